//
// Generated by NVIDIA NVVM Compiler
//
// Compiler Build ID: CL-36424714
// Cuda compilation tools, release 13.0, V13.0.88
// Based on NVVM 20.0.0
//

.version 9.0
.target sm_100
.address_size 64

	// .globl	deterministic_clustering

.visible .entry deterministic_clustering(
	.param .u64 .ptr .align 1 deterministic_clustering_param_0,
	.param .u64 .ptr .align 1 deterministic_clustering_param_1,
	.param .u64 .ptr .align 1 deterministic_clustering_param_2,
	.param .u64 .ptr .align 1 deterministic_clustering_param_3,
	.param .u32 deterministic_clustering_param_4,
	.param .u32 deterministic_clustering_param_5,
	.param .u32 deterministic_clustering_param_6,
	.param .u32 deterministic_clustering_param_7
)
{
	.reg .pred 	%p<6>;
	.reg .b32 	%r<16>;
	.reg .b32 	%f<2>;
	.reg .b64 	%rd<26>;

	ld.param.u64 	%rd9, [deterministic_clustering_param_0];
	ld.param.u64 	%rd10, [deterministic_clustering_param_1];
	ld.param.u64 	%rd11, [deterministic_clustering_param_3];
	ld.param.u32 	%r7, [deterministic_clustering_param_4];
	ld.param.u32 	%r8, [deterministic_clustering_param_5];
	ld.param.u32 	%r9, [deterministic_clustering_param_6];
	mov.u32 	%r1, %ctaid.x;
	mov.u32 	%r2, %tid.x;
	setp.ge.s32 	%p1, %r1, %r9;
	@%p1 bra 	$L__BB0_9;
	mul.wide.u32 	%rd12, %r1, 982451653;
	add.s64 	%rd1, %rd12, 1566083941;
	cvt.s64.s32 	%rd2, %r7;
	or.b64  	%rd13, %rd1, %rd2;
	and.b64  	%rd14, %rd13, -4294967296;
	setp.ne.s64 	%p2, %rd14, 0;
	@%p2 bra 	$L__BB0_3;
	cvt.u32.u64 	%r10, %rd2;
	cvt.u32.u64 	%r11, %rd1;
	rem.u32 	%r12, %r11, %r10;
	cvt.u64.u32 	%rd25, %r12;
	bra.uni 	$L__BB0_4;
$L__BB0_3:
	rem.s64 	%rd25, %rd1, %rd2;
$L__BB0_4:
	setp.ge.s32 	%p3, %r2, %r8;
	@%p3 bra 	$L__BB0_7;
	mul.lo.s32 	%r3, %r8, %r1;
	mov.u32 	%r4, %ntid.x;
	cvta.to.global.u64 	%rd6, %rd9;
	cvta.to.global.u64 	%rd7, %rd10;
	cvt.s64.s32 	%rd15, %r8;
	mul.lo.s64 	%rd8, %rd25, %rd15;
	mov.u32 	%r15, %r2;
$L__BB0_6:
	cvt.s64.s32 	%rd16, %r15;
	add.s64 	%rd17, %rd8, %rd16;
	shl.b64 	%rd18, %rd17, 2;
	add.s64 	%rd19, %rd6, %rd18;
	ld.global.f32 	%f1, [%rd19];
	add.s32 	%r13, %r15, %r3;
	mul.wide.s32 	%rd20, %r13, 4;
	add.s64 	%rd21, %rd7, %rd20;
	st.global.f32 	[%rd21], %f1;
	add.s32 	%r15, %r15, %r4;
	setp.lt.s32 	%p4, %r15, %r8;
	@%p4 bra 	$L__BB0_6;
$L__BB0_7:
	setp.ne.s32 	%p5, %r2, 0;
	@%p5 bra 	$L__BB0_9;
	cvta.to.global.u64 	%rd22, %rd11;
	mul.wide.u32 	%rd23, %r1, 4;
	add.s64 	%rd24, %rd22, %rd23;
	mov.b32 	%r14, 0;
	st.global.u32 	[%rd24], %r14;
$L__BB0_9:
	ret;

}
	// .globl	assign_clusters
.visible .entry assign_clusters(
	.param .u64 .ptr .align 1 assign_clusters_param_0,
	.param .u64 .ptr .align 1 assign_clusters_param_1,
	.param .u64 .ptr .align 1 assign_clusters_param_2,
	.param .u64 .ptr .align 1 assign_clusters_param_3,
	.param .u32 assign_clusters_param_4,
	.param .u32 assign_clusters_param_5,
	.param .u32 assign_clusters_param_6,
	.param .u32 assign_clusters_param_7
)
{
	.reg .pred 	%p<51>;
	.reg .b32 	%r<180>;
	.reg .b32 	%f<1294>;
	.reg .b64 	%rd<93>;

	ld.param.u64 	%rd15, [assign_clusters_param_0];
	ld.param.u64 	%rd16, [assign_clusters_param_1];
	ld.param.u64 	%rd17, [assign_clusters_param_2];
	ld.param.u64 	%rd18, [assign_clusters_param_3];
	ld.param.u32 	%r92, [assign_clusters_param_4];
	ld.param.u32 	%r93, [assign_clusters_param_5];
	ld.param.u32 	%r94, [assign_clusters_param_6];
	ld.param.u32 	%r95, [assign_clusters_param_7];
	cvta.to.global.u64 	%rd1, %rd16;
	cvta.to.global.u64 	%rd2, %rd15;
	cvta.to.global.u64 	%rd3, %rd18;
	cvta.to.global.u64 	%rd4, %rd17;
	mov.u32 	%r96, %ctaid.x;
	mov.u32 	%r97, %ntid.x;
	mov.u32 	%r98, %tid.x;
	mad.lo.s32 	%r179, %r96, %r97, %r98;
	mov.u32 	%r99, %nctaid.x;
	mul.lo.s32 	%r2, %r97, %r99;
	setp.ge.s32 	%p1, %r179, %r92;
	@%p1 bra 	$L__BB1_66;
	setp.gt.s32 	%p2, %r94, 0;
	add.s32 	%r3, %r93, -15;
	add.s32 	%r4, %r93, -7;
	add.s32 	%r5, %r93, -3;
	@%p2 bra 	$L__BB1_2;
	bra.uni 	$L__BB1_65;
$L__BB1_2:
	setp.lt.s32 	%p4, %r95, 4501;
	@%p4 bra 	$L__BB1_35;
	add.s32 	%r6, %r93, -31;
$L__BB1_4:
	mul.lo.s32 	%r121, %r179, %r93;
	mul.wide.s32 	%rd54, %r121, 4;
	add.s64 	%rd5, %rd2, %rd54;
	mov.f32 	%f1224, 0f7F7FFFFF;
	mov.b32 	%r140, 0;
	mov.u32 	%r141, %r140;
$L__BB1_5:
	setp.lt.s32 	%p27, %r93, 32;
	mul.lo.s32 	%r10, %r140, %r93;
	mov.f32 	%f1231, 0f00000000;
	mov.b32 	%r145, 0;
	mov.f32 	%f1232, %f1231;
	@%p27 bra 	$L__BB1_8;
	mul.lo.s32 	%r124, %r179, %r93;
	mul.wide.s32 	%rd55, %r124, 4;
	add.s64 	%rd56, %rd2, %rd55;
	add.s64 	%rd92, %rd56, 64;
	mul.wide.s32 	%rd57, %r10, 4;
	add.s64 	%rd58, %rd1, %rd57;
	add.s64 	%rd91, %rd58, 64;
	mov.b32 	%r145, 0;
	mov.f32 	%f1232, 0f00000000;
	mov.f32 	%f1231, %f1232;
$L__BB1_7:
	ld.global.f32 	%f537, [%rd92+-64];
	ld.global.f32 	%f538, [%rd91+-64];
	sub.f32 	%f539, %f537, %f538;
	ld.global.f32 	%f540, [%rd92+-60];
	ld.global.f32 	%f541, [%rd91+-60];
	sub.f32 	%f542, %f540, %f541;
	ld.global.f32 	%f543, [%rd92+-56];
	ld.global.f32 	%f544, [%rd91+-56];
	sub.f32 	%f545, %f543, %f544;
	ld.global.f32 	%f546, [%rd92+-52];
	ld.global.f32 	%f547, [%rd91+-52];
	sub.f32 	%f548, %f546, %f547;
	ld.global.f32 	%f549, [%rd92+-48];
	ld.global.f32 	%f550, [%rd91+-48];
	sub.f32 	%f551, %f549, %f550;
	ld.global.f32 	%f552, [%rd92+-44];
	ld.global.f32 	%f553, [%rd91+-44];
	sub.f32 	%f554, %f552, %f553;
	ld.global.f32 	%f555, [%rd92+-40];
	ld.global.f32 	%f556, [%rd91+-40];
	sub.f32 	%f557, %f555, %f556;
	ld.global.f32 	%f558, [%rd92+-36];
	ld.global.f32 	%f559, [%rd91+-36];
	sub.f32 	%f560, %f558, %f559;
	ld.global.f32 	%f561, [%rd92+-32];
	ld.global.f32 	%f562, [%rd91+-32];
	sub.f32 	%f563, %f561, %f562;
	ld.global.f32 	%f564, [%rd92+-28];
	ld.global.f32 	%f565, [%rd91+-28];
	sub.f32 	%f566, %f564, %f565;
	ld.global.f32 	%f567, [%rd92+-24];
	ld.global.f32 	%f568, [%rd91+-24];
	sub.f32 	%f569, %f567, %f568;
	ld.global.f32 	%f570, [%rd92+-20];
	ld.global.f32 	%f571, [%rd91+-20];
	sub.f32 	%f572, %f570, %f571;
	ld.global.f32 	%f573, [%rd92+-16];
	ld.global.f32 	%f574, [%rd91+-16];
	sub.f32 	%f575, %f573, %f574;
	ld.global.f32 	%f576, [%rd92+-12];
	ld.global.f32 	%f577, [%rd91+-12];
	sub.f32 	%f578, %f576, %f577;
	ld.global.f32 	%f579, [%rd92+-8];
	ld.global.f32 	%f580, [%rd91+-8];
	sub.f32 	%f581, %f579, %f580;
	ld.global.f32 	%f582, [%rd92+-4];
	ld.global.f32 	%f583, [%rd91+-4];
	sub.f32 	%f584, %f582, %f583;
	ld.global.f32 	%f585, [%rd92];
	ld.global.f32 	%f586, [%rd91];
	sub.f32 	%f587, %f585, %f586;
	ld.global.f32 	%f588, [%rd92+4];
	ld.global.f32 	%f589, [%rd91+4];
	sub.f32 	%f590, %f588, %f589;
	ld.global.f32 	%f591, [%rd92+8];
	ld.global.f32 	%f592, [%rd91+8];
	sub.f32 	%f593, %f591, %f592;
	ld.global.f32 	%f594, [%rd92+12];
	ld.global.f32 	%f595, [%rd91+12];
	sub.f32 	%f596, %f594, %f595;
	ld.global.f32 	%f597, [%rd92+16];
	ld.global.f32 	%f598, [%rd91+16];
	sub.f32 	%f599, %f597, %f598;
	ld.global.f32 	%f600, [%rd92+20];
	ld.global.f32 	%f601, [%rd91+20];
	sub.f32 	%f602, %f600, %f601;
	ld.global.f32 	%f603, [%rd92+24];
	ld.global.f32 	%f604, [%rd91+24];
	sub.f32 	%f605, %f603, %f604;
	ld.global.f32 	%f606, [%rd92+28];
	ld.global.f32 	%f607, [%rd91+28];
	sub.f32 	%f608, %f606, %f607;
	ld.global.f32 	%f609, [%rd92+32];
	ld.global.f32 	%f610, [%rd91+32];
	sub.f32 	%f611, %f609, %f610;
	ld.global.f32 	%f612, [%rd92+36];
	ld.global.f32 	%f613, [%rd91+36];
	sub.f32 	%f614, %f612, %f613;
	ld.global.f32 	%f615, [%rd92+40];
	ld.global.f32 	%f616, [%rd91+40];
	sub.f32 	%f617, %f615, %f616;
	ld.global.f32 	%f618, [%rd92+44];
	ld.global.f32 	%f619, [%rd91+44];
	sub.f32 	%f620, %f618, %f619;
	ld.global.f32 	%f621, [%rd92+48];
	ld.global.f32 	%f622, [%rd91+48];
	sub.f32 	%f623, %f621, %f622;
	ld.global.f32 	%f624, [%rd92+52];
	ld.global.f32 	%f625, [%rd91+52];
	sub.f32 	%f626, %f624, %f625;
	ld.global.f32 	%f627, [%rd92+56];
	ld.global.f32 	%f628, [%rd91+56];
	sub.f32 	%f629, %f627, %f628;
	ld.global.f32 	%f630, [%rd92+60];
	ld.global.f32 	%f631, [%rd91+60];
	sub.f32 	%f632, %f630, %f631;
	mul.f32 	%f633, %f539, %f539;
	sub.f32 	%f634, %f633, %f1231;
	add.f32 	%f635, %f1232, %f634;
	sub.f32 	%f636, %f1232, %f635;
	add.f32 	%f637, %f634, %f636;
	fma.rn.f32 	%f638, %f542, %f542, %f637;
	add.f32 	%f639, %f635, %f638;
	sub.f32 	%f640, %f635, %f639;
	add.f32 	%f641, %f638, %f640;
	fma.rn.f32 	%f642, %f545, %f545, %f641;
	add.f32 	%f643, %f639, %f642;
	sub.f32 	%f644, %f639, %f643;
	add.f32 	%f645, %f642, %f644;
	fma.rn.f32 	%f646, %f548, %f548, %f645;
	add.f32 	%f647, %f643, %f646;
	sub.f32 	%f648, %f643, %f647;
	add.f32 	%f649, %f646, %f648;
	fma.rn.f32 	%f650, %f551, %f551, %f649;
	add.f32 	%f651, %f647, %f650;
	sub.f32 	%f652, %f647, %f651;
	add.f32 	%f653, %f650, %f652;
	fma.rn.f32 	%f654, %f554, %f554, %f653;
	add.f32 	%f655, %f651, %f654;
	sub.f32 	%f656, %f651, %f655;
	add.f32 	%f657, %f654, %f656;
	fma.rn.f32 	%f658, %f557, %f557, %f657;
	add.f32 	%f659, %f655, %f658;
	sub.f32 	%f660, %f655, %f659;
	add.f32 	%f661, %f658, %f660;
	fma.rn.f32 	%f662, %f560, %f560, %f661;
	add.f32 	%f663, %f659, %f662;
	sub.f32 	%f664, %f659, %f663;
	add.f32 	%f665, %f662, %f664;
	fma.rn.f32 	%f666, %f563, %f563, %f665;
	add.f32 	%f667, %f663, %f666;
	sub.f32 	%f668, %f663, %f667;
	add.f32 	%f669, %f666, %f668;
	fma.rn.f32 	%f670, %f566, %f566, %f669;
	add.f32 	%f671, %f667, %f670;
	sub.f32 	%f672, %f667, %f671;
	add.f32 	%f673, %f670, %f672;
	fma.rn.f32 	%f674, %f569, %f569, %f673;
	add.f32 	%f675, %f671, %f674;
	sub.f32 	%f676, %f671, %f675;
	add.f32 	%f677, %f674, %f676;
	fma.rn.f32 	%f678, %f572, %f572, %f677;
	add.f32 	%f679, %f675, %f678;
	sub.f32 	%f680, %f675, %f679;
	add.f32 	%f681, %f678, %f680;
	fma.rn.f32 	%f682, %f575, %f575, %f681;
	add.f32 	%f683, %f679, %f682;
	sub.f32 	%f684, %f679, %f683;
	add.f32 	%f685, %f682, %f684;
	fma.rn.f32 	%f686, %f578, %f578, %f685;
	add.f32 	%f687, %f683, %f686;
	sub.f32 	%f688, %f683, %f687;
	add.f32 	%f689, %f686, %f688;
	fma.rn.f32 	%f690, %f581, %f581, %f689;
	add.f32 	%f691, %f687, %f690;
	sub.f32 	%f692, %f687, %f691;
	add.f32 	%f693, %f690, %f692;
	fma.rn.f32 	%f694, %f584, %f584, %f693;
	add.f32 	%f695, %f691, %f694;
	sub.f32 	%f696, %f691, %f695;
	add.f32 	%f697, %f694, %f696;
	fma.rn.f32 	%f698, %f587, %f587, %f697;
	add.f32 	%f699, %f695, %f698;
	sub.f32 	%f700, %f695, %f699;
	add.f32 	%f701, %f698, %f700;
	fma.rn.f32 	%f702, %f590, %f590, %f701;
	add.f32 	%f703, %f699, %f702;
	sub.f32 	%f704, %f699, %f703;
	add.f32 	%f705, %f702, %f704;
	fma.rn.f32 	%f706, %f593, %f593, %f705;
	add.f32 	%f707, %f703, %f706;
	sub.f32 	%f708, %f703, %f707;
	add.f32 	%f709, %f706, %f708;
	fma.rn.f32 	%f710, %f596, %f596, %f709;
	add.f32 	%f711, %f707, %f710;
	sub.f32 	%f712, %f707, %f711;
	add.f32 	%f713, %f710, %f712;
	fma.rn.f32 	%f714, %f599, %f599, %f713;
	add.f32 	%f715, %f711, %f714;
	sub.f32 	%f716, %f711, %f715;
	add.f32 	%f717, %f714, %f716;
	fma.rn.f32 	%f718, %f602, %f602, %f717;
	add.f32 	%f719, %f715, %f718;
	sub.f32 	%f720, %f715, %f719;
	add.f32 	%f721, %f718, %f720;
	fma.rn.f32 	%f722, %f605, %f605, %f721;
	add.f32 	%f723, %f719, %f722;
	sub.f32 	%f724, %f719, %f723;
	add.f32 	%f725, %f722, %f724;
	fma.rn.f32 	%f726, %f608, %f608, %f725;
	add.f32 	%f727, %f723, %f726;
	sub.f32 	%f728, %f723, %f727;
	add.f32 	%f729, %f726, %f728;
	fma.rn.f32 	%f730, %f611, %f611, %f729;
	add.f32 	%f731, %f727, %f730;
	sub.f32 	%f732, %f727, %f731;
	add.f32 	%f733, %f730, %f732;
	fma.rn.f32 	%f734, %f614, %f614, %f733;
	add.f32 	%f735, %f731, %f734;
	sub.f32 	%f736, %f731, %f735;
	add.f32 	%f737, %f734, %f736;
	fma.rn.f32 	%f738, %f617, %f617, %f737;
	add.f32 	%f739, %f735, %f738;
	sub.f32 	%f740, %f735, %f739;
	add.f32 	%f741, %f738, %f740;
	fma.rn.f32 	%f742, %f620, %f620, %f741;
	add.f32 	%f743, %f739, %f742;
	sub.f32 	%f744, %f739, %f743;
	add.f32 	%f745, %f742, %f744;
	fma.rn.f32 	%f746, %f623, %f623, %f745;
	add.f32 	%f747, %f743, %f746;
	sub.f32 	%f748, %f743, %f747;
	add.f32 	%f749, %f746, %f748;
	fma.rn.f32 	%f750, %f626, %f626, %f749;
	add.f32 	%f751, %f747, %f750;
	sub.f32 	%f752, %f747, %f751;
	add.f32 	%f753, %f750, %f752;
	fma.rn.f32 	%f754, %f629, %f629, %f753;
	add.f32 	%f755, %f751, %f754;
	sub.f32 	%f756, %f751, %f755;
	add.f32 	%f757, %f754, %f756;
	fma.rn.f32 	%f758, %f632, %f632, %f757;
	add.f32 	%f1232, %f755, %f758;
	sub.f32 	%f759, %f1232, %f755;
	sub.f32 	%f1231, %f759, %f758;
	add.s32 	%r145, %r145, 32;
	add.s64 	%rd92, %rd92, 128;
	add.s64 	%rd91, %rd91, 128;
	setp.lt.s32 	%p28, %r145, %r6;
	@%p28 bra 	$L__BB1_7;
$L__BB1_8:
	mul.lo.s32 	%r125, %r140, %r93;
	mul.wide.s32 	%rd59, %r125, 4;
	add.s64 	%rd12, %rd1, %rd59;
	setp.ge.s32 	%p29, %r145, %r3;
	@%p29 bra 	$L__BB1_10;
$L__BB1_9:
	mul.wide.u32 	%rd60, %r145, 4;
	add.s64 	%rd61, %rd5, %rd60;
	ld.global.f32 	%f760, [%rd61];
	add.s64 	%rd62, %rd12, %rd60;
	ld.global.f32 	%f761, [%rd62];
	sub.f32 	%f762, %f760, %f761;
	ld.global.f32 	%f763, [%rd61+4];
	ld.global.f32 	%f764, [%rd62+4];
	sub.f32 	%f765, %f763, %f764;
	ld.global.f32 	%f766, [%rd61+8];
	ld.global.f32 	%f767, [%rd62+8];
	sub.f32 	%f768, %f766, %f767;
	ld.global.f32 	%f769, [%rd61+12];
	ld.global.f32 	%f770, [%rd62+12];
	sub.f32 	%f771, %f769, %f770;
	ld.global.f32 	%f772, [%rd61+16];
	ld.global.f32 	%f773, [%rd62+16];
	sub.f32 	%f774, %f772, %f773;
	ld.global.f32 	%f775, [%rd61+20];
	ld.global.f32 	%f776, [%rd62+20];
	sub.f32 	%f777, %f775, %f776;
	ld.global.f32 	%f778, [%rd61+24];
	ld.global.f32 	%f779, [%rd62+24];
	sub.f32 	%f780, %f778, %f779;
	ld.global.f32 	%f781, [%rd61+28];
	ld.global.f32 	%f782, [%rd62+28];
	sub.f32 	%f783, %f781, %f782;
	ld.global.f32 	%f784, [%rd61+32];
	ld.global.f32 	%f785, [%rd62+32];
	sub.f32 	%f786, %f784, %f785;
	ld.global.f32 	%f787, [%rd61+36];
	ld.global.f32 	%f788, [%rd62+36];
	sub.f32 	%f789, %f787, %f788;
	ld.global.f32 	%f790, [%rd61+40];
	ld.global.f32 	%f791, [%rd62+40];
	sub.f32 	%f792, %f790, %f791;
	ld.global.f32 	%f793, [%rd61+44];
	ld.global.f32 	%f794, [%rd62+44];
	sub.f32 	%f795, %f793, %f794;
	ld.global.f32 	%f796, [%rd61+48];
	ld.global.f32 	%f797, [%rd62+48];
	sub.f32 	%f798, %f796, %f797;
	ld.global.f32 	%f799, [%rd61+52];
	ld.global.f32 	%f800, [%rd62+52];
	sub.f32 	%f801, %f799, %f800;
	ld.global.f32 	%f802, [%rd61+56];
	ld.global.f32 	%f803, [%rd62+56];
	sub.f32 	%f804, %f802, %f803;
	ld.global.f32 	%f805, [%rd61+60];
	ld.global.f32 	%f806, [%rd62+60];
	sub.f32 	%f807, %f805, %f806;
	mul.f32 	%f808, %f762, %f762;
	sub.f32 	%f809, %f808, %f1231;
	add.f32 	%f810, %f1232, %f809;
	sub.f32 	%f811, %f1232, %f810;
	add.f32 	%f812, %f809, %f811;
	fma.rn.f32 	%f813, %f765, %f765, %f812;
	add.f32 	%f814, %f810, %f813;
	sub.f32 	%f815, %f810, %f814;
	add.f32 	%f816, %f813, %f815;
	fma.rn.f32 	%f817, %f768, %f768, %f816;
	add.f32 	%f818, %f814, %f817;
	sub.f32 	%f819, %f814, %f818;
	add.f32 	%f820, %f817, %f819;
	fma.rn.f32 	%f821, %f771, %f771, %f820;
	add.f32 	%f822, %f818, %f821;
	sub.f32 	%f823, %f818, %f822;
	add.f32 	%f824, %f821, %f823;
	fma.rn.f32 	%f825, %f774, %f774, %f824;
	add.f32 	%f826, %f822, %f825;
	sub.f32 	%f827, %f822, %f826;
	add.f32 	%f828, %f825, %f827;
	fma.rn.f32 	%f829, %f777, %f777, %f828;
	add.f32 	%f830, %f826, %f829;
	sub.f32 	%f831, %f826, %f830;
	add.f32 	%f832, %f829, %f831;
	fma.rn.f32 	%f833, %f780, %f780, %f832;
	add.f32 	%f834, %f830, %f833;
	sub.f32 	%f835, %f830, %f834;
	add.f32 	%f836, %f833, %f835;
	fma.rn.f32 	%f837, %f783, %f783, %f836;
	add.f32 	%f838, %f834, %f837;
	sub.f32 	%f839, %f834, %f838;
	add.f32 	%f840, %f837, %f839;
	fma.rn.f32 	%f841, %f786, %f786, %f840;
	add.f32 	%f842, %f838, %f841;
	sub.f32 	%f843, %f838, %f842;
	add.f32 	%f844, %f841, %f843;
	fma.rn.f32 	%f845, %f789, %f789, %f844;
	add.f32 	%f846, %f842, %f845;
	sub.f32 	%f847, %f842, %f846;
	add.f32 	%f848, %f845, %f847;
	fma.rn.f32 	%f849, %f792, %f792, %f848;
	add.f32 	%f850, %f846, %f849;
	sub.f32 	%f851, %f846, %f850;
	add.f32 	%f852, %f849, %f851;
	fma.rn.f32 	%f853, %f795, %f795, %f852;
	add.f32 	%f854, %f850, %f853;
	sub.f32 	%f855, %f850, %f854;
	add.f32 	%f856, %f853, %f855;
	fma.rn.f32 	%f857, %f798, %f798, %f856;
	add.f32 	%f858, %f854, %f857;
	sub.f32 	%f859, %f854, %f858;
	add.f32 	%f860, %f857, %f859;
	fma.rn.f32 	%f861, %f801, %f801, %f860;
	add.f32 	%f862, %f858, %f861;
	sub.f32 	%f863, %f858, %f862;
	add.f32 	%f864, %f861, %f863;
	fma.rn.f32 	%f865, %f804, %f804, %f864;
	add.f32 	%f866, %f862, %f865;
	sub.f32 	%f867, %f862, %f866;
	add.f32 	%f868, %f865, %f867;
	fma.rn.f32 	%f869, %f807, %f807, %f868;
	add.f32 	%f1232, %f866, %f869;
	sub.f32 	%f870, %f1232, %f866;
	sub.f32 	%f1231, %f870, %f869;
	add.s32 	%r145, %r145, 16;
	setp.lt.s32 	%p30, %r145, %r3;
	@%p30 bra 	$L__BB1_9;
$L__BB1_10:
	setp.ge.s32 	%p31, %r145, %r4;
	@%p31 bra 	$L__BB1_12;
$L__BB1_11:
	mul.wide.u32 	%rd63, %r145, 4;
	add.s64 	%rd64, %rd5, %rd63;
	ld.global.f32 	%f871, [%rd64];
	add.s64 	%rd65, %rd12, %rd63;
	ld.global.f32 	%f872, [%rd65];
	sub.f32 	%f873, %f871, %f872;
	ld.global.f32 	%f874, [%rd64+4];
	ld.global.f32 	%f875, [%rd65+4];
	sub.f32 	%f876, %f874, %f875;
	ld.global.f32 	%f877, [%rd64+8];
	ld.global.f32 	%f878, [%rd65+8];
	sub.f32 	%f879, %f877, %f878;
	ld.global.f32 	%f880, [%rd64+12];
	ld.global.f32 	%f881, [%rd65+12];
	sub.f32 	%f882, %f880, %f881;
	ld.global.f32 	%f883, [%rd64+16];
	ld.global.f32 	%f884, [%rd65+16];
	sub.f32 	%f885, %f883, %f884;
	ld.global.f32 	%f886, [%rd64+20];
	ld.global.f32 	%f887, [%rd65+20];
	sub.f32 	%f888, %f886, %f887;
	ld.global.f32 	%f889, [%rd64+24];
	ld.global.f32 	%f890, [%rd65+24];
	sub.f32 	%f891, %f889, %f890;
	ld.global.f32 	%f892, [%rd64+28];
	ld.global.f32 	%f893, [%rd65+28];
	sub.f32 	%f894, %f892, %f893;
	mul.f32 	%f895, %f873, %f873;
	sub.f32 	%f896, %f895, %f1231;
	add.f32 	%f897, %f1232, %f896;
	sub.f32 	%f898, %f1232, %f897;
	add.f32 	%f899, %f896, %f898;
	fma.rn.f32 	%f900, %f876, %f876, %f899;
	add.f32 	%f901, %f897, %f900;
	sub.f32 	%f902, %f897, %f901;
	add.f32 	%f903, %f900, %f902;
	fma.rn.f32 	%f904, %f879, %f879, %f903;
	add.f32 	%f905, %f901, %f904;
	sub.f32 	%f906, %f901, %f905;
	add.f32 	%f907, %f904, %f906;
	fma.rn.f32 	%f908, %f882, %f882, %f907;
	add.f32 	%f909, %f905, %f908;
	sub.f32 	%f910, %f905, %f909;
	add.f32 	%f911, %f908, %f910;
	fma.rn.f32 	%f912, %f885, %f885, %f911;
	add.f32 	%f913, %f909, %f912;
	sub.f32 	%f914, %f909, %f913;
	add.f32 	%f915, %f912, %f914;
	fma.rn.f32 	%f916, %f888, %f888, %f915;
	add.f32 	%f917, %f913, %f916;
	sub.f32 	%f918, %f913, %f917;
	add.f32 	%f919, %f916, %f918;
	fma.rn.f32 	%f920, %f891, %f891, %f919;
	add.f32 	%f921, %f917, %f920;
	sub.f32 	%f922, %f917, %f921;
	add.f32 	%f923, %f920, %f922;
	fma.rn.f32 	%f924, %f894, %f894, %f923;
	add.f32 	%f1232, %f921, %f924;
	sub.f32 	%f925, %f1232, %f921;
	sub.f32 	%f1231, %f925, %f924;
	add.s32 	%r145, %r145, 8;
	setp.lt.s32 	%p32, %r145, %r4;
	@%p32 bra 	$L__BB1_11;
$L__BB1_12:
	setp.ge.s32 	%p33, %r145, %r5;
	@%p33 bra 	$L__BB1_21;
	add.s32 	%r127, %r145, 4;
	max.s32 	%r128, %r5, %r127;
	not.b32 	%r129, %r145;
	add.s32 	%r20, %r128, %r129;
	shr.u32 	%r130, %r20, 2;
	add.s32 	%r21, %r130, 1;
	setp.lt.u32 	%p34, %r20, 12;
	@%p34 bra 	$L__BB1_16;
	and.b32  	%r22, %r21, 2147483644;
	mov.b32 	%r149, 0;
$L__BB1_15:
	.pragma "nounroll";
	mul.wide.u32 	%rd66, %r145, 4;
	add.s64 	%rd67, %rd5, %rd66;
	ld.global.f32 	%f927, [%rd67];
	add.s64 	%rd68, %rd12, %rd66;
	ld.global.f32 	%f928, [%rd68];
	sub.f32 	%f929, %f927, %f928;
	ld.global.f32 	%f930, [%rd67+4];
	ld.global.f32 	%f931, [%rd68+4];
	sub.f32 	%f932, %f930, %f931;
	ld.global.f32 	%f933, [%rd67+8];
	ld.global.f32 	%f934, [%rd68+8];
	sub.f32 	%f935, %f933, %f934;
	ld.global.f32 	%f936, [%rd67+12];
	ld.global.f32 	%f937, [%rd68+12];
	sub.f32 	%f938, %f936, %f937;
	mul.f32 	%f939, %f929, %f929;
	sub.f32 	%f940, %f939, %f1231;
	add.f32 	%f941, %f1232, %f940;
	sub.f32 	%f942, %f1232, %f941;
	add.f32 	%f943, %f940, %f942;
	fma.rn.f32 	%f944, %f932, %f932, %f943;
	add.f32 	%f945, %f941, %f944;
	sub.f32 	%f946, %f941, %f945;
	add.f32 	%f947, %f944, %f946;
	fma.rn.f32 	%f948, %f935, %f935, %f947;
	add.f32 	%f949, %f945, %f948;
	sub.f32 	%f950, %f945, %f949;
	add.f32 	%f951, %f948, %f950;
	fma.rn.f32 	%f952, %f938, %f938, %f951;
	add.f32 	%f953, %f949, %f952;
	ld.global.f32 	%f954, [%rd67+16];
	ld.global.f32 	%f955, [%rd68+16];
	sub.f32 	%f956, %f954, %f955;
	ld.global.f32 	%f957, [%rd67+20];
	ld.global.f32 	%f958, [%rd68+20];
	sub.f32 	%f959, %f957, %f958;
	ld.global.f32 	%f960, [%rd67+24];
	ld.global.f32 	%f961, [%rd68+24];
	sub.f32 	%f962, %f960, %f961;
	ld.global.f32 	%f963, [%rd67+28];
	ld.global.f32 	%f964, [%rd68+28];
	sub.f32 	%f965, %f963, %f964;
	sub.f32 	%f966, %f949, %f953;
	add.f32 	%f967, %f952, %f966;
	fma.rn.f32 	%f968, %f956, %f956, %f967;
	add.f32 	%f969, %f953, %f968;
	sub.f32 	%f970, %f953, %f969;
	add.f32 	%f971, %f968, %f970;
	fma.rn.f32 	%f972, %f959, %f959, %f971;
	add.f32 	%f973, %f969, %f972;
	sub.f32 	%f974, %f969, %f973;
	add.f32 	%f975, %f972, %f974;
	fma.rn.f32 	%f976, %f962, %f962, %f975;
	add.f32 	%f977, %f973, %f976;
	sub.f32 	%f978, %f973, %f977;
	add.f32 	%f979, %f976, %f978;
	fma.rn.f32 	%f980, %f965, %f965, %f979;
	add.f32 	%f981, %f977, %f980;
	ld.global.f32 	%f982, [%rd67+32];
	ld.global.f32 	%f983, [%rd68+32];
	sub.f32 	%f984, %f982, %f983;
	ld.global.f32 	%f985, [%rd67+36];
	ld.global.f32 	%f986, [%rd68+36];
	sub.f32 	%f987, %f985, %f986;
	ld.global.f32 	%f988, [%rd67+40];
	ld.global.f32 	%f989, [%rd68+40];
	sub.f32 	%f990, %f988, %f989;
	ld.global.f32 	%f991, [%rd67+44];
	ld.global.f32 	%f992, [%rd68+44];
	sub.f32 	%f993, %f991, %f992;
	sub.f32 	%f994, %f977, %f981;
	add.f32 	%f995, %f980, %f994;
	fma.rn.f32 	%f996, %f984, %f984, %f995;
	add.f32 	%f997, %f981, %f996;
	sub.f32 	%f998, %f981, %f997;
	add.f32 	%f999, %f996, %f998;
	fma.rn.f32 	%f1000, %f987, %f987, %f999;
	add.f32 	%f1001, %f997, %f1000;
	sub.f32 	%f1002, %f997, %f1001;
	add.f32 	%f1003, %f1000, %f1002;
	fma.rn.f32 	%f1004, %f990, %f990, %f1003;
	add.f32 	%f1005, %f1001, %f1004;
	sub.f32 	%f1006, %f1001, %f1005;
	add.f32 	%f1007, %f1004, %f1006;
	fma.rn.f32 	%f1008, %f993, %f993, %f1007;
	add.f32 	%f1009, %f1005, %f1008;
	ld.global.f32 	%f1010, [%rd67+48];
	ld.global.f32 	%f1011, [%rd68+48];
	sub.f32 	%f1012, %f1010, %f1011;
	ld.global.f32 	%f1013, [%rd67+52];
	ld.global.f32 	%f1014, [%rd68+52];
	sub.f32 	%f1015, %f1013, %f1014;
	ld.global.f32 	%f1016, [%rd67+56];
	ld.global.f32 	%f1017, [%rd68+56];
	sub.f32 	%f1018, %f1016, %f1017;
	ld.global.f32 	%f1019, [%rd67+60];
	ld.global.f32 	%f1020, [%rd68+60];
	sub.f32 	%f1021, %f1019, %f1020;
	sub.f32 	%f1022, %f1005, %f1009;
	add.f32 	%f1023, %f1008, %f1022;
	fma.rn.f32 	%f1024, %f1012, %f1012, %f1023;
	add.f32 	%f1025, %f1009, %f1024;
	sub.f32 	%f1026, %f1009, %f1025;
	add.f32 	%f1027, %f1024, %f1026;
	fma.rn.f32 	%f1028, %f1015, %f1015, %f1027;
	add.f32 	%f1029, %f1025, %f1028;
	sub.f32 	%f1030, %f1025, %f1029;
	add.f32 	%f1031, %f1028, %f1030;
	fma.rn.f32 	%f1032, %f1018, %f1018, %f1031;
	add.f32 	%f1033, %f1029, %f1032;
	sub.f32 	%f1034, %f1029, %f1033;
	add.f32 	%f1035, %f1032, %f1034;
	fma.rn.f32 	%f1036, %f1021, %f1021, %f1035;
	add.f32 	%f1232, %f1033, %f1036;
	sub.f32 	%f1037, %f1232, %f1033;
	sub.f32 	%f1231, %f1037, %f1036;
	add.s32 	%r145, %r145, 16;
	add.s32 	%r149, %r149, 4;
	setp.ne.s32 	%p35, %r149, %r22;
	@%p35 bra 	$L__BB1_15;
$L__BB1_16:
	and.b32  	%r133, %r21, 3;
	setp.eq.s32 	%p36, %r133, 0;
	@%p36 bra 	$L__BB1_21;
	setp.eq.s32 	%p37, %r133, 1;
	@%p37 bra 	$L__BB1_19;
	mul.wide.u32 	%rd69, %r145, 4;
	add.s64 	%rd70, %rd5, %rd69;
	ld.global.f32 	%f1039, [%rd70];
	add.s64 	%rd71, %rd12, %rd69;
	ld.global.f32 	%f1040, [%rd71];
	sub.f32 	%f1041, %f1039, %f1040;
	ld.global.f32 	%f1042, [%rd70+4];
	ld.global.f32 	%f1043, [%rd71+4];
	sub.f32 	%f1044, %f1042, %f1043;
	ld.global.f32 	%f1045, [%rd70+8];
	ld.global.f32 	%f1046, [%rd71+8];
	sub.f32 	%f1047, %f1045, %f1046;
	ld.global.f32 	%f1048, [%rd70+12];
	ld.global.f32 	%f1049, [%rd71+12];
	sub.f32 	%f1050, %f1048, %f1049;
	mul.f32 	%f1051, %f1041, %f1041;
	sub.f32 	%f1052, %f1051, %f1231;
	add.f32 	%f1053, %f1232, %f1052;
	sub.f32 	%f1054, %f1232, %f1053;
	add.f32 	%f1055, %f1052, %f1054;
	fma.rn.f32 	%f1056, %f1044, %f1044, %f1055;
	add.f32 	%f1057, %f1053, %f1056;
	sub.f32 	%f1058, %f1053, %f1057;
	add.f32 	%f1059, %f1056, %f1058;
	fma.rn.f32 	%f1060, %f1047, %f1047, %f1059;
	add.f32 	%f1061, %f1057, %f1060;
	sub.f32 	%f1062, %f1057, %f1061;
	add.f32 	%f1063, %f1060, %f1062;
	fma.rn.f32 	%f1064, %f1050, %f1050, %f1063;
	add.f32 	%f1065, %f1061, %f1064;
	ld.global.f32 	%f1066, [%rd70+16];
	ld.global.f32 	%f1067, [%rd71+16];
	sub.f32 	%f1068, %f1066, %f1067;
	ld.global.f32 	%f1069, [%rd70+20];
	ld.global.f32 	%f1070, [%rd71+20];
	sub.f32 	%f1071, %f1069, %f1070;
	ld.global.f32 	%f1072, [%rd70+24];
	ld.global.f32 	%f1073, [%rd71+24];
	sub.f32 	%f1074, %f1072, %f1073;
	ld.global.f32 	%f1075, [%rd70+28];
	ld.global.f32 	%f1076, [%rd71+28];
	sub.f32 	%f1077, %f1075, %f1076;
	sub.f32 	%f1078, %f1061, %f1065;
	add.f32 	%f1079, %f1064, %f1078;
	fma.rn.f32 	%f1080, %f1068, %f1068, %f1079;
	add.f32 	%f1081, %f1065, %f1080;
	sub.f32 	%f1082, %f1065, %f1081;
	add.f32 	%f1083, %f1080, %f1082;
	fma.rn.f32 	%f1084, %f1071, %f1071, %f1083;
	add.f32 	%f1085, %f1081, %f1084;
	sub.f32 	%f1086, %f1081, %f1085;
	add.f32 	%f1087, %f1084, %f1086;
	fma.rn.f32 	%f1088, %f1074, %f1074, %f1087;
	add.f32 	%f1089, %f1085, %f1088;
	sub.f32 	%f1090, %f1085, %f1089;
	add.f32 	%f1091, %f1088, %f1090;
	fma.rn.f32 	%f1092, %f1077, %f1077, %f1091;
	add.f32 	%f1232, %f1089, %f1092;
	sub.f32 	%f1093, %f1232, %f1089;
	sub.f32 	%f1231, %f1093, %f1092;
	add.s32 	%r145, %r145, 8;
$L__BB1_19:
	and.b32  	%r134, %r20, 4;
	setp.ne.s32 	%p38, %r134, 0;
	@%p38 bra 	$L__BB1_21;
	mul.wide.u32 	%rd72, %r145, 4;
	add.s64 	%rd73, %rd5, %rd72;
	ld.global.f32 	%f1094, [%rd73];
	add.s64 	%rd74, %rd12, %rd72;
	ld.global.f32 	%f1095, [%rd74];
	sub.f32 	%f1096, %f1094, %f1095;
	ld.global.f32 	%f1097, [%rd73+4];
	ld.global.f32 	%f1098, [%rd74+4];
	sub.f32 	%f1099, %f1097, %f1098;
	ld.global.f32 	%f1100, [%rd73+8];
	ld.global.f32 	%f1101, [%rd74+8];
	sub.f32 	%f1102, %f1100, %f1101;
	ld.global.f32 	%f1103, [%rd73+12];
	ld.global.f32 	%f1104, [%rd74+12];
	sub.f32 	%f1105, %f1103, %f1104;
	mul.f32 	%f1106, %f1096, %f1096;
	sub.f32 	%f1107, %f1106, %f1231;
	add.f32 	%f1108, %f1232, %f1107;
	sub.f32 	%f1109, %f1232, %f1108;
	add.f32 	%f1110, %f1107, %f1109;
	fma.rn.f32 	%f1111, %f1099, %f1099, %f1110;
	add.f32 	%f1112, %f1108, %f1111;
	sub.f32 	%f1113, %f1108, %f1112;
	add.f32 	%f1114, %f1111, %f1113;
	fma.rn.f32 	%f1115, %f1102, %f1102, %f1114;
	add.f32 	%f1116, %f1112, %f1115;
	sub.f32 	%f1117, %f1112, %f1116;
	add.f32 	%f1118, %f1115, %f1117;
	fma.rn.f32 	%f1119, %f1105, %f1105, %f1118;
	add.f32 	%f1232, %f1116, %f1119;
	sub.f32 	%f1120, %f1232, %f1116;
	sub.f32 	%f1231, %f1120, %f1119;
	add.s32 	%r145, %r145, 4;
$L__BB1_21:
	setp.ge.s32 	%p39, %r145, %r93;
	@%p39 bra 	$L__BB1_33;
	sub.s32 	%r34, %r93, %r145;
	and.b32  	%r35, %r34, 7;
	sub.s32 	%r135, %r145, %r93;
	setp.gt.u32 	%p40, %r135, -8;
	@%p40 bra 	$L__BB1_25;
	and.b32  	%r36, %r34, -8;
	mov.b32 	%r156, 0;
$L__BB1_24:
	.pragma "nounroll";
	mul.wide.u32 	%rd75, %r145, 4;
	add.s64 	%rd76, %rd5, %rd75;
	ld.global.f32 	%f1122, [%rd76];
	add.s64 	%rd77, %rd12, %rd75;
	ld.global.f32 	%f1123, [%rd77];
	sub.f32 	%f1124, %f1122, %f1123;
	mul.f32 	%f1125, %f1124, %f1124;
	sub.f32 	%f1126, %f1125, %f1231;
	add.f32 	%f1127, %f1232, %f1126;
	ld.global.f32 	%f1128, [%rd76+4];
	ld.global.f32 	%f1129, [%rd77+4];
	sub.f32 	%f1130, %f1128, %f1129;
	sub.f32 	%f1131, %f1232, %f1127;
	add.f32 	%f1132, %f1126, %f1131;
	fma.rn.f32 	%f1133, %f1130, %f1130, %f1132;
	add.f32 	%f1134, %f1127, %f1133;
	ld.global.f32 	%f1135, [%rd76+8];
	ld.global.f32 	%f1136, [%rd77+8];
	sub.f32 	%f1137, %f1135, %f1136;
	sub.f32 	%f1138, %f1127, %f1134;
	add.f32 	%f1139, %f1133, %f1138;
	fma.rn.f32 	%f1140, %f1137, %f1137, %f1139;
	add.f32 	%f1141, %f1134, %f1140;
	ld.global.f32 	%f1142, [%rd76+12];
	ld.global.f32 	%f1143, [%rd77+12];
	sub.f32 	%f1144, %f1142, %f1143;
	sub.f32 	%f1145, %f1134, %f1141;
	add.f32 	%f1146, %f1140, %f1145;
	fma.rn.f32 	%f1147, %f1144, %f1144, %f1146;
	add.f32 	%f1148, %f1141, %f1147;
	ld.global.f32 	%f1149, [%rd76+16];
	ld.global.f32 	%f1150, [%rd77+16];
	sub.f32 	%f1151, %f1149, %f1150;
	sub.f32 	%f1152, %f1141, %f1148;
	add.f32 	%f1153, %f1147, %f1152;
	fma.rn.f32 	%f1154, %f1151, %f1151, %f1153;
	add.f32 	%f1155, %f1148, %f1154;
	ld.global.f32 	%f1156, [%rd76+20];
	ld.global.f32 	%f1157, [%rd77+20];
	sub.f32 	%f1158, %f1156, %f1157;
	sub.f32 	%f1159, %f1148, %f1155;
	add.f32 	%f1160, %f1154, %f1159;
	fma.rn.f32 	%f1161, %f1158, %f1158, %f1160;
	add.f32 	%f1162, %f1155, %f1161;
	ld.global.f32 	%f1163, [%rd76+24];
	ld.global.f32 	%f1164, [%rd77+24];
	sub.f32 	%f1165, %f1163, %f1164;
	sub.f32 	%f1166, %f1155, %f1162;
	add.f32 	%f1167, %f1161, %f1166;
	fma.rn.f32 	%f1168, %f1165, %f1165, %f1167;
	add.f32 	%f1169, %f1162, %f1168;
	ld.global.f32 	%f1170, [%rd76+28];
	ld.global.f32 	%f1171, [%rd77+28];
	sub.f32 	%f1172, %f1170, %f1171;
	sub.f32 	%f1173, %f1162, %f1169;
	add.f32 	%f1174, %f1168, %f1173;
	fma.rn.f32 	%f1175, %f1172, %f1172, %f1174;
	add.f32 	%f1232, %f1169, %f1175;
	sub.f32 	%f1176, %f1232, %f1169;
	sub.f32 	%f1231, %f1176, %f1175;
	add.s32 	%r145, %r145, 8;
	add.s32 	%r156, %r156, 8;
	setp.ne.s32 	%p41, %r156, %r36;
	@%p41 bra 	$L__BB1_24;
$L__BB1_25:
	setp.eq.s32 	%p42, %r35, 0;
	@%p42 bra 	$L__BB1_33;
	and.b32  	%r42, %r34, 3;
	setp.lt.u32 	%p43, %r35, 4;
	@%p43 bra 	$L__BB1_28;
	mul.wide.u32 	%rd78, %r145, 4;
	add.s64 	%rd79, %rd5, %rd78;
	ld.global.f32 	%f1178, [%rd79];
	add.s64 	%rd80, %rd12, %rd78;
	ld.global.f32 	%f1179, [%rd80];
	sub.f32 	%f1180, %f1178, %f1179;
	mul.f32 	%f1181, %f1180, %f1180;
	sub.f32 	%f1182, %f1181, %f1231;
	add.f32 	%f1183, %f1232, %f1182;
	ld.global.f32 	%f1184, [%rd79+4];
	ld.global.f32 	%f1185, [%rd80+4];
	sub.f32 	%f1186, %f1184, %f1185;
	sub.f32 	%f1187, %f1232, %f1183;
	add.f32 	%f1188, %f1182, %f1187;
	fma.rn.f32 	%f1189, %f1186, %f1186, %f1188;
	add.f32 	%f1190, %f1183, %f1189;
	ld.global.f32 	%f1191, [%rd79+8];
	ld.global.f32 	%f1192, [%rd80+8];
	sub.f32 	%f1193, %f1191, %f1192;
	sub.f32 	%f1194, %f1183, %f1190;
	add.f32 	%f1195, %f1189, %f1194;
	fma.rn.f32 	%f1196, %f1193, %f1193, %f1195;
	add.f32 	%f1197, %f1190, %f1196;
	ld.global.f32 	%f1198, [%rd79+12];
	ld.global.f32 	%f1199, [%rd80+12];
	sub.f32 	%f1200, %f1198, %f1199;
	sub.f32 	%f1201, %f1190, %f1197;
	add.f32 	%f1202, %f1196, %f1201;
	fma.rn.f32 	%f1203, %f1200, %f1200, %f1202;
	add.f32 	%f1232, %f1197, %f1203;
	sub.f32 	%f1204, %f1232, %f1197;
	sub.f32 	%f1231, %f1204, %f1203;
	add.s32 	%r145, %r145, 4;
$L__BB1_28:
	setp.eq.s32 	%p44, %r42, 0;
	@%p44 bra 	$L__BB1_33;
	setp.eq.s32 	%p45, %r42, 1;
	@%p45 bra 	$L__BB1_31;
	mul.wide.u32 	%rd81, %r145, 4;
	add.s64 	%rd82, %rd5, %rd81;
	ld.global.f32 	%f1206, [%rd82];
	add.s64 	%rd83, %rd12, %rd81;
	ld.global.f32 	%f1207, [%rd83];
	sub.f32 	%f1208, %f1206, %f1207;
	mul.f32 	%f1209, %f1208, %f1208;
	sub.f32 	%f1210, %f1209, %f1231;
	add.f32 	%f1211, %f1232, %f1210;
	ld.global.f32 	%f1212, [%rd82+4];
	ld.global.f32 	%f1213, [%rd83+4];
	sub.f32 	%f1214, %f1212, %f1213;
	sub.f32 	%f1215, %f1232, %f1211;
	add.f32 	%f1216, %f1210, %f1215;
	fma.rn.f32 	%f1217, %f1214, %f1214, %f1216;
	add.f32 	%f1232, %f1211, %f1217;
	sub.f32 	%f1218, %f1232, %f1211;
	sub.f32 	%f1231, %f1218, %f1217;
	add.s32 	%r145, %r145, 2;
$L__BB1_31:
	and.b32  	%r137, %r34, 1;
	setp.eq.b32 	%p46, %r137, 1;
	not.pred 	%p47, %p46;
	@%p47 bra 	$L__BB1_33;
	mul.wide.u32 	%rd84, %r145, 4;
	add.s64 	%rd85, %rd5, %rd84;
	ld.global.f32 	%f1219, [%rd85];
	add.s64 	%rd86, %rd12, %rd84;
	ld.global.f32 	%f1220, [%rd86];
	sub.f32 	%f1221, %f1219, %f1220;
	mul.f32 	%f1222, %f1221, %f1221;
	sub.f32 	%f1223, %f1222, %f1231;
	add.f32 	%f1232, %f1232, %f1223;
$L__BB1_33:
	setp.lt.f32 	%p48, %f1232, %f1224;
	selp.f32 	%f1224, %f1232, %f1224, %p48;
	selp.b32 	%r141, %r140, %r141, %p48;
	add.s32 	%r140, %r140, 1;
	setp.ne.s32 	%p49, %r140, %r94;
	@%p49 bra 	$L__BB1_5;
	mul.wide.s32 	%rd87, %r179, 4;
	add.s64 	%rd88, %rd4, %rd87;
	st.global.u32 	[%rd88], %r141;
	mul.wide.u32 	%rd89, %r141, 4;
	add.s64 	%rd90, %rd3, %rd89;
	atom.global.add.u32 	%r138, [%rd90], 1;
	add.s32 	%r179, %r179, %r2;
	setp.lt.s32 	%p50, %r179, %r92;
	@%p50 bra 	$L__BB1_4;
	bra.uni 	$L__BB1_66;
$L__BB1_35:
	and.b32  	%r50, %r93, -16;
$L__BB1_36:
	mul.lo.s32 	%r103, %r179, %r93;
	mul.wide.s32 	%rd21, %r103, 4;
	add.s64 	%rd13, %rd2, %rd21;
	mov.f32 	%f1261, 0f7F7FFFFF;
	mov.b32 	%r161, 0;
	mov.u32 	%r162, %r161;
$L__BB1_37:
	setp.lt.s32 	%p5, %r93, 16;
	mul.lo.s32 	%r105, %r161, %r93;
	mul.wide.s32 	%rd22, %r105, 4;
	add.s64 	%rd14, %rd1, %rd22;
	mov.b32 	%r166, 0;
	mov.f32 	%f1293, 0f00000000;
	mov.f32 	%f1269, %f1293;
	@%p5 bra 	$L__BB1_40;
	mov.f32 	%f1269, 0f00000000;
	mov.b32 	%r163, 0;
	mov.f32 	%f1263, %f1269;
$L__BB1_39:
	mul.wide.u32 	%rd23, %r163, 4;
	add.s64 	%rd24, %rd13, %rd23;
	ld.global.f32 	%f112, [%rd24];
	add.s64 	%rd25, %rd14, %rd23;
	ld.global.f32 	%f113, [%rd25];
	sub.f32 	%f114, %f112, %f113;
	ld.global.f32 	%f115, [%rd24+4];
	ld.global.f32 	%f116, [%rd25+4];
	sub.f32 	%f117, %f115, %f116;
	ld.global.f32 	%f118, [%rd24+8];
	ld.global.f32 	%f119, [%rd25+8];
	sub.f32 	%f120, %f118, %f119;
	ld.global.f32 	%f121, [%rd24+12];
	ld.global.f32 	%f122, [%rd25+12];
	sub.f32 	%f123, %f121, %f122;
	ld.global.f32 	%f124, [%rd24+16];
	ld.global.f32 	%f125, [%rd25+16];
	sub.f32 	%f126, %f124, %f125;
	ld.global.f32 	%f127, [%rd24+20];
	ld.global.f32 	%f128, [%rd25+20];
	sub.f32 	%f129, %f127, %f128;
	ld.global.f32 	%f130, [%rd24+24];
	ld.global.f32 	%f131, [%rd25+24];
	sub.f32 	%f132, %f130, %f131;
	ld.global.f32 	%f133, [%rd24+28];
	ld.global.f32 	%f134, [%rd25+28];
	sub.f32 	%f135, %f133, %f134;
	ld.global.f32 	%f136, [%rd24+32];
	ld.global.f32 	%f137, [%rd25+32];
	sub.f32 	%f138, %f136, %f137;
	ld.global.f32 	%f139, [%rd24+36];
	ld.global.f32 	%f140, [%rd25+36];
	sub.f32 	%f141, %f139, %f140;
	ld.global.f32 	%f142, [%rd24+40];
	ld.global.f32 	%f143, [%rd25+40];
	sub.f32 	%f144, %f142, %f143;
	ld.global.f32 	%f145, [%rd24+44];
	ld.global.f32 	%f146, [%rd25+44];
	sub.f32 	%f147, %f145, %f146;
	ld.global.f32 	%f148, [%rd24+48];
	ld.global.f32 	%f149, [%rd25+48];
	sub.f32 	%f150, %f148, %f149;
	ld.global.f32 	%f151, [%rd24+52];
	ld.global.f32 	%f152, [%rd25+52];
	sub.f32 	%f153, %f151, %f152;
	ld.global.f32 	%f154, [%rd24+56];
	ld.global.f32 	%f155, [%rd25+56];
	sub.f32 	%f156, %f154, %f155;
	ld.global.f32 	%f157, [%rd24+60];
	ld.global.f32 	%f158, [%rd25+60];
	sub.f32 	%f159, %f157, %f158;
	mul.f32 	%f160, %f117, %f117;
	fma.rn.f32 	%f161, %f114, %f114, %f160;
	fma.rn.f32 	%f162, %f120, %f120, %f161;
	fma.rn.f32 	%f163, %f123, %f123, %f162;
	mul.f32 	%f164, %f129, %f129;
	fma.rn.f32 	%f165, %f126, %f126, %f164;
	fma.rn.f32 	%f166, %f132, %f132, %f165;
	fma.rn.f32 	%f167, %f135, %f135, %f166;
	mul.f32 	%f168, %f141, %f141;
	fma.rn.f32 	%f169, %f138, %f138, %f168;
	fma.rn.f32 	%f170, %f144, %f144, %f169;
	fma.rn.f32 	%f171, %f147, %f147, %f170;
	mul.f32 	%f172, %f153, %f153;
	fma.rn.f32 	%f173, %f150, %f150, %f172;
	fma.rn.f32 	%f174, %f156, %f156, %f173;
	fma.rn.f32 	%f175, %f159, %f159, %f174;
	add.f32 	%f176, %f163, %f167;
	add.f32 	%f177, %f176, %f171;
	add.f32 	%f178, %f177, %f175;
	sub.f32 	%f179, %f178, %f1269;
	add.f32 	%f1293, %f1263, %f179;
	sub.f32 	%f180, %f1293, %f1263;
	sub.f32 	%f1269, %f180, %f179;
	add.s32 	%r163, %r163, 16;
	setp.lt.s32 	%p6, %r163, %r3;
	mov.f32 	%f1263, %f1293;
	mov.u32 	%r166, %r50;
	@%p6 bra 	$L__BB1_39;
$L__BB1_40:
	setp.ge.s32 	%p7, %r166, %r4;
	@%p7 bra 	$L__BB1_42;
$L__BB1_41:
	mul.wide.u32 	%rd26, %r166, 4;
	add.s64 	%rd27, %rd13, %rd26;
	ld.global.f32 	%f181, [%rd27];
	add.s64 	%rd28, %rd14, %rd26;
	ld.global.f32 	%f182, [%rd28];
	sub.f32 	%f183, %f181, %f182;
	ld.global.f32 	%f184, [%rd27+4];
	ld.global.f32 	%f185, [%rd28+4];
	sub.f32 	%f186, %f184, %f185;
	ld.global.f32 	%f187, [%rd27+8];
	ld.global.f32 	%f188, [%rd28+8];
	sub.f32 	%f189, %f187, %f188;
	ld.global.f32 	%f190, [%rd27+12];
	ld.global.f32 	%f191, [%rd28+12];
	sub.f32 	%f192, %f190, %f191;
	ld.global.f32 	%f193, [%rd27+16];
	ld.global.f32 	%f194, [%rd28+16];
	sub.f32 	%f195, %f193, %f194;
	ld.global.f32 	%f196, [%rd27+20];
	ld.global.f32 	%f197, [%rd28+20];
	sub.f32 	%f198, %f196, %f197;
	ld.global.f32 	%f199, [%rd27+24];
	ld.global.f32 	%f200, [%rd28+24];
	sub.f32 	%f201, %f199, %f200;
	ld.global.f32 	%f202, [%rd27+28];
	ld.global.f32 	%f203, [%rd28+28];
	sub.f32 	%f204, %f202, %f203;
	mul.f32 	%f205, %f183, %f183;
	sub.f32 	%f206, %f205, %f1269;
	add.f32 	%f207, %f1293, %f206;
	sub.f32 	%f208, %f1293, %f207;
	add.f32 	%f209, %f206, %f208;
	fma.rn.f32 	%f210, %f186, %f186, %f209;
	add.f32 	%f211, %f207, %f210;
	sub.f32 	%f212, %f207, %f211;
	add.f32 	%f213, %f210, %f212;
	fma.rn.f32 	%f214, %f189, %f189, %f213;
	add.f32 	%f215, %f211, %f214;
	sub.f32 	%f216, %f211, %f215;
	add.f32 	%f217, %f214, %f216;
	fma.rn.f32 	%f218, %f192, %f192, %f217;
	add.f32 	%f219, %f215, %f218;
	sub.f32 	%f220, %f215, %f219;
	add.f32 	%f221, %f218, %f220;
	fma.rn.f32 	%f222, %f195, %f195, %f221;
	add.f32 	%f223, %f219, %f222;
	sub.f32 	%f224, %f219, %f223;
	add.f32 	%f225, %f222, %f224;
	fma.rn.f32 	%f226, %f198, %f198, %f225;
	add.f32 	%f227, %f223, %f226;
	sub.f32 	%f228, %f223, %f227;
	add.f32 	%f229, %f226, %f228;
	fma.rn.f32 	%f230, %f201, %f201, %f229;
	add.f32 	%f231, %f227, %f230;
	sub.f32 	%f232, %f227, %f231;
	add.f32 	%f233, %f230, %f232;
	fma.rn.f32 	%f234, %f204, %f204, %f233;
	add.f32 	%f1293, %f231, %f234;
	sub.f32 	%f235, %f1293, %f231;
	sub.f32 	%f1269, %f235, %f234;
	add.s32 	%r166, %r166, 8;
	setp.lt.s32 	%p8, %r166, %r4;
	@%p8 bra 	$L__BB1_41;
$L__BB1_42:
	setp.ge.s32 	%p9, %r166, %r5;
	@%p9 bra 	$L__BB1_51;
	add.s32 	%r108, %r166, 4;
	max.s32 	%r109, %r5, %r108;
	not.b32 	%r110, %r166;
	add.s32 	%r60, %r109, %r110;
	shr.u32 	%r111, %r60, 2;
	add.s32 	%r61, %r111, 1;
	setp.lt.u32 	%p10, %r60, 12;
	@%p10 bra 	$L__BB1_46;
	and.b32  	%r62, %r61, 2147483644;
	mov.b32 	%r168, 0;
$L__BB1_45:
	.pragma "nounroll";
	mul.wide.u32 	%rd29, %r166, 4;
	add.s64 	%rd30, %rd13, %rd29;
	ld.global.f32 	%f237, [%rd30];
	add.s64 	%rd31, %rd14, %rd29;
	ld.global.f32 	%f238, [%rd31];
	sub.f32 	%f239, %f237, %f238;
	ld.global.f32 	%f240, [%rd30+4];
	ld.global.f32 	%f241, [%rd31+4];
	sub.f32 	%f242, %f240, %f241;
	ld.global.f32 	%f243, [%rd30+8];
	ld.global.f32 	%f244, [%rd31+8];
	sub.f32 	%f245, %f243, %f244;
	ld.global.f32 	%f246, [%rd30+12];
	ld.global.f32 	%f247, [%rd31+12];
	sub.f32 	%f248, %f246, %f247;
	mul.f32 	%f249, %f239, %f239;
	sub.f32 	%f250, %f249, %f1269;
	add.f32 	%f251, %f1293, %f250;
	sub.f32 	%f252, %f1293, %f251;
	add.f32 	%f253, %f250, %f252;
	fma.rn.f32 	%f254, %f242, %f242, %f253;
	add.f32 	%f255, %f251, %f254;
	sub.f32 	%f256, %f251, %f255;
	add.f32 	%f257, %f254, %f256;
	fma.rn.f32 	%f258, %f245, %f245, %f257;
	add.f32 	%f259, %f255, %f258;
	sub.f32 	%f260, %f255, %f259;
	add.f32 	%f261, %f258, %f260;
	fma.rn.f32 	%f262, %f248, %f248, %f261;
	add.f32 	%f263, %f259, %f262;
	ld.global.f32 	%f264, [%rd30+16];
	ld.global.f32 	%f265, [%rd31+16];
	sub.f32 	%f266, %f264, %f265;
	ld.global.f32 	%f267, [%rd30+20];
	ld.global.f32 	%f268, [%rd31+20];
	sub.f32 	%f269, %f267, %f268;
	ld.global.f32 	%f270, [%rd30+24];
	ld.global.f32 	%f271, [%rd31+24];
	sub.f32 	%f272, %f270, %f271;
	ld.global.f32 	%f273, [%rd30+28];
	ld.global.f32 	%f274, [%rd31+28];
	sub.f32 	%f275, %f273, %f274;
	sub.f32 	%f276, %f259, %f263;
	add.f32 	%f277, %f262, %f276;
	fma.rn.f32 	%f278, %f266, %f266, %f277;
	add.f32 	%f279, %f263, %f278;
	sub.f32 	%f280, %f263, %f279;
	add.f32 	%f281, %f278, %f280;
	fma.rn.f32 	%f282, %f269, %f269, %f281;
	add.f32 	%f283, %f279, %f282;
	sub.f32 	%f284, %f279, %f283;
	add.f32 	%f285, %f282, %f284;
	fma.rn.f32 	%f286, %f272, %f272, %f285;
	add.f32 	%f287, %f283, %f286;
	sub.f32 	%f288, %f283, %f287;
	add.f32 	%f289, %f286, %f288;
	fma.rn.f32 	%f290, %f275, %f275, %f289;
	add.f32 	%f291, %f287, %f290;
	ld.global.f32 	%f292, [%rd30+32];
	ld.global.f32 	%f293, [%rd31+32];
	sub.f32 	%f294, %f292, %f293;
	ld.global.f32 	%f295, [%rd30+36];
	ld.global.f32 	%f296, [%rd31+36];
	sub.f32 	%f297, %f295, %f296;
	ld.global.f32 	%f298, [%rd30+40];
	ld.global.f32 	%f299, [%rd31+40];
	sub.f32 	%f300, %f298, %f299;
	ld.global.f32 	%f301, [%rd30+44];
	ld.global.f32 	%f302, [%rd31+44];
	sub.f32 	%f303, %f301, %f302;
	sub.f32 	%f304, %f287, %f291;
	add.f32 	%f305, %f290, %f304;
	fma.rn.f32 	%f306, %f294, %f294, %f305;
	add.f32 	%f307, %f291, %f306;
	sub.f32 	%f308, %f291, %f307;
	add.f32 	%f309, %f306, %f308;
	fma.rn.f32 	%f310, %f297, %f297, %f309;
	add.f32 	%f311, %f307, %f310;
	sub.f32 	%f312, %f307, %f311;
	add.f32 	%f313, %f310, %f312;
	fma.rn.f32 	%f314, %f300, %f300, %f313;
	add.f32 	%f315, %f311, %f314;
	sub.f32 	%f316, %f311, %f315;
	add.f32 	%f317, %f314, %f316;
	fma.rn.f32 	%f318, %f303, %f303, %f317;
	add.f32 	%f319, %f315, %f318;
	ld.global.f32 	%f320, [%rd30+48];
	ld.global.f32 	%f321, [%rd31+48];
	sub.f32 	%f322, %f320, %f321;
	ld.global.f32 	%f323, [%rd30+52];
	ld.global.f32 	%f324, [%rd31+52];
	sub.f32 	%f325, %f323, %f324;
	ld.global.f32 	%f326, [%rd30+56];
	ld.global.f32 	%f327, [%rd31+56];
	sub.f32 	%f328, %f326, %f327;
	ld.global.f32 	%f329, [%rd30+60];
	ld.global.f32 	%f330, [%rd31+60];
	sub.f32 	%f331, %f329, %f330;
	sub.f32 	%f332, %f315, %f319;
	add.f32 	%f333, %f318, %f332;
	fma.rn.f32 	%f334, %f322, %f322, %f333;
	add.f32 	%f335, %f319, %f334;
	sub.f32 	%f336, %f319, %f335;
	add.f32 	%f337, %f334, %f336;
	fma.rn.f32 	%f338, %f325, %f325, %f337;
	add.f32 	%f339, %f335, %f338;
	sub.f32 	%f340, %f335, %f339;
	add.f32 	%f341, %f338, %f340;
	fma.rn.f32 	%f342, %f328, %f328, %f341;
	add.f32 	%f343, %f339, %f342;
	sub.f32 	%f344, %f339, %f343;
	add.f32 	%f345, %f342, %f344;
	fma.rn.f32 	%f346, %f331, %f331, %f345;
	add.f32 	%f1293, %f343, %f346;
	sub.f32 	%f347, %f1293, %f343;
	sub.f32 	%f1269, %f347, %f346;
	add.s32 	%r166, %r166, 16;
	add.s32 	%r168, %r168, 4;
	setp.ne.s32 	%p11, %r168, %r62;
	@%p11 bra 	$L__BB1_45;
$L__BB1_46:
	and.b32  	%r114, %r61, 3;
	setp.eq.s32 	%p12, %r114, 0;
	@%p12 bra 	$L__BB1_51;
	setp.eq.s32 	%p13, %r114, 1;
	@%p13 bra 	$L__BB1_49;
	mul.wide.u32 	%rd32, %r166, 4;
	add.s64 	%rd33, %rd13, %rd32;
	ld.global.f32 	%f349, [%rd33];
	add.s64 	%rd34, %rd14, %rd32;
	ld.global.f32 	%f350, [%rd34];
	sub.f32 	%f351, %f349, %f350;
	ld.global.f32 	%f352, [%rd33+4];
	ld.global.f32 	%f353, [%rd34+4];
	sub.f32 	%f354, %f352, %f353;
	ld.global.f32 	%f355, [%rd33+8];
	ld.global.f32 	%f356, [%rd34+8];
	sub.f32 	%f357, %f355, %f356;
	ld.global.f32 	%f358, [%rd33+12];
	ld.global.f32 	%f359, [%rd34+12];
	sub.f32 	%f360, %f358, %f359;
	mul.f32 	%f361, %f351, %f351;
	sub.f32 	%f362, %f361, %f1269;
	add.f32 	%f363, %f1293, %f362;
	sub.f32 	%f364, %f1293, %f363;
	add.f32 	%f365, %f362, %f364;
	fma.rn.f32 	%f366, %f354, %f354, %f365;
	add.f32 	%f367, %f363, %f366;
	sub.f32 	%f368, %f363, %f367;
	add.f32 	%f369, %f366, %f368;
	fma.rn.f32 	%f370, %f357, %f357, %f369;
	add.f32 	%f371, %f367, %f370;
	sub.f32 	%f372, %f367, %f371;
	add.f32 	%f373, %f370, %f372;
	fma.rn.f32 	%f374, %f360, %f360, %f373;
	add.f32 	%f375, %f371, %f374;
	ld.global.f32 	%f376, [%rd33+16];
	ld.global.f32 	%f377, [%rd34+16];
	sub.f32 	%f378, %f376, %f377;
	ld.global.f32 	%f379, [%rd33+20];
	ld.global.f32 	%f380, [%rd34+20];
	sub.f32 	%f381, %f379, %f380;
	ld.global.f32 	%f382, [%rd33+24];
	ld.global.f32 	%f383, [%rd34+24];
	sub.f32 	%f384, %f382, %f383;
	ld.global.f32 	%f385, [%rd33+28];
	ld.global.f32 	%f386, [%rd34+28];
	sub.f32 	%f387, %f385, %f386;
	sub.f32 	%f388, %f371, %f375;
	add.f32 	%f389, %f374, %f388;
	fma.rn.f32 	%f390, %f378, %f378, %f389;
	add.f32 	%f391, %f375, %f390;
	sub.f32 	%f392, %f375, %f391;
	add.f32 	%f393, %f390, %f392;
	fma.rn.f32 	%f394, %f381, %f381, %f393;
	add.f32 	%f395, %f391, %f394;
	sub.f32 	%f396, %f391, %f395;
	add.f32 	%f397, %f394, %f396;
	fma.rn.f32 	%f398, %f384, %f384, %f397;
	add.f32 	%f399, %f395, %f398;
	sub.f32 	%f400, %f395, %f399;
	add.f32 	%f401, %f398, %f400;
	fma.rn.f32 	%f402, %f387, %f387, %f401;
	add.f32 	%f1293, %f399, %f402;
	sub.f32 	%f403, %f1293, %f399;
	sub.f32 	%f1269, %f403, %f402;
	add.s32 	%r166, %r166, 8;
$L__BB1_49:
	and.b32  	%r115, %r60, 4;
	setp.ne.s32 	%p14, %r115, 0;
	@%p14 bra 	$L__BB1_51;
	mul.wide.u32 	%rd35, %r166, 4;
	add.s64 	%rd36, %rd13, %rd35;
	ld.global.f32 	%f404, [%rd36];
	add.s64 	%rd37, %rd14, %rd35;
	ld.global.f32 	%f405, [%rd37];
	sub.f32 	%f406, %f404, %f405;
	ld.global.f32 	%f407, [%rd36+4];
	ld.global.f32 	%f408, [%rd37+4];
	sub.f32 	%f409, %f407, %f408;
	ld.global.f32 	%f410, [%rd36+8];
	ld.global.f32 	%f411, [%rd37+8];
	sub.f32 	%f412, %f410, %f411;
	ld.global.f32 	%f413, [%rd36+12];
	ld.global.f32 	%f414, [%rd37+12];
	sub.f32 	%f415, %f413, %f414;
	mul.f32 	%f416, %f406, %f406;
	sub.f32 	%f417, %f416, %f1269;
	add.f32 	%f418, %f1293, %f417;
	sub.f32 	%f419, %f1293, %f418;
	add.f32 	%f420, %f417, %f419;
	fma.rn.f32 	%f421, %f409, %f409, %f420;
	add.f32 	%f422, %f418, %f421;
	sub.f32 	%f423, %f418, %f422;
	add.f32 	%f424, %f421, %f423;
	fma.rn.f32 	%f425, %f412, %f412, %f424;
	add.f32 	%f426, %f422, %f425;
	sub.f32 	%f427, %f422, %f426;
	add.f32 	%f428, %f425, %f427;
	fma.rn.f32 	%f429, %f415, %f415, %f428;
	add.f32 	%f1293, %f426, %f429;
	sub.f32 	%f430, %f1293, %f426;
	sub.f32 	%f1269, %f430, %f429;
	add.s32 	%r166, %r166, 4;
$L__BB1_51:
	setp.ge.s32 	%p15, %r166, %r93;
	@%p15 bra 	$L__BB1_63;
	sub.s32 	%r74, %r93, %r166;
	and.b32  	%r75, %r74, 7;
	sub.s32 	%r116, %r166, %r93;
	setp.gt.u32 	%p16, %r116, -8;
	@%p16 bra 	$L__BB1_55;
	and.b32  	%r76, %r74, -8;
	mov.b32 	%r175, 0;
$L__BB1_54:
	.pragma "nounroll";
	mul.wide.u32 	%rd38, %r166, 4;
	add.s64 	%rd39, %rd13, %rd38;
	ld.global.f32 	%f432, [%rd39];
	add.s64 	%rd40, %rd14, %rd38;
	ld.global.f32 	%f433, [%rd40];
	sub.f32 	%f434, %f432, %f433;
	mul.f32 	%f435, %f434, %f434;
	sub.f32 	%f436, %f435, %f1269;
	add.f32 	%f437, %f1293, %f436;
	ld.global.f32 	%f438, [%rd39+4];
	ld.global.f32 	%f439, [%rd40+4];
	sub.f32 	%f440, %f438, %f439;
	sub.f32 	%f441, %f1293, %f437;
	add.f32 	%f442, %f436, %f441;
	fma.rn.f32 	%f443, %f440, %f440, %f442;
	add.f32 	%f444, %f437, %f443;
	ld.global.f32 	%f445, [%rd39+8];
	ld.global.f32 	%f446, [%rd40+8];
	sub.f32 	%f447, %f445, %f446;
	sub.f32 	%f448, %f437, %f444;
	add.f32 	%f449, %f443, %f448;
	fma.rn.f32 	%f450, %f447, %f447, %f449;
	add.f32 	%f451, %f444, %f450;
	ld.global.f32 	%f452, [%rd39+12];
	ld.global.f32 	%f453, [%rd40+12];
	sub.f32 	%f454, %f452, %f453;
	sub.f32 	%f455, %f444, %f451;
	add.f32 	%f456, %f450, %f455;
	fma.rn.f32 	%f457, %f454, %f454, %f456;
	add.f32 	%f458, %f451, %f457;
	ld.global.f32 	%f459, [%rd39+16];
	ld.global.f32 	%f460, [%rd40+16];
	sub.f32 	%f461, %f459, %f460;
	sub.f32 	%f462, %f451, %f458;
	add.f32 	%f463, %f457, %f462;
	fma.rn.f32 	%f464, %f461, %f461, %f463;
	add.f32 	%f465, %f458, %f464;
	ld.global.f32 	%f466, [%rd39+20];
	ld.global.f32 	%f467, [%rd40+20];
	sub.f32 	%f468, %f466, %f467;
	sub.f32 	%f469, %f458, %f465;
	add.f32 	%f470, %f464, %f469;
	fma.rn.f32 	%f471, %f468, %f468, %f470;
	add.f32 	%f472, %f465, %f471;
	ld.global.f32 	%f473, [%rd39+24];
	ld.global.f32 	%f474, [%rd40+24];
	sub.f32 	%f475, %f473, %f474;
	sub.f32 	%f476, %f465, %f472;
	add.f32 	%f477, %f471, %f476;
	fma.rn.f32 	%f478, %f475, %f475, %f477;
	add.f32 	%f479, %f472, %f478;
	ld.global.f32 	%f480, [%rd39+28];
	ld.global.f32 	%f481, [%rd40+28];
	sub.f32 	%f482, %f480, %f481;
	sub.f32 	%f483, %f472, %f479;
	add.f32 	%f484, %f478, %f483;
	fma.rn.f32 	%f485, %f482, %f482, %f484;
	add.f32 	%f1293, %f479, %f485;
	sub.f32 	%f486, %f1293, %f479;
	sub.f32 	%f1269, %f486, %f485;
	add.s32 	%r166, %r166, 8;
	add.s32 	%r175, %r175, 8;
	setp.ne.s32 	%p17, %r175, %r76;
	@%p17 bra 	$L__BB1_54;
$L__BB1_55:
	setp.eq.s32 	%p18, %r75, 0;
	@%p18 bra 	$L__BB1_63;
	and.b32  	%r82, %r74, 3;
	setp.lt.u32 	%p19, %r75, 4;
	@%p19 bra 	$L__BB1_58;
	mul.wide.u32 	%rd41, %r166, 4;
	add.s64 	%rd42, %rd13, %rd41;
	ld.global.f32 	%f488, [%rd42];
	add.s64 	%rd43, %rd14, %rd41;
	ld.global.f32 	%f489, [%rd43];
	sub.f32 	%f490, %f488, %f489;
	mul.f32 	%f491, %f490, %f490;
	sub.f32 	%f492, %f491, %f1269;
	add.f32 	%f493, %f1293, %f492;
	ld.global.f32 	%f494, [%rd42+4];
	ld.global.f32 	%f495, [%rd43+4];
	sub.f32 	%f496, %f494, %f495;
	sub.f32 	%f497, %f1293, %f493;
	add.f32 	%f498, %f492, %f497;
	fma.rn.f32 	%f499, %f496, %f496, %f498;
	add.f32 	%f500, %f493, %f499;
	ld.global.f32 	%f501, [%rd42+8];
	ld.global.f32 	%f502, [%rd43+8];
	sub.f32 	%f503, %f501, %f502;
	sub.f32 	%f504, %f493, %f500;
	add.f32 	%f505, %f499, %f504;
	fma.rn.f32 	%f506, %f503, %f503, %f505;
	add.f32 	%f507, %f500, %f506;
	ld.global.f32 	%f508, [%rd42+12];
	ld.global.f32 	%f509, [%rd43+12];
	sub.f32 	%f510, %f508, %f509;
	sub.f32 	%f511, %f500, %f507;
	add.f32 	%f512, %f506, %f511;
	fma.rn.f32 	%f513, %f510, %f510, %f512;
	add.f32 	%f1293, %f507, %f513;
	sub.f32 	%f514, %f1293, %f507;
	sub.f32 	%f1269, %f514, %f513;
	add.s32 	%r166, %r166, 4;
$L__BB1_58:
	setp.eq.s32 	%p20, %r82, 0;
	@%p20 bra 	$L__BB1_63;
	setp.eq.s32 	%p21, %r82, 1;
	@%p21 bra 	$L__BB1_61;
	mul.wide.u32 	%rd44, %r166, 4;
	add.s64 	%rd45, %rd13, %rd44;
	ld.global.f32 	%f516, [%rd45];
	add.s64 	%rd46, %rd14, %rd44;
	ld.global.f32 	%f517, [%rd46];
	sub.f32 	%f518, %f516, %f517;
	mul.f32 	%f519, %f518, %f518;
	sub.f32 	%f520, %f519, %f1269;
	add.f32 	%f521, %f1293, %f520;
	ld.global.f32 	%f522, [%rd45+4];
	ld.global.f32 	%f523, [%rd46+4];
	sub.f32 	%f524, %f522, %f523;
	sub.f32 	%f525, %f1293, %f521;
	add.f32 	%f526, %f520, %f525;
	fma.rn.f32 	%f527, %f524, %f524, %f526;
	add.f32 	%f1293, %f521, %f527;
	sub.f32 	%f528, %f1293, %f521;
	sub.f32 	%f1269, %f528, %f527;
	add.s32 	%r166, %r166, 2;
$L__BB1_61:
	and.b32  	%r118, %r74, 1;
	setp.eq.b32 	%p22, %r118, 1;
	not.pred 	%p23, %p22;
	@%p23 bra 	$L__BB1_63;
	mul.wide.u32 	%rd47, %r166, 4;
	add.s64 	%rd48, %rd13, %rd47;
	ld.global.f32 	%f529, [%rd48];
	add.s64 	%rd49, %rd14, %rd47;
	ld.global.f32 	%f530, [%rd49];
	sub.f32 	%f531, %f529, %f530;
	mul.f32 	%f532, %f531, %f531;
	sub.f32 	%f533, %f532, %f1269;
	add.f32 	%f1293, %f1293, %f533;
$L__BB1_63:
	setp.lt.f32 	%p24, %f1293, %f1261;
	selp.f32 	%f1261, %f1293, %f1261, %p24;
	selp.b32 	%r162, %r161, %r162, %p24;
	add.s32 	%r161, %r161, 1;
	setp.ne.s32 	%p25, %r161, %r94;
	@%p25 bra 	$L__BB1_37;
	mul.wide.s32 	%rd50, %r179, 4;
	add.s64 	%rd51, %rd4, %rd50;
	st.global.u32 	[%rd51], %r162;
	mul.wide.u32 	%rd52, %r162, 4;
	add.s64 	%rd53, %rd3, %rd52;
	atom.global.add.u32 	%r119, [%rd53], 1;
	add.s32 	%r179, %r179, %r2;
	setp.lt.s32 	%p26, %r179, %r92;
	@%p26 bra 	$L__BB1_36;
	bra.uni 	$L__BB1_66;
$L__BB1_65:
	mul.wide.s32 	%rd19, %r179, 4;
	add.s64 	%rd20, %rd4, %rd19;
	mov.b32 	%r100, 0;
	st.global.u32 	[%rd20], %r100;
	atom.global.add.u32 	%r101, [%rd3], 1;
	add.s32 	%r179, %r179, %r2;
	setp.lt.s32 	%p3, %r179, %r92;
	@%p3 bra 	$L__BB1_65;
$L__BB1_66:
	ret;

}
	// .globl	exclusive_scan_sizes
.visible .entry exclusive_scan_sizes(
	.param .u64 .ptr .align 1 exclusive_scan_sizes_param_0,
	.param .u64 .ptr .align 1 exclusive_scan_sizes_param_1,
	.param .u64 .ptr .align 1 exclusive_scan_sizes_param_2,
	.param .u32 exclusive_scan_sizes_param_3
)
{
	.reg .pred 	%p<12>;
	.reg .b32 	%r<95>;
	.reg .b64 	%rd<40>;

	ld.param.u64 	%rd22, [exclusive_scan_sizes_param_0];
	ld.param.u64 	%rd23, [exclusive_scan_sizes_param_1];
	ld.param.u64 	%rd24, [exclusive_scan_sizes_param_2];
	ld.param.u32 	%r25, [exclusive_scan_sizes_param_3];
	cvta.to.global.u64 	%rd1, %rd22;
	cvta.to.global.u64 	%rd2, %rd24;
	cvta.to.global.u64 	%rd3, %rd23;
	mov.u32 	%r26, %ctaid.x;
	mov.u32 	%r27, %tid.x;
	or.b32  	%r28, %r26, %r27;
	setp.ne.s32 	%p1, %r28, 0;
	setp.lt.s32 	%p2, %r25, 1;
	or.pred  	%p3, %p1, %p2;
	@%p3 bra 	$L__BB2_13;
	and.b32  	%r1, %r25, 15;
	setp.lt.u32 	%p4, %r25, 16;
	mov.b32 	%r89, 0;
	mov.u32 	%r88, %r89;
	@%p4 bra 	$L__BB2_4;
	and.b32  	%r89, %r25, 2147483632;
	neg.s32 	%r85, %r89;
	add.s64 	%rd36, %rd3, 32;
	add.s64 	%rd35, %rd2, 32;
	add.s64 	%rd34, %rd1, 32;
	mov.b32 	%r88, 0;
$L__BB2_3:
	.pragma "nounroll";
	st.global.u32 	[%rd36+-32], %r88;
	st.global.u32 	[%rd35+-32], %r88;
	ld.global.u32 	%r31, [%rd34+-32];
	add.s32 	%r32, %r31, %r88;
	st.global.u32 	[%rd36+-28], %r32;
	st.global.u32 	[%rd35+-28], %r32;
	ld.global.u32 	%r33, [%rd34+-28];
	add.s32 	%r34, %r33, %r32;
	st.global.u32 	[%rd36+-24], %r34;
	st.global.u32 	[%rd35+-24], %r34;
	ld.global.u32 	%r35, [%rd34+-24];
	add.s32 	%r36, %r35, %r34;
	st.global.u32 	[%rd36+-20], %r36;
	st.global.u32 	[%rd35+-20], %r36;
	ld.global.u32 	%r37, [%rd34+-20];
	add.s32 	%r38, %r37, %r36;
	st.global.u32 	[%rd36+-16], %r38;
	st.global.u32 	[%rd35+-16], %r38;
	ld.global.u32 	%r39, [%rd34+-16];
	add.s32 	%r40, %r39, %r38;
	st.global.u32 	[%rd36+-12], %r40;
	st.global.u32 	[%rd35+-12], %r40;
	ld.global.u32 	%r41, [%rd34+-12];
	add.s32 	%r42, %r41, %r40;
	st.global.u32 	[%rd36+-8], %r42;
	st.global.u32 	[%rd35+-8], %r42;
	ld.global.u32 	%r43, [%rd34+-8];
	add.s32 	%r44, %r43, %r42;
	st.global.u32 	[%rd36+-4], %r44;
	st.global.u32 	[%rd35+-4], %r44;
	ld.global.u32 	%r45, [%rd34+-4];
	add.s32 	%r46, %r45, %r44;
	st.global.u32 	[%rd36], %r46;
	st.global.u32 	[%rd35], %r46;
	ld.global.u32 	%r47, [%rd34];
	add.s32 	%r48, %r47, %r46;
	st.global.u32 	[%rd36+4], %r48;
	st.global.u32 	[%rd35+4], %r48;
	ld.global.u32 	%r49, [%rd34+4];
	add.s32 	%r50, %r49, %r48;
	st.global.u32 	[%rd36+8], %r50;
	st.global.u32 	[%rd35+8], %r50;
	ld.global.u32 	%r51, [%rd34+8];
	add.s32 	%r52, %r51, %r50;
	st.global.u32 	[%rd36+12], %r52;
	st.global.u32 	[%rd35+12], %r52;
	ld.global.u32 	%r53, [%rd34+12];
	add.s32 	%r54, %r53, %r52;
	st.global.u32 	[%rd36+16], %r54;
	st.global.u32 	[%rd35+16], %r54;
	ld.global.u32 	%r55, [%rd34+16];
	add.s32 	%r56, %r55, %r54;
	st.global.u32 	[%rd36+20], %r56;
	st.global.u32 	[%rd35+20], %r56;
	ld.global.u32 	%r57, [%rd34+20];
	add.s32 	%r58, %r57, %r56;
	st.global.u32 	[%rd36+24], %r58;
	st.global.u32 	[%rd35+24], %r58;
	ld.global.u32 	%r59, [%rd34+24];
	add.s32 	%r60, %r59, %r58;
	st.global.u32 	[%rd36+28], %r60;
	st.global.u32 	[%rd35+28], %r60;
	ld.global.u32 	%r61, [%rd34+28];
	add.s32 	%r88, %r61, %r60;
	add.s32 	%r85, %r85, 16;
	add.s64 	%rd36, %rd36, 64;
	add.s64 	%rd35, %rd35, 64;
	add.s64 	%rd34, %rd34, 64;
	setp.ne.s32 	%p5, %r85, 0;
	@%p5 bra 	$L__BB2_3;
$L__BB2_4:
	setp.eq.s32 	%p6, %r1, 0;
	@%p6 bra 	$L__BB2_13;
	and.b32  	%r10, %r25, 7;
	setp.lt.u32 	%p7, %r1, 8;
	@%p7 bra 	$L__BB2_7;
	mul.wide.u32 	%rd25, %r89, 4;
	add.s64 	%rd26, %rd3, %rd25;
	st.global.u32 	[%rd26], %r88;
	add.s64 	%rd27, %rd2, %rd25;
	st.global.u32 	[%rd27], %r88;
	add.s64 	%rd28, %rd1, %rd25;
	ld.global.u32 	%r62, [%rd28];
	add.s32 	%r63, %r62, %r88;
	st.global.u32 	[%rd26+4], %r63;
	st.global.u32 	[%rd27+4], %r63;
	ld.global.u32 	%r64, [%rd28+4];
	add.s32 	%r65, %r64, %r63;
	st.global.u32 	[%rd26+8], %r65;
	st.global.u32 	[%rd27+8], %r65;
	ld.global.u32 	%r66, [%rd28+8];
	add.s32 	%r67, %r66, %r65;
	st.global.u32 	[%rd26+12], %r67;
	st.global.u32 	[%rd27+12], %r67;
	ld.global.u32 	%r68, [%rd28+12];
	add.s32 	%r69, %r68, %r67;
	st.global.u32 	[%rd26+16], %r69;
	st.global.u32 	[%rd27+16], %r69;
	ld.global.u32 	%r70, [%rd28+16];
	add.s32 	%r71, %r70, %r69;
	st.global.u32 	[%rd26+20], %r71;
	st.global.u32 	[%rd27+20], %r71;
	ld.global.u32 	%r72, [%rd28+20];
	add.s32 	%r73, %r72, %r71;
	st.global.u32 	[%rd26+24], %r73;
	st.global.u32 	[%rd27+24], %r73;
	ld.global.u32 	%r74, [%rd28+24];
	add.s32 	%r75, %r74, %r73;
	st.global.u32 	[%rd26+28], %r75;
	st.global.u32 	[%rd27+28], %r75;
	ld.global.u32 	%r76, [%rd28+28];
	add.s32 	%r88, %r76, %r75;
	add.s32 	%r89, %r89, 8;
$L__BB2_7:
	setp.eq.s32 	%p8, %r10, 0;
	@%p8 bra 	$L__BB2_13;
	and.b32  	%r15, %r25, 3;
	setp.lt.u32 	%p9, %r10, 4;
	@%p9 bra 	$L__BB2_10;
	mul.wide.u32 	%rd29, %r89, 4;
	add.s64 	%rd30, %rd3, %rd29;
	st.global.u32 	[%rd30], %r88;
	add.s64 	%rd31, %rd2, %rd29;
	st.global.u32 	[%rd31], %r88;
	add.s64 	%rd32, %rd1, %rd29;
	ld.global.u32 	%r77, [%rd32];
	add.s32 	%r78, %r77, %r88;
	st.global.u32 	[%rd30+4], %r78;
	st.global.u32 	[%rd31+4], %r78;
	ld.global.u32 	%r79, [%rd32+4];
	add.s32 	%r80, %r79, %r78;
	st.global.u32 	[%rd30+8], %r80;
	st.global.u32 	[%rd31+8], %r80;
	ld.global.u32 	%r81, [%rd32+8];
	add.s32 	%r82, %r81, %r80;
	st.global.u32 	[%rd30+12], %r82;
	st.global.u32 	[%rd31+12], %r82;
	ld.global.u32 	%r83, [%rd32+12];
	add.s32 	%r88, %r83, %r82;
	add.s32 	%r89, %r89, 4;
$L__BB2_10:
	setp.eq.s32 	%p10, %r15, 0;
	@%p10 bra 	$L__BB2_13;
	mul.wide.u32 	%rd33, %r89, 4;
	add.s64 	%rd39, %rd1, %rd33;
	add.s64 	%rd38, %rd2, %rd33;
	add.s64 	%rd37, %rd3, %rd33;
	neg.s32 	%r93, %r15;
$L__BB2_12:
	.pragma "nounroll";
	st.global.u32 	[%rd37], %r88;
	st.global.u32 	[%rd38], %r88;
	ld.global.u32 	%r84, [%rd39];
	add.s32 	%r88, %r84, %r88;
	add.s64 	%rd39, %rd39, 4;
	add.s64 	%rd38, %rd38, 4;
	add.s64 	%rd37, %rd37, 4;
	add.s32 	%r93, %r93, 1;
	setp.ne.s32 	%p11, %r93, 0;
	@%p11 bra 	$L__BB2_12;
$L__BB2_13:
	ret;

}
	// .globl	build_cluster_index
.visible .entry build_cluster_index(
	.param .u64 .ptr .align 1 build_cluster_index_param_0,
	.param .u64 .ptr .align 1 build_cluster_index_param_1,
	.param .u64 .ptr .align 1 build_cluster_index_param_2,
	.param .u32 build_cluster_index_param_3
)
{
	.reg .pred 	%p<7>;
	.reg .b32 	%r<43>;
	.reg .b64 	%rd<35>;

	ld.param.u64 	%rd4, [build_cluster_index_param_0];
	ld.param.u64 	%rd5, [build_cluster_index_param_1];
	ld.param.u64 	%rd6, [build_cluster_index_param_2];
	ld.param.u32 	%r12, [build_cluster_index_param_3];
	cvta.to.global.u64 	%rd1, %rd6;
	cvta.to.global.u64 	%rd2, %rd5;
	cvta.to.global.u64 	%rd3, %rd4;
	mov.u32 	%r13, %ctaid.x;
	mov.u32 	%r14, %ntid.x;
	mov.u32 	%r15, %tid.x;
	mad.lo.s32 	%r41, %r13, %r14, %r15;
	mov.u32 	%r16, %nctaid.x;
	mul.lo.s32 	%r2, %r14, %r16;
	setp.ge.s32 	%p1, %r41, %r12;
	@%p1 bra 	$L__BB3_7;
	add.s32 	%r17, %r41, %r2;
	max.s32 	%r18, %r12, %r17;
	setp.lt.s32 	%p2, %r17, %r12;
	selp.u32 	%r19, 1, 0, %p2;
	add.s32 	%r20, %r17, %r19;
	sub.s32 	%r21, %r18, %r20;
	div.u32 	%r22, %r21, %r2;
	add.s32 	%r3, %r22, %r19;
	and.b32  	%r23, %r3, 3;
	setp.eq.s32 	%p3, %r23, 3;
	@%p3 bra 	$L__BB3_4;
	add.s32 	%r24, %r3, 1;
	and.b32  	%r25, %r24, 3;
	neg.s32 	%r39, %r25;
$L__BB3_3:
	.pragma "nounroll";
	mul.wide.s32 	%rd7, %r41, 4;
	add.s64 	%rd8, %rd3, %rd7;
	ld.global.u32 	%r26, [%rd8];
	mul.wide.s32 	%rd9, %r26, 4;
	add.s64 	%rd10, %rd2, %rd9;
	atom.global.add.u32 	%r27, [%rd10], 1;
	mul.wide.s32 	%rd11, %r27, 4;
	add.s64 	%rd12, %rd1, %rd11;
	st.global.u32 	[%rd12], %r41;
	add.s32 	%r41, %r41, %r2;
	add.s32 	%r39, %r39, 1;
	setp.ne.s32 	%p4, %r39, 0;
	@%p4 bra 	$L__BB3_3;
$L__BB3_4:
	setp.lt.u32 	%p5, %r3, 3;
	@%p5 bra 	$L__BB3_7;
	mul.wide.s32 	%rd19, %r2, 4;
$L__BB3_6:
	mul.wide.s32 	%rd13, %r41, 4;
	add.s64 	%rd14, %rd3, %rd13;
	ld.global.u32 	%r28, [%rd14];
	mul.wide.s32 	%rd15, %r28, 4;
	add.s64 	%rd16, %rd2, %rd15;
	atom.global.add.u32 	%r29, [%rd16], 1;
	mul.wide.s32 	%rd17, %r29, 4;
	add.s64 	%rd18, %rd1, %rd17;
	st.global.u32 	[%rd18], %r41;
	add.s32 	%r30, %r41, %r2;
	add.s64 	%rd20, %rd14, %rd19;
	ld.global.u32 	%r31, [%rd20];
	mul.wide.s32 	%rd21, %r31, 4;
	add.s64 	%rd22, %rd2, %rd21;
	atom.global.add.u32 	%r32, [%rd22], 1;
	mul.wide.s32 	%rd23, %r32, 4;
	add.s64 	%rd24, %rd1, %rd23;
	st.global.u32 	[%rd24], %r30;
	add.s32 	%r33, %r30, %r2;
	add.s64 	%rd25, %rd20, %rd19;
	ld.global.u32 	%r34, [%rd25];
	mul.wide.s32 	%rd26, %r34, 4;
	add.s64 	%rd27, %rd2, %rd26;
	atom.global.add.u32 	%r35, [%rd27], 1;
	mul.wide.s32 	%rd28, %r35, 4;
	add.s64 	%rd29, %rd1, %rd28;
	st.global.u32 	[%rd29], %r33;
	add.s32 	%r36, %r33, %r2;
	add.s64 	%rd30, %rd25, %rd19;
	ld.global.u32 	%r37, [%rd30];
	mul.wide.s32 	%rd31, %r37, 4;
	add.s64 	%rd32, %rd2, %rd31;
	atom.global.add.u32 	%r38, [%rd32], 1;
	mul.wide.s32 	%rd33, %r38, 4;
	add.s64 	%rd34, %rd1, %rd33;
	st.global.u32 	[%rd34], %r36;
	add.s32 	%r41, %r36, %r2;
	setp.lt.s32 	%p6, %r41, %r12;
	@%p6 bra 	$L__BB3_6;
$L__BB3_7:
	ret;

}
	// .globl	cluster_search
.visible .entry cluster_search(
	.param .u64 .ptr .align 1 cluster_search_param_0,
	.param .u64 .ptr .align 1 cluster_search_param_1,
	.param .u64 .ptr .align 1 cluster_search_param_2,
	.param .u64 .ptr .align 1 cluster_search_param_3,
	.param .u64 .ptr .align 1 cluster_search_param_4,
	.param .u64 .ptr .align 1 cluster_search_param_5,
	.param .u64 .ptr .align 1 cluster_search_param_6,
	.param .u64 .ptr .align 1 cluster_search_param_7,
	.param .u32 cluster_search_param_8,
	.param .u32 cluster_search_param_9,
	.param .u32 cluster_search_param_10,
	.param .u32 cluster_search_param_11
)
{
	.local .align 16 .b8 	__local_depot4[128];
	.reg .b64 	%SP;
	.reg .b64 	%SPL;
	.reg .pred 	%p<343>;
	.reg .b16 	%rs<29>;
	.reg .b32 	%r<1166>;
	.reg .b32 	%f<6255>;
	.reg .b64 	%rd<647>;

	mov.u64 	%SPL, __local_depot4;
	ld.param.u64 	%rd45, [cluster_search_param_0];
	ld.param.u64 	%rd46, [cluster_search_param_1];
	ld.param.u64 	%rd40, [cluster_search_param_2];
	ld.param.u64 	%rd41, [cluster_search_param_4];
	ld.param.u64 	%rd42, [cluster_search_param_5];
	ld.param.u64 	%rd43, [cluster_search_param_6];
	ld.param.u32 	%r682, [cluster_search_param_8];
	ld.param.u32 	%r683, [cluster_search_param_9];
	ld.param.u32 	%r684, [cluster_search_param_10];
	ld.param.u32 	%r685, [cluster_search_param_11];
	cvta.to.global.u64 	%rd1, %rd40;
	cvta.to.global.u64 	%rd2, %rd42;
	cvta.to.global.u64 	%rd3, %rd43;
	cvta.to.global.u64 	%rd4, %rd46;
	cvta.to.global.u64 	%rd5, %rd45;
	cvta.to.global.u64 	%rd6, %rd41;
	add.u64 	%rd7, %SPL, 0;
	add.u64 	%rd8, %SPL, 32;
	add.u64 	%rd9, %SPL, 64;
	add.u64 	%rd10, %SPL, 96;
	setp.gt.s32 	%p4, %r682, 3000;
	@%p4 bra 	$L__BB4_267;
	mov.u32 	%r1, %ctaid.x;
	setp.ge.s32 	%p156, %r1, %r682;
	@%p156 bra 	$L__BB4_477;
	mul.lo.s32 	%r2, %r684, %r1;
	mul.wide.s32 	%rd325, %r2, 4;
	add.s64 	%rd11, %rd5, %rd325;
	setp.lt.s32 	%p157, %r685, 1;
	@%p157 bra 	$L__BB4_7;
	add.s32 	%r3, %r684, -15;
	add.s32 	%r4, %r684, -7;
	add.s32 	%r5, %r684, -3;
	and.b32  	%r6, %r684, -16;
	mov.b32 	%r909, 0;
$L__BB4_4:
	setp.lt.s32 	%p158, %r684, 16;
	mul.lo.s32 	%r787, %r909, %r684;
	mul.wide.s32 	%rd326, %r787, 4;
	add.s64 	%rd12, %rd1, %rd326;
	mov.b32 	%r912, 0;
	mov.f32 	%f5907, 0f00000000;
	mov.f32 	%f5880, %f5907;
	@%p158 bra 	$L__BB4_87;
	mov.f32 	%f5880, 0f00000000;
	mov.b32 	%r911, 0;
	mov.f32 	%f5881, %f5880;
$L__BB4_6:
	mul.wide.u32 	%rd327, %r911, 4;
	add.s64 	%rd328, %rd11, %rd327;
	ld.global.f32 	%f3437, [%rd328];
	add.s64 	%rd329, %rd12, %rd327;
	ld.global.f32 	%f3438, [%rd329];
	sub.f32 	%f3439, %f3437, %f3438;
	ld.global.f32 	%f3440, [%rd328+4];
	ld.global.f32 	%f3441, [%rd329+4];
	sub.f32 	%f3442, %f3440, %f3441;
	ld.global.f32 	%f3443, [%rd328+8];
	ld.global.f32 	%f3444, [%rd329+8];
	sub.f32 	%f3445, %f3443, %f3444;
	ld.global.f32 	%f3446, [%rd328+12];
	ld.global.f32 	%f3447, [%rd329+12];
	sub.f32 	%f3448, %f3446, %f3447;
	ld.global.f32 	%f3449, [%rd328+16];
	ld.global.f32 	%f3450, [%rd329+16];
	sub.f32 	%f3451, %f3449, %f3450;
	ld.global.f32 	%f3452, [%rd328+20];
	ld.global.f32 	%f3453, [%rd329+20];
	sub.f32 	%f3454, %f3452, %f3453;
	ld.global.f32 	%f3455, [%rd328+24];
	ld.global.f32 	%f3456, [%rd329+24];
	sub.f32 	%f3457, %f3455, %f3456;
	ld.global.f32 	%f3458, [%rd328+28];
	ld.global.f32 	%f3459, [%rd329+28];
	sub.f32 	%f3460, %f3458, %f3459;
	ld.global.f32 	%f3461, [%rd328+32];
	ld.global.f32 	%f3462, [%rd329+32];
	sub.f32 	%f3463, %f3461, %f3462;
	ld.global.f32 	%f3464, [%rd328+36];
	ld.global.f32 	%f3465, [%rd329+36];
	sub.f32 	%f3466, %f3464, %f3465;
	ld.global.f32 	%f3467, [%rd328+40];
	ld.global.f32 	%f3468, [%rd329+40];
	sub.f32 	%f3469, %f3467, %f3468;
	ld.global.f32 	%f3470, [%rd328+44];
	ld.global.f32 	%f3471, [%rd329+44];
	sub.f32 	%f3472, %f3470, %f3471;
	ld.global.f32 	%f3473, [%rd328+48];
	ld.global.f32 	%f3474, [%rd329+48];
	sub.f32 	%f3475, %f3473, %f3474;
	ld.global.f32 	%f3476, [%rd328+52];
	ld.global.f32 	%f3477, [%rd329+52];
	sub.f32 	%f3478, %f3476, %f3477;
	ld.global.f32 	%f3479, [%rd328+56];
	ld.global.f32 	%f3480, [%rd329+56];
	sub.f32 	%f3481, %f3479, %f3480;
	ld.global.f32 	%f3482, [%rd328+60];
	ld.global.f32 	%f3483, [%rd329+60];
	sub.f32 	%f3484, %f3482, %f3483;
	mul.f32 	%f3485, %f3442, %f3442;
	fma.rn.f32 	%f3486, %f3439, %f3439, %f3485;
	fma.rn.f32 	%f3487, %f3445, %f3445, %f3486;
	fma.rn.f32 	%f3488, %f3448, %f3448, %f3487;
	mul.f32 	%f3489, %f3454, %f3454;
	fma.rn.f32 	%f3490, %f3451, %f3451, %f3489;
	fma.rn.f32 	%f3491, %f3457, %f3457, %f3490;
	fma.rn.f32 	%f3492, %f3460, %f3460, %f3491;
	mul.f32 	%f3493, %f3466, %f3466;
	fma.rn.f32 	%f3494, %f3463, %f3463, %f3493;
	fma.rn.f32 	%f3495, %f3469, %f3469, %f3494;
	fma.rn.f32 	%f3496, %f3472, %f3472, %f3495;
	mul.f32 	%f3497, %f3478, %f3478;
	fma.rn.f32 	%f3498, %f3475, %f3475, %f3497;
	fma.rn.f32 	%f3499, %f3481, %f3481, %f3498;
	fma.rn.f32 	%f3500, %f3484, %f3484, %f3499;
	add.f32 	%f3501, %f3488, %f3492;
	add.f32 	%f3502, %f3501, %f3496;
	add.f32 	%f3503, %f3502, %f3500;
	sub.f32 	%f3504, %f3503, %f5880;
	add.f32 	%f5907, %f5881, %f3504;
	sub.f32 	%f3505, %f5907, %f5881;
	sub.f32 	%f5880, %f3505, %f3504;
	add.s32 	%r911, %r911, 16;
	setp.lt.s32 	%p159, %r911, %r3;
	mov.u32 	%r912, %r6;
	mov.f32 	%f5881, %f5907;
	@%p159 bra 	$L__BB4_6;
	bra.uni 	$L__BB4_87;
$L__BB4_7:
	add.s32 	%r7, %r685, -1;
	setp.lt.s32 	%p178, %r685, 2;
	@%p178 bra 	$L__BB4_84;
	add.s32 	%r8, %r685, -2;
	cvt.u16.u32 	%rs1, %r685;
	mov.b32 	%r925, 0;
	mov.b16 	%rs25, 0;
	mov.u16 	%rs26, %rs25;
$L__BB4_9:
	mov.u32 	%r44, %r925;
	sub.s32 	%r45, %r7, %r44;
	sub.s32 	%r802, %r8, %r44;
	add.s32 	%r925, %r44, 1;
	mul.wide.u32 	%rd357, %r44, 4;
	add.s64 	%rd13, %rd8, %rd357;
	setp.lt.u32 	%p179, %r802, 15;
	mov.u32 	%r943, %r925;
	@%p179 bra 	$L__BB4_44;
	and.b32  	%r47, %r45, -16;
	mov.b32 	%r927, 0;
	mov.u32 	%r943, %r925;
$L__BB4_11:
	.pragma "nounroll";
	ld.local.u32 	%r929, [%rd13];
	mul.wide.s32 	%rd358, %r929, 4;
	add.s64 	%rd359, %rd7, %rd358;
	ld.local.f32 	%f5909, [%rd359];
	mul.wide.u32 	%rd360, %r943, 4;
	add.s64 	%rd14, %rd8, %rd360;
	ld.local.u32 	%r51, [%rd14];
	mul.wide.s32 	%rd361, %r51, 4;
	add.s64 	%rd362, %rd7, %rd361;
	ld.local.f32 	%f3859, [%rd362];
	setp.leu.f32 	%p180, %f5909, %f3859;
	@%p180 bra 	$L__BB4_13;
	st.local.u32 	[%rd13], %r51;
	st.local.u32 	[%rd14], %r929;
	ld.local.u32 	%r929, [%rd13];
	mul.wide.s32 	%rd363, %r929, 4;
	add.s64 	%rd364, %rd7, %rd363;
	ld.local.f32 	%f5909, [%rd364];
$L__BB4_13:
	ld.local.u32 	%r54, [%rd14+4];
	mul.wide.s32 	%rd365, %r54, 4;
	add.s64 	%rd366, %rd7, %rd365;
	ld.local.f32 	%f3860, [%rd366];
	setp.leu.f32 	%p181, %f5909, %f3860;
	@%p181 bra 	$L__BB4_15;
	st.local.u32 	[%rd13], %r54;
	st.local.u32 	[%rd14+4], %r929;
	ld.local.u32 	%r929, [%rd13];
	mul.wide.s32 	%rd367, %r929, 4;
	add.s64 	%rd368, %rd7, %rd367;
	ld.local.f32 	%f5909, [%rd368];
$L__BB4_15:
	ld.local.u32 	%r57, [%rd14+8];
	mul.wide.s32 	%rd369, %r57, 4;
	add.s64 	%rd370, %rd7, %rd369;
	ld.local.f32 	%f3861, [%rd370];
	setp.leu.f32 	%p182, %f5909, %f3861;
	@%p182 bra 	$L__BB4_17;
	st.local.u32 	[%rd13], %r57;
	st.local.u32 	[%rd14+8], %r929;
	ld.local.u32 	%r929, [%rd13];
	mul.wide.s32 	%rd371, %r929, 4;
	add.s64 	%rd372, %rd7, %rd371;
	ld.local.f32 	%f5909, [%rd372];
$L__BB4_17:
	ld.local.u32 	%r60, [%rd14+12];
	mul.wide.s32 	%rd373, %r60, 4;
	add.s64 	%rd374, %rd7, %rd373;
	ld.local.f32 	%f3862, [%rd374];
	setp.leu.f32 	%p183, %f5909, %f3862;
	@%p183 bra 	$L__BB4_19;
	st.local.u32 	[%rd13], %r60;
	st.local.u32 	[%rd14+12], %r929;
	ld.local.u32 	%r929, [%rd13];
	mul.wide.s32 	%rd375, %r929, 4;
	add.s64 	%rd376, %rd7, %rd375;
	ld.local.f32 	%f5909, [%rd376];
$L__BB4_19:
	ld.local.u32 	%r63, [%rd14+16];
	mul.wide.s32 	%rd377, %r63, 4;
	add.s64 	%rd378, %rd7, %rd377;
	ld.local.f32 	%f3863, [%rd378];
	setp.leu.f32 	%p184, %f5909, %f3863;
	@%p184 bra 	$L__BB4_21;
	st.local.u32 	[%rd13], %r63;
	st.local.u32 	[%rd14+16], %r929;
	ld.local.u32 	%r929, [%rd13];
	mul.wide.s32 	%rd379, %r929, 4;
	add.s64 	%rd380, %rd7, %rd379;
	ld.local.f32 	%f5909, [%rd380];
$L__BB4_21:
	ld.local.u32 	%r66, [%rd14+20];
	mul.wide.s32 	%rd381, %r66, 4;
	add.s64 	%rd382, %rd7, %rd381;
	ld.local.f32 	%f3864, [%rd382];
	setp.leu.f32 	%p185, %f5909, %f3864;
	@%p185 bra 	$L__BB4_23;
	st.local.u32 	[%rd13], %r66;
	st.local.u32 	[%rd14+20], %r929;
	ld.local.u32 	%r929, [%rd13];
	mul.wide.s32 	%rd383, %r929, 4;
	add.s64 	%rd384, %rd7, %rd383;
	ld.local.f32 	%f5909, [%rd384];
$L__BB4_23:
	ld.local.u32 	%r69, [%rd14+24];
	mul.wide.s32 	%rd385, %r69, 4;
	add.s64 	%rd386, %rd7, %rd385;
	ld.local.f32 	%f3865, [%rd386];
	setp.leu.f32 	%p186, %f5909, %f3865;
	@%p186 bra 	$L__BB4_25;
	st.local.u32 	[%rd13], %r69;
	st.local.u32 	[%rd14+24], %r929;
	ld.local.u32 	%r929, [%rd13];
	mul.wide.s32 	%rd387, %r929, 4;
	add.s64 	%rd388, %rd7, %rd387;
	ld.local.f32 	%f5909, [%rd388];
$L__BB4_25:
	ld.local.u32 	%r72, [%rd14+28];
	mul.wide.s32 	%rd389, %r72, 4;
	add.s64 	%rd390, %rd7, %rd389;
	ld.local.f32 	%f3866, [%rd390];
	setp.leu.f32 	%p187, %f5909, %f3866;
	@%p187 bra 	$L__BB4_27;
	st.local.u32 	[%rd13], %r72;
	st.local.u32 	[%rd14+28], %r929;
	ld.local.u32 	%r929, [%rd13];
	mul.wide.s32 	%rd391, %r929, 4;
	add.s64 	%rd392, %rd7, %rd391;
	ld.local.f32 	%f5909, [%rd392];
$L__BB4_27:
	ld.local.u32 	%r75, [%rd14+32];
	mul.wide.s32 	%rd393, %r75, 4;
	add.s64 	%rd394, %rd7, %rd393;
	ld.local.f32 	%f3867, [%rd394];
	setp.leu.f32 	%p188, %f5909, %f3867;
	@%p188 bra 	$L__BB4_29;
	st.local.u32 	[%rd13], %r75;
	st.local.u32 	[%rd14+32], %r929;
	ld.local.u32 	%r929, [%rd13];
	mul.wide.s32 	%rd395, %r929, 4;
	add.s64 	%rd396, %rd7, %rd395;
	ld.local.f32 	%f5909, [%rd396];
$L__BB4_29:
	ld.local.u32 	%r78, [%rd14+36];
	mul.wide.s32 	%rd397, %r78, 4;
	add.s64 	%rd398, %rd7, %rd397;
	ld.local.f32 	%f3868, [%rd398];
	setp.leu.f32 	%p189, %f5909, %f3868;
	@%p189 bra 	$L__BB4_31;
	st.local.u32 	[%rd13], %r78;
	st.local.u32 	[%rd14+36], %r929;
	ld.local.u32 	%r929, [%rd13];
	mul.wide.s32 	%rd399, %r929, 4;
	add.s64 	%rd400, %rd7, %rd399;
	ld.local.f32 	%f5909, [%rd400];
$L__BB4_31:
	ld.local.u32 	%r81, [%rd14+40];
	mul.wide.s32 	%rd401, %r81, 4;
	add.s64 	%rd402, %rd7, %rd401;
	ld.local.f32 	%f3869, [%rd402];
	setp.leu.f32 	%p190, %f5909, %f3869;
	@%p190 bra 	$L__BB4_33;
	st.local.u32 	[%rd13], %r81;
	st.local.u32 	[%rd14+40], %r929;
	ld.local.u32 	%r929, [%rd13];
	mul.wide.s32 	%rd403, %r929, 4;
	add.s64 	%rd404, %rd7, %rd403;
	ld.local.f32 	%f5909, [%rd404];
$L__BB4_33:
	ld.local.u32 	%r84, [%rd14+44];
	mul.wide.s32 	%rd405, %r84, 4;
	add.s64 	%rd406, %rd7, %rd405;
	ld.local.f32 	%f3870, [%rd406];
	setp.leu.f32 	%p191, %f5909, %f3870;
	@%p191 bra 	$L__BB4_35;
	st.local.u32 	[%rd13], %r84;
	st.local.u32 	[%rd14+44], %r929;
	ld.local.u32 	%r929, [%rd13];
	mul.wide.s32 	%rd407, %r929, 4;
	add.s64 	%rd408, %rd7, %rd407;
	ld.local.f32 	%f5909, [%rd408];
$L__BB4_35:
	ld.local.u32 	%r87, [%rd14+48];
	mul.wide.s32 	%rd409, %r87, 4;
	add.s64 	%rd410, %rd7, %rd409;
	ld.local.f32 	%f3871, [%rd410];
	setp.leu.f32 	%p192, %f5909, %f3871;
	@%p192 bra 	$L__BB4_37;
	st.local.u32 	[%rd13], %r87;
	st.local.u32 	[%rd14+48], %r929;
	ld.local.u32 	%r929, [%rd13];
	mul.wide.s32 	%rd411, %r929, 4;
	add.s64 	%rd412, %rd7, %rd411;
	ld.local.f32 	%f5909, [%rd412];
$L__BB4_37:
	ld.local.u32 	%r90, [%rd14+52];
	mul.wide.s32 	%rd413, %r90, 4;
	add.s64 	%rd414, %rd7, %rd413;
	ld.local.f32 	%f3872, [%rd414];
	setp.leu.f32 	%p193, %f5909, %f3872;
	@%p193 bra 	$L__BB4_39;
	st.local.u32 	[%rd13], %r90;
	st.local.u32 	[%rd14+52], %r929;
	ld.local.u32 	%r929, [%rd13];
	mul.wide.s32 	%rd415, %r929, 4;
	add.s64 	%rd416, %rd7, %rd415;
	ld.local.f32 	%f5909, [%rd416];
$L__BB4_39:
	ld.local.u32 	%r93, [%rd14+56];
	mul.wide.s32 	%rd417, %r93, 4;
	add.s64 	%rd418, %rd7, %rd417;
	ld.local.f32 	%f3873, [%rd418];
	setp.leu.f32 	%p194, %f5909, %f3873;
	@%p194 bra 	$L__BB4_41;
	st.local.u32 	[%rd13], %r93;
	st.local.u32 	[%rd14+56], %r929;
	ld.local.u32 	%r929, [%rd13];
	mul.wide.s32 	%rd419, %r929, 4;
	add.s64 	%rd420, %rd7, %rd419;
	ld.local.f32 	%f5909, [%rd420];
$L__BB4_41:
	ld.local.u32 	%r96, [%rd14+60];
	mul.wide.s32 	%rd421, %r96, 4;
	add.s64 	%rd422, %rd7, %rd421;
	ld.local.f32 	%f3874, [%rd422];
	setp.leu.f32 	%p195, %f5909, %f3874;
	@%p195 bra 	$L__BB4_43;
	st.local.u32 	[%rd13], %r96;
	st.local.u32 	[%rd14+60], %r929;
$L__BB4_43:
	add.s32 	%r943, %r943, 16;
	add.s32 	%r927, %r927, 16;
	setp.ne.s32 	%p196, %r927, %r47;
	@%p196 bra 	$L__BB4_11;
$L__BB4_44:
	and.b32  	%r804, %r45, 15;
	setp.eq.s32 	%p197, %r804, 0;
	@%p197 bra 	$L__BB4_83;
	not.b16 	%rs21, %rs26;
	add.s16 	%rs22, %rs21, %rs1;
	cvt.u32.u16 	%r805, %rs22;
	and.b32  	%r100, %r805, 15;
	add.s32 	%r806, %r100, -1;
	setp.lt.u32 	%p198, %r806, 7;
	@%p198 bra 	$L__BB4_63;
	ld.local.u32 	%r945, [%rd13];
	mul.wide.s32 	%rd423, %r945, 4;
	add.s64 	%rd424, %rd7, %rd423;
	ld.local.f32 	%f5924, [%rd424];
	mul.wide.u32 	%rd425, %r943, 4;
	add.s64 	%rd15, %rd8, %rd425;
	ld.local.u32 	%r102, [%rd15];
	mul.wide.s32 	%rd426, %r102, 4;
	add.s64 	%rd427, %rd7, %rd426;
	ld.local.f32 	%f3875, [%rd427];
	setp.leu.f32 	%p199, %f5924, %f3875;
	@%p199 bra 	$L__BB4_48;
	st.local.u32 	[%rd13], %r102;
	st.local.u32 	[%rd15], %r945;
	ld.local.u32 	%r945, [%rd13];
	mul.wide.s32 	%rd428, %r945, 4;
	add.s64 	%rd429, %rd7, %rd428;
	ld.local.f32 	%f5924, [%rd429];
$L__BB4_48:
	ld.local.u32 	%r105, [%rd15+4];
	mul.wide.s32 	%rd430, %r105, 4;
	add.s64 	%rd431, %rd7, %rd430;
	ld.local.f32 	%f3876, [%rd431];
	setp.leu.f32 	%p200, %f5924, %f3876;
	@%p200 bra 	$L__BB4_50;
	st.local.u32 	[%rd13], %r105;
	st.local.u32 	[%rd15+4], %r945;
	ld.local.u32 	%r945, [%rd13];
	mul.wide.s32 	%rd432, %r945, 4;
	add.s64 	%rd433, %rd7, %rd432;
	ld.local.f32 	%f5924, [%rd433];
$L__BB4_50:
	ld.local.u32 	%r108, [%rd15+8];
	mul.wide.s32 	%rd434, %r108, 4;
	add.s64 	%rd435, %rd7, %rd434;
	ld.local.f32 	%f3877, [%rd435];
	setp.leu.f32 	%p201, %f5924, %f3877;
	@%p201 bra 	$L__BB4_52;
	st.local.u32 	[%rd13], %r108;
	st.local.u32 	[%rd15+8], %r945;
	ld.local.u32 	%r945, [%rd13];
	mul.wide.s32 	%rd436, %r945, 4;
	add.s64 	%rd437, %rd7, %rd436;
	ld.local.f32 	%f5924, [%rd437];
$L__BB4_52:
	ld.local.u32 	%r111, [%rd15+12];
	mul.wide.s32 	%rd438, %r111, 4;
	add.s64 	%rd439, %rd7, %rd438;
	ld.local.f32 	%f3878, [%rd439];
	setp.leu.f32 	%p202, %f5924, %f3878;
	@%p202 bra 	$L__BB4_54;
	st.local.u32 	[%rd13], %r111;
	st.local.u32 	[%rd15+12], %r945;
	ld.local.u32 	%r945, [%rd13];
	mul.wide.s32 	%rd440, %r945, 4;
	add.s64 	%rd441, %rd7, %rd440;
	ld.local.f32 	%f5924, [%rd441];
$L__BB4_54:
	ld.local.u32 	%r114, [%rd15+16];
	mul.wide.s32 	%rd442, %r114, 4;
	add.s64 	%rd443, %rd7, %rd442;
	ld.local.f32 	%f3879, [%rd443];
	setp.leu.f32 	%p203, %f5924, %f3879;
	@%p203 bra 	$L__BB4_56;
	st.local.u32 	[%rd13], %r114;
	st.local.u32 	[%rd15+16], %r945;
	ld.local.u32 	%r945, [%rd13];
	mul.wide.s32 	%rd444, %r945, 4;
	add.s64 	%rd445, %rd7, %rd444;
	ld.local.f32 	%f5924, [%rd445];
$L__BB4_56:
	ld.local.u32 	%r117, [%rd15+20];
	mul.wide.s32 	%rd446, %r117, 4;
	add.s64 	%rd447, %rd7, %rd446;
	ld.local.f32 	%f3880, [%rd447];
	setp.leu.f32 	%p204, %f5924, %f3880;
	@%p204 bra 	$L__BB4_58;
	st.local.u32 	[%rd13], %r117;
	st.local.u32 	[%rd15+20], %r945;
	ld.local.u32 	%r945, [%rd13];
	mul.wide.s32 	%rd448, %r945, 4;
	add.s64 	%rd449, %rd7, %rd448;
	ld.local.f32 	%f5924, [%rd449];
$L__BB4_58:
	ld.local.u32 	%r120, [%rd15+24];
	mul.wide.s32 	%rd450, %r120, 4;
	add.s64 	%rd451, %rd7, %rd450;
	ld.local.f32 	%f3881, [%rd451];
	setp.leu.f32 	%p205, %f5924, %f3881;
	@%p205 bra 	$L__BB4_60;
	st.local.u32 	[%rd13], %r120;
	st.local.u32 	[%rd15+24], %r945;
	ld.local.u32 	%r945, [%rd13];
	mul.wide.s32 	%rd452, %r945, 4;
	add.s64 	%rd453, %rd7, %rd452;
	ld.local.f32 	%f5924, [%rd453];
$L__BB4_60:
	ld.local.u32 	%r123, [%rd15+28];
	mul.wide.s32 	%rd454, %r123, 4;
	add.s64 	%rd455, %rd7, %rd454;
	ld.local.f32 	%f3882, [%rd455];
	setp.leu.f32 	%p206, %f5924, %f3882;
	@%p206 bra 	$L__BB4_62;
	st.local.u32 	[%rd13], %r123;
	st.local.u32 	[%rd15+28], %r945;
$L__BB4_62:
	add.s32 	%r943, %r943, 8;
$L__BB4_63:
	and.b32  	%r807, %r100, 7;
	setp.eq.s32 	%p207, %r807, 0;
	@%p207 bra 	$L__BB4_83;
	not.b16 	%rs23, %rs25;
	add.s16 	%rs24, %rs23, %rs1;
	cvt.u32.u16 	%r808, %rs24;
	and.b32  	%r809, %r808, 7;
	and.b32  	%r126, %r808, 3;
	add.s32 	%r810, %r809, -1;
	setp.lt.u32 	%p208, %r810, 3;
	@%p208 bra 	$L__BB4_74;
	ld.local.u32 	%r953, [%rd13];
	mul.wide.s32 	%rd456, %r953, 4;
	add.s64 	%rd457, %rd7, %rd456;
	ld.local.f32 	%f5931, [%rd457];
	mul.wide.u32 	%rd458, %r943, 4;
	add.s64 	%rd16, %rd8, %rd458;
	ld.local.u32 	%r128, [%rd16];
	mul.wide.s32 	%rd459, %r128, 4;
	add.s64 	%rd460, %rd7, %rd459;
	ld.local.f32 	%f3883, [%rd460];
	setp.leu.f32 	%p209, %f5931, %f3883;
	@%p209 bra 	$L__BB4_67;
	st.local.u32 	[%rd13], %r128;
	st.local.u32 	[%rd16], %r953;
	ld.local.u32 	%r953, [%rd13];
	mul.wide.s32 	%rd461, %r953, 4;
	add.s64 	%rd462, %rd7, %rd461;
	ld.local.f32 	%f5931, [%rd462];
$L__BB4_67:
	ld.local.u32 	%r131, [%rd16+4];
	mul.wide.s32 	%rd463, %r131, 4;
	add.s64 	%rd464, %rd7, %rd463;
	ld.local.f32 	%f3884, [%rd464];
	setp.leu.f32 	%p210, %f5931, %f3884;
	@%p210 bra 	$L__BB4_69;
	st.local.u32 	[%rd13], %r131;
	st.local.u32 	[%rd16+4], %r953;
	ld.local.u32 	%r953, [%rd13];
	mul.wide.s32 	%rd465, %r953, 4;
	add.s64 	%rd466, %rd7, %rd465;
	ld.local.f32 	%f5931, [%rd466];
$L__BB4_69:
	ld.local.u32 	%r134, [%rd16+8];
	mul.wide.s32 	%rd467, %r134, 4;
	add.s64 	%rd468, %rd7, %rd467;
	ld.local.f32 	%f3885, [%rd468];
	setp.leu.f32 	%p211, %f5931, %f3885;
	@%p211 bra 	$L__BB4_71;
	st.local.u32 	[%rd13], %r134;
	st.local.u32 	[%rd16+8], %r953;
	ld.local.u32 	%r953, [%rd13];
	mul.wide.s32 	%rd469, %r953, 4;
	add.s64 	%rd470, %rd7, %rd469;
	ld.local.f32 	%f5931, [%rd470];
$L__BB4_71:
	ld.local.u32 	%r137, [%rd16+12];
	mul.wide.s32 	%rd471, %r137, 4;
	add.s64 	%rd472, %rd7, %rd471;
	ld.local.f32 	%f3886, [%rd472];
	setp.leu.f32 	%p212, %f5931, %f3886;
	@%p212 bra 	$L__BB4_73;
	st.local.u32 	[%rd13], %r137;
	st.local.u32 	[%rd16+12], %r953;
$L__BB4_73:
	add.s32 	%r943, %r943, 4;
$L__BB4_74:
	setp.eq.s32 	%p213, %r126, 0;
	@%p213 bra 	$L__BB4_83;
	ld.local.u32 	%r140, [%rd13];
	mul.wide.s32 	%rd473, %r140, 4;
	add.s64 	%rd474, %rd7, %rd473;
	ld.local.f32 	%f3887, [%rd474];
	mul.wide.u32 	%rd475, %r943, 4;
	add.s64 	%rd17, %rd8, %rd475;
	ld.local.u32 	%r141, [%rd17];
	mul.wide.s32 	%rd476, %r141, 4;
	add.s64 	%rd477, %rd7, %rd476;
	ld.local.f32 	%f3888, [%rd477];
	setp.leu.f32 	%p214, %f3887, %f3888;
	@%p214 bra 	$L__BB4_77;
	st.local.u32 	[%rd13], %r141;
	st.local.u32 	[%rd17], %r140;
$L__BB4_77:
	setp.eq.s32 	%p215, %r126, 1;
	@%p215 bra 	$L__BB4_83;
	ld.local.u32 	%r142, [%rd13];
	mul.wide.s32 	%rd478, %r142, 4;
	add.s64 	%rd479, %rd7, %rd478;
	ld.local.f32 	%f3889, [%rd479];
	ld.local.u32 	%r143, [%rd17+4];
	mul.wide.s32 	%rd480, %r143, 4;
	add.s64 	%rd481, %rd7, %rd480;
	ld.local.f32 	%f3890, [%rd481];
	setp.leu.f32 	%p216, %f3889, %f3890;
	@%p216 bra 	$L__BB4_80;
	st.local.u32 	[%rd13], %r143;
	st.local.u32 	[%rd17+4], %r142;
$L__BB4_80:
	setp.eq.s32 	%p217, %r126, 2;
	@%p217 bra 	$L__BB4_83;
	ld.local.u32 	%r144, [%rd13];
	mul.wide.s32 	%rd482, %r144, 4;
	add.s64 	%rd483, %rd7, %rd482;
	ld.local.f32 	%f3891, [%rd483];
	ld.local.u32 	%r145, [%rd17+8];
	mul.wide.s32 	%rd484, %r145, 4;
	add.s64 	%rd485, %rd7, %rd484;
	ld.local.f32 	%f3892, [%rd485];
	setp.leu.f32 	%p218, %f3891, %f3892;
	@%p218 bra 	$L__BB4_83;
	st.local.u32 	[%rd13], %r145;
	st.local.u32 	[%rd17+8], %r144;
$L__BB4_83:
	setp.ne.s32 	%p219, %r925, %r7;
	add.s16 	%rs26, %rs26, 1;
	add.s16 	%rs25, %rs25, 1;
	@%p219 bra 	$L__BB4_9;
$L__BB4_84:
	setp.lt.s32 	%p220, %r682, 1001;
	@%p220 bra 	$L__BB4_113;
	setp.gt.u32 	%p221, %r682, 2000;
	@%p221 bra 	$L__BB4_110;
	mul.lo.s32 	%r818, %r685, 3;
	shr.s32 	%r819, %r818, 31;
	shr.u32 	%r820, %r819, 30;
	add.s32 	%r821, %r818, %r820;
	shr.s32 	%r822, %r821, 2;
	min.s32 	%r685, %r685, %r822;
	bra.uni 	$L__BB4_113;
$L__BB4_87:
	setp.ge.s32 	%p160, %r912, %r4;
	@%p160 bra 	$L__BB4_88;
	bra.uni 	$L__BB4_482;
$L__BB4_88:
	setp.ge.s32 	%p162, %r912, %r5;
	@%p162 bra 	$L__BB4_97;
	add.s32 	%r790, %r912, 4;
	max.s32 	%r791, %r5, %r790;
	not.b32 	%r792, %r912;
	add.s32 	%r14, %r791, %r792;
	shr.u32 	%r793, %r14, 2;
	add.s32 	%r15, %r793, 1;
	setp.lt.u32 	%p163, %r14, 12;
	@%p163 bra 	$L__BB4_92;
	and.b32  	%r16, %r15, 2147483644;
	mov.b32 	%r919, 0;
$L__BB4_91:
	.pragma "nounroll";
	mul.wide.u32 	%rd333, %r912, 4;
	add.s64 	%rd334, %rd11, %rd333;
	ld.global.f32 	%f3562, [%rd334];
	add.s64 	%rd335, %rd12, %rd333;
	ld.global.f32 	%f3563, [%rd335];
	sub.f32 	%f3564, %f3562, %f3563;
	ld.global.f32 	%f3565, [%rd334+4];
	ld.global.f32 	%f3566, [%rd335+4];
	sub.f32 	%f3567, %f3565, %f3566;
	ld.global.f32 	%f3568, [%rd334+8];
	ld.global.f32 	%f3569, [%rd335+8];
	sub.f32 	%f3570, %f3568, %f3569;
	ld.global.f32 	%f3571, [%rd334+12];
	ld.global.f32 	%f3572, [%rd335+12];
	sub.f32 	%f3573, %f3571, %f3572;
	mul.f32 	%f3574, %f3564, %f3564;
	sub.f32 	%f3575, %f3574, %f5880;
	add.f32 	%f3576, %f5907, %f3575;
	sub.f32 	%f3577, %f5907, %f3576;
	add.f32 	%f3578, %f3575, %f3577;
	fma.rn.f32 	%f3579, %f3567, %f3567, %f3578;
	add.f32 	%f3580, %f3576, %f3579;
	sub.f32 	%f3581, %f3576, %f3580;
	add.f32 	%f3582, %f3579, %f3581;
	fma.rn.f32 	%f3583, %f3570, %f3570, %f3582;
	add.f32 	%f3584, %f3580, %f3583;
	sub.f32 	%f3585, %f3580, %f3584;
	add.f32 	%f3586, %f3583, %f3585;
	fma.rn.f32 	%f3587, %f3573, %f3573, %f3586;
	add.f32 	%f3588, %f3584, %f3587;
	ld.global.f32 	%f3589, [%rd334+16];
	ld.global.f32 	%f3590, [%rd335+16];
	sub.f32 	%f3591, %f3589, %f3590;
	ld.global.f32 	%f3592, [%rd334+20];
	ld.global.f32 	%f3593, [%rd335+20];
	sub.f32 	%f3594, %f3592, %f3593;
	ld.global.f32 	%f3595, [%rd334+24];
	ld.global.f32 	%f3596, [%rd335+24];
	sub.f32 	%f3597, %f3595, %f3596;
	ld.global.f32 	%f3598, [%rd334+28];
	ld.global.f32 	%f3599, [%rd335+28];
	sub.f32 	%f3600, %f3598, %f3599;
	sub.f32 	%f3601, %f3584, %f3588;
	add.f32 	%f3602, %f3587, %f3601;
	fma.rn.f32 	%f3603, %f3591, %f3591, %f3602;
	add.f32 	%f3604, %f3588, %f3603;
	sub.f32 	%f3605, %f3588, %f3604;
	add.f32 	%f3606, %f3603, %f3605;
	fma.rn.f32 	%f3607, %f3594, %f3594, %f3606;
	add.f32 	%f3608, %f3604, %f3607;
	sub.f32 	%f3609, %f3604, %f3608;
	add.f32 	%f3610, %f3607, %f3609;
	fma.rn.f32 	%f3611, %f3597, %f3597, %f3610;
	add.f32 	%f3612, %f3608, %f3611;
	sub.f32 	%f3613, %f3608, %f3612;
	add.f32 	%f3614, %f3611, %f3613;
	fma.rn.f32 	%f3615, %f3600, %f3600, %f3614;
	add.f32 	%f3616, %f3612, %f3615;
	ld.global.f32 	%f3617, [%rd334+32];
	ld.global.f32 	%f3618, [%rd335+32];
	sub.f32 	%f3619, %f3617, %f3618;
	ld.global.f32 	%f3620, [%rd334+36];
	ld.global.f32 	%f3621, [%rd335+36];
	sub.f32 	%f3622, %f3620, %f3621;
	ld.global.f32 	%f3623, [%rd334+40];
	ld.global.f32 	%f3624, [%rd335+40];
	sub.f32 	%f3625, %f3623, %f3624;
	ld.global.f32 	%f3626, [%rd334+44];
	ld.global.f32 	%f3627, [%rd335+44];
	sub.f32 	%f3628, %f3626, %f3627;
	sub.f32 	%f3629, %f3612, %f3616;
	add.f32 	%f3630, %f3615, %f3629;
	fma.rn.f32 	%f3631, %f3619, %f3619, %f3630;
	add.f32 	%f3632, %f3616, %f3631;
	sub.f32 	%f3633, %f3616, %f3632;
	add.f32 	%f3634, %f3631, %f3633;
	fma.rn.f32 	%f3635, %f3622, %f3622, %f3634;
	add.f32 	%f3636, %f3632, %f3635;
	sub.f32 	%f3637, %f3632, %f3636;
	add.f32 	%f3638, %f3635, %f3637;
	fma.rn.f32 	%f3639, %f3625, %f3625, %f3638;
	add.f32 	%f3640, %f3636, %f3639;
	sub.f32 	%f3641, %f3636, %f3640;
	add.f32 	%f3642, %f3639, %f3641;
	fma.rn.f32 	%f3643, %f3628, %f3628, %f3642;
	add.f32 	%f3644, %f3640, %f3643;
	ld.global.f32 	%f3645, [%rd334+48];
	ld.global.f32 	%f3646, [%rd335+48];
	sub.f32 	%f3647, %f3645, %f3646;
	ld.global.f32 	%f3648, [%rd334+52];
	ld.global.f32 	%f3649, [%rd335+52];
	sub.f32 	%f3650, %f3648, %f3649;
	ld.global.f32 	%f3651, [%rd334+56];
	ld.global.f32 	%f3652, [%rd335+56];
	sub.f32 	%f3653, %f3651, %f3652;
	ld.global.f32 	%f3654, [%rd334+60];
	ld.global.f32 	%f3655, [%rd335+60];
	sub.f32 	%f3656, %f3654, %f3655;
	sub.f32 	%f3657, %f3640, %f3644;
	add.f32 	%f3658, %f3643, %f3657;
	fma.rn.f32 	%f3659, %f3647, %f3647, %f3658;
	add.f32 	%f3660, %f3644, %f3659;
	sub.f32 	%f3661, %f3644, %f3660;
	add.f32 	%f3662, %f3659, %f3661;
	fma.rn.f32 	%f3663, %f3650, %f3650, %f3662;
	add.f32 	%f3664, %f3660, %f3663;
	sub.f32 	%f3665, %f3660, %f3664;
	add.f32 	%f3666, %f3663, %f3665;
	fma.rn.f32 	%f3667, %f3653, %f3653, %f3666;
	add.f32 	%f3668, %f3664, %f3667;
	sub.f32 	%f3669, %f3664, %f3668;
	add.f32 	%f3670, %f3667, %f3669;
	fma.rn.f32 	%f3671, %f3656, %f3656, %f3670;
	add.f32 	%f5907, %f3668, %f3671;
	sub.f32 	%f3672, %f5907, %f3668;
	sub.f32 	%f5880, %f3672, %f3671;
	add.s32 	%r912, %r912, 16;
	add.s32 	%r919, %r919, 4;
	setp.eq.s32 	%p164, %r919, %r16;
	@%p164 bra 	$L__BB4_92;
	bra.uni 	$L__BB4_91;
$L__BB4_92:
	and.b32  	%r796, %r15, 3;
	setp.eq.s32 	%p165, %r796, 0;
	@%p165 bra 	$L__BB4_97;
	setp.eq.s32 	%p166, %r796, 1;
	@%p166 bra 	$L__BB4_95;
	mul.wide.u32 	%rd336, %r912, 4;
	add.s64 	%rd337, %rd11, %rd336;
	ld.global.f32 	%f3674, [%rd337];
	add.s64 	%rd338, %rd12, %rd336;
	ld.global.f32 	%f3675, [%rd338];
	sub.f32 	%f3676, %f3674, %f3675;
	ld.global.f32 	%f3677, [%rd337+4];
	ld.global.f32 	%f3678, [%rd338+4];
	sub.f32 	%f3679, %f3677, %f3678;
	ld.global.f32 	%f3680, [%rd337+8];
	ld.global.f32 	%f3681, [%rd338+8];
	sub.f32 	%f3682, %f3680, %f3681;
	ld.global.f32 	%f3683, [%rd337+12];
	ld.global.f32 	%f3684, [%rd338+12];
	sub.f32 	%f3685, %f3683, %f3684;
	mul.f32 	%f3686, %f3676, %f3676;
	sub.f32 	%f3687, %f3686, %f5880;
	add.f32 	%f3688, %f5907, %f3687;
	sub.f32 	%f3689, %f5907, %f3688;
	add.f32 	%f3690, %f3687, %f3689;
	fma.rn.f32 	%f3691, %f3679, %f3679, %f3690;
	add.f32 	%f3692, %f3688, %f3691;
	sub.f32 	%f3693, %f3688, %f3692;
	add.f32 	%f3694, %f3691, %f3693;
	fma.rn.f32 	%f3695, %f3682, %f3682, %f3694;
	add.f32 	%f3696, %f3692, %f3695;
	sub.f32 	%f3697, %f3692, %f3696;
	add.f32 	%f3698, %f3695, %f3697;
	fma.rn.f32 	%f3699, %f3685, %f3685, %f3698;
	add.f32 	%f3700, %f3696, %f3699;
	ld.global.f32 	%f3701, [%rd337+16];
	ld.global.f32 	%f3702, [%rd338+16];
	sub.f32 	%f3703, %f3701, %f3702;
	ld.global.f32 	%f3704, [%rd337+20];
	ld.global.f32 	%f3705, [%rd338+20];
	sub.f32 	%f3706, %f3704, %f3705;
	ld.global.f32 	%f3707, [%rd337+24];
	ld.global.f32 	%f3708, [%rd338+24];
	sub.f32 	%f3709, %f3707, %f3708;
	ld.global.f32 	%f3710, [%rd337+28];
	ld.global.f32 	%f3711, [%rd338+28];
	sub.f32 	%f3712, %f3710, %f3711;
	sub.f32 	%f3713, %f3696, %f3700;
	add.f32 	%f3714, %f3699, %f3713;
	fma.rn.f32 	%f3715, %f3703, %f3703, %f3714;
	add.f32 	%f3716, %f3700, %f3715;
	sub.f32 	%f3717, %f3700, %f3716;
	add.f32 	%f3718, %f3715, %f3717;
	fma.rn.f32 	%f3719, %f3706, %f3706, %f3718;
	add.f32 	%f3720, %f3716, %f3719;
	sub.f32 	%f3721, %f3716, %f3720;
	add.f32 	%f3722, %f3719, %f3721;
	fma.rn.f32 	%f3723, %f3709, %f3709, %f3722;
	add.f32 	%f3724, %f3720, %f3723;
	sub.f32 	%f3725, %f3720, %f3724;
	add.f32 	%f3726, %f3723, %f3725;
	fma.rn.f32 	%f3727, %f3712, %f3712, %f3726;
	add.f32 	%f5907, %f3724, %f3727;
	sub.f32 	%f3728, %f5907, %f3724;
	sub.f32 	%f5880, %f3728, %f3727;
	add.s32 	%r912, %r912, 8;
$L__BB4_95:
	and.b32  	%r797, %r14, 4;
	setp.ne.s32 	%p167, %r797, 0;
	@%p167 bra 	$L__BB4_97;
	mul.wide.u32 	%rd339, %r912, 4;
	add.s64 	%rd340, %rd11, %rd339;
	ld.global.f32 	%f3729, [%rd340];
	add.s64 	%rd341, %rd12, %rd339;
	ld.global.f32 	%f3730, [%rd341];
	sub.f32 	%f3731, %f3729, %f3730;
	ld.global.f32 	%f3732, [%rd340+4];
	ld.global.f32 	%f3733, [%rd341+4];
	sub.f32 	%f3734, %f3732, %f3733;
	ld.global.f32 	%f3735, [%rd340+8];
	ld.global.f32 	%f3736, [%rd341+8];
	sub.f32 	%f3737, %f3735, %f3736;
	ld.global.f32 	%f3738, [%rd340+12];
	ld.global.f32 	%f3739, [%rd341+12];
	sub.f32 	%f3740, %f3738, %f3739;
	mul.f32 	%f3741, %f3731, %f3731;
	sub.f32 	%f3742, %f3741, %f5880;
	add.f32 	%f3743, %f5907, %f3742;
	sub.f32 	%f3744, %f5907, %f3743;
	add.f32 	%f3745, %f3742, %f3744;
	fma.rn.f32 	%f3746, %f3734, %f3734, %f3745;
	add.f32 	%f3747, %f3743, %f3746;
	sub.f32 	%f3748, %f3743, %f3747;
	add.f32 	%f3749, %f3746, %f3748;
	fma.rn.f32 	%f3750, %f3737, %f3737, %f3749;
	add.f32 	%f3751, %f3747, %f3750;
	sub.f32 	%f3752, %f3747, %f3751;
	add.f32 	%f3753, %f3750, %f3752;
	fma.rn.f32 	%f3754, %f3740, %f3740, %f3753;
	add.f32 	%f5907, %f3751, %f3754;
	sub.f32 	%f3755, %f5907, %f3751;
	sub.f32 	%f5880, %f3755, %f3754;
	add.s32 	%r912, %r912, 4;
$L__BB4_97:
	setp.ge.s32 	%p168, %r912, %r684;
	@%p168 bra 	$L__BB4_109;
	sub.s32 	%r26, %r684, %r912;
	and.b32  	%r27, %r26, 7;
	sub.s32 	%r798, %r912, %r684;
	setp.gt.u32 	%p169, %r798, -8;
	@%p169 bra 	$L__BB4_101;
	and.b32  	%r28, %r26, -8;
	mov.b32 	%r921, 0;
$L__BB4_100:
	.pragma "nounroll";
	mul.wide.u32 	%rd342, %r912, 4;
	add.s64 	%rd343, %rd11, %rd342;
	ld.global.f32 	%f3757, [%rd343];
	add.s64 	%rd344, %rd12, %rd342;
	ld.global.f32 	%f3758, [%rd344];
	sub.f32 	%f3759, %f3757, %f3758;
	mul.f32 	%f3760, %f3759, %f3759;
	sub.f32 	%f3761, %f3760, %f5880;
	add.f32 	%f3762, %f5907, %f3761;
	ld.global.f32 	%f3763, [%rd343+4];
	ld.global.f32 	%f3764, [%rd344+4];
	sub.f32 	%f3765, %f3763, %f3764;
	sub.f32 	%f3766, %f5907, %f3762;
	add.f32 	%f3767, %f3761, %f3766;
	fma.rn.f32 	%f3768, %f3765, %f3765, %f3767;
	add.f32 	%f3769, %f3762, %f3768;
	ld.global.f32 	%f3770, [%rd343+8];
	ld.global.f32 	%f3771, [%rd344+8];
	sub.f32 	%f3772, %f3770, %f3771;
	sub.f32 	%f3773, %f3762, %f3769;
	add.f32 	%f3774, %f3768, %f3773;
	fma.rn.f32 	%f3775, %f3772, %f3772, %f3774;
	add.f32 	%f3776, %f3769, %f3775;
	ld.global.f32 	%f3777, [%rd343+12];
	ld.global.f32 	%f3778, [%rd344+12];
	sub.f32 	%f3779, %f3777, %f3778;
	sub.f32 	%f3780, %f3769, %f3776;
	add.f32 	%f3781, %f3775, %f3780;
	fma.rn.f32 	%f3782, %f3779, %f3779, %f3781;
	add.f32 	%f3783, %f3776, %f3782;
	ld.global.f32 	%f3784, [%rd343+16];
	ld.global.f32 	%f3785, [%rd344+16];
	sub.f32 	%f3786, %f3784, %f3785;
	sub.f32 	%f3787, %f3776, %f3783;
	add.f32 	%f3788, %f3782, %f3787;
	fma.rn.f32 	%f3789, %f3786, %f3786, %f3788;
	add.f32 	%f3790, %f3783, %f3789;
	ld.global.f32 	%f3791, [%rd343+20];
	ld.global.f32 	%f3792, [%rd344+20];
	sub.f32 	%f3793, %f3791, %f3792;
	sub.f32 	%f3794, %f3783, %f3790;
	add.f32 	%f3795, %f3789, %f3794;
	fma.rn.f32 	%f3796, %f3793, %f3793, %f3795;
	add.f32 	%f3797, %f3790, %f3796;
	ld.global.f32 	%f3798, [%rd343+24];
	ld.global.f32 	%f3799, [%rd344+24];
	sub.f32 	%f3800, %f3798, %f3799;
	sub.f32 	%f3801, %f3790, %f3797;
	add.f32 	%f3802, %f3796, %f3801;
	fma.rn.f32 	%f3803, %f3800, %f3800, %f3802;
	add.f32 	%f3804, %f3797, %f3803;
	ld.global.f32 	%f3805, [%rd343+28];
	ld.global.f32 	%f3806, [%rd344+28];
	sub.f32 	%f3807, %f3805, %f3806;
	sub.f32 	%f3808, %f3797, %f3804;
	add.f32 	%f3809, %f3803, %f3808;
	fma.rn.f32 	%f3810, %f3807, %f3807, %f3809;
	add.f32 	%f5907, %f3804, %f3810;
	sub.f32 	%f3811, %f5907, %f3804;
	sub.f32 	%f5880, %f3811, %f3810;
	add.s32 	%r912, %r912, 8;
	add.s32 	%r921, %r921, 8;
	setp.ne.s32 	%p170, %r921, %r28;
	@%p170 bra 	$L__BB4_100;
$L__BB4_101:
	setp.eq.s32 	%p171, %r27, 0;
	@%p171 bra 	$L__BB4_109;
	and.b32  	%r38, %r26, 3;
	setp.lt.u32 	%p172, %r27, 4;
	@%p172 bra 	$L__BB4_104;
	mul.wide.u32 	%rd345, %r912, 4;
	add.s64 	%rd346, %rd11, %rd345;
	ld.global.f32 	%f3813, [%rd346];
	add.s64 	%rd347, %rd12, %rd345;
	ld.global.f32 	%f3814, [%rd347];
	sub.f32 	%f3815, %f3813, %f3814;
	mul.f32 	%f3816, %f3815, %f3815;
	sub.f32 	%f3817, %f3816, %f5880;
	add.f32 	%f3818, %f5907, %f3817;
	ld.global.f32 	%f3819, [%rd346+4];
	ld.global.f32 	%f3820, [%rd347+4];
	sub.f32 	%f3821, %f3819, %f3820;
	sub.f32 	%f3822, %f5907, %f3818;
	add.f32 	%f3823, %f3817, %f3822;
	fma.rn.f32 	%f3824, %f3821, %f3821, %f3823;
	add.f32 	%f3825, %f3818, %f3824;
	ld.global.f32 	%f3826, [%rd346+8];
	ld.global.f32 	%f3827, [%rd347+8];
	sub.f32 	%f3828, %f3826, %f3827;
	sub.f32 	%f3829, %f3818, %f3825;
	add.f32 	%f3830, %f3824, %f3829;
	fma.rn.f32 	%f3831, %f3828, %f3828, %f3830;
	add.f32 	%f3832, %f3825, %f3831;
	ld.global.f32 	%f3833, [%rd346+12];
	ld.global.f32 	%f3834, [%rd347+12];
	sub.f32 	%f3835, %f3833, %f3834;
	sub.f32 	%f3836, %f3825, %f3832;
	add.f32 	%f3837, %f3831, %f3836;
	fma.rn.f32 	%f3838, %f3835, %f3835, %f3837;
	add.f32 	%f5907, %f3832, %f3838;
	sub.f32 	%f3839, %f5907, %f3832;
	sub.f32 	%f5880, %f3839, %f3838;
	add.s32 	%r912, %r912, 4;
$L__BB4_104:
	setp.eq.s32 	%p173, %r38, 0;
	@%p173 bra 	$L__BB4_109;
	setp.eq.s32 	%p174, %r38, 1;
	@%p174 bra 	$L__BB4_107;
	mul.wide.u32 	%rd348, %r912, 4;
	add.s64 	%rd349, %rd11, %rd348;
	ld.global.f32 	%f3841, [%rd349];
	add.s64 	%rd350, %rd12, %rd348;
	ld.global.f32 	%f3842, [%rd350];
	sub.f32 	%f3843, %f3841, %f3842;
	mul.f32 	%f3844, %f3843, %f3843;
	sub.f32 	%f3845, %f3844, %f5880;
	add.f32 	%f3846, %f5907, %f3845;
	ld.global.f32 	%f3847, [%rd349+4];
	ld.global.f32 	%f3848, [%rd350+4];
	sub.f32 	%f3849, %f3847, %f3848;
	sub.f32 	%f3850, %f5907, %f3846;
	add.f32 	%f3851, %f3845, %f3850;
	fma.rn.f32 	%f3852, %f3849, %f3849, %f3851;
	add.f32 	%f5907, %f3846, %f3852;
	sub.f32 	%f3853, %f5907, %f3846;
	sub.f32 	%f5880, %f3853, %f3852;
	add.s32 	%r912, %r912, 2;
$L__BB4_107:
	and.b32  	%r800, %r26, 1;
	setp.eq.b32 	%p175, %r800, 1;
	not.pred 	%p176, %p175;
	@%p176 bra 	$L__BB4_109;
	mul.wide.u32 	%rd351, %r912, 4;
	add.s64 	%rd352, %rd11, %rd351;
	ld.global.f32 	%f3854, [%rd352];
	add.s64 	%rd353, %rd12, %rd351;
	ld.global.f32 	%f3855, [%rd353];
	sub.f32 	%f3856, %f3854, %f3855;
	mul.f32 	%f3857, %f3856, %f3856;
	sub.f32 	%f3858, %f3857, %f5880;
	add.f32 	%f5907, %f5907, %f3858;
$L__BB4_109:
	mul.wide.u32 	%rd354, %r909, 4;
	add.s64 	%rd355, %rd7, %rd354;
	st.local.f32 	[%rd355], %f5907;
	add.s64 	%rd356, %rd8, %rd354;
	st.local.u32 	[%rd356], %r909;
	add.s32 	%r909, %r909, 1;
	setp.eq.s32 	%p177, %r909, %r685;
	@%p177 bra 	$L__BB4_7;
	bra.uni 	$L__BB4_4;
$L__BB4_110:
	setp.gt.u32 	%p222, %r682, 2800;
	@%p222 bra 	$L__BB4_112;
	shl.b32 	%r814, %r685, 1;
	mul.hi.s32 	%r815, %r814, 1431655766;
	shr.u32 	%r816, %r815, 31;
	add.s32 	%r817, %r815, %r816;
	min.s32 	%r685, %r685, %r817;
	bra.uni 	$L__BB4_113;
$L__BB4_112:
	shr.u32 	%r811, %r685, 31;
	add.s32 	%r812, %r685, %r811;
	shr.s32 	%r813, %r812, 1;
	min.s32 	%r685, %r685, %r813;
$L__BB4_113:
	setp.lt.s32 	%p223, %r685, 1;
	mov.b32 	%r961, -1;
	mov.f32 	%f5935, 0f7F7FFFFF;
	@%p223 bra 	$L__BB4_174;
	setp.lt.s32 	%p224, %r684, 16;
	add.s32 	%r150, %r684, -7;
	add.s32 	%r151, %r684, -3;
	@%p224 bra 	$L__BB4_145;
	and.b32  	%r152, %r684, 2147483632;
	add.s32 	%r153, %r684, -4;
	add.s32 	%r154, %r684, -15;
	mov.f32 	%f5935, 0f7F7FFFFF;
	mov.b32 	%r961, -1;
	mov.b32 	%r957, 0;
$L__BB4_116:
	mul.wide.u32 	%rd519, %r957, 4;
	add.s64 	%rd520, %rd8, %rd519;
	ld.local.u32 	%r157, [%rd520];
	mul.wide.s32 	%rd521, %r157, 4;
	add.s64 	%rd522, %rd6, %rd521;
	ld.global.u32 	%r158, [%rd522];
	setp.lt.s32 	%p246, %r158, 1;
	@%p246 bra 	$L__BB4_125;
	add.s64 	%rd524, %rd3, %rd521;
	ld.global.u32 	%r960, [%rd524];
	add.s32 	%r160, %r158, %r960;
$L__BB4_118:
	mul.wide.s32 	%rd525, %r960, 4;
	add.s64 	%rd526, %rd2, %rd525;
	ld.global.u32 	%r165, [%rd526];
	mul.lo.s32 	%r841, %r165, %r684;
	mul.wide.s32 	%rd527, %r841, 4;
	add.s64 	%rd18, %rd4, %rd527;
	mov.f32 	%f5943, 0f00000000;
	mov.b32 	%r962, 0;
	mov.f32 	%f5937, %f5943;
$L__BB4_119:
	mul.wide.u32 	%rd528, %r962, 4;
	add.s64 	%rd529, %rd11, %rd528;
	ld.global.f32 	%f4252, [%rd529];
	add.s64 	%rd530, %rd18, %rd528;
	ld.global.f32 	%f4253, [%rd530];
	sub.f32 	%f4254, %f4252, %f4253;
	ld.global.f32 	%f4255, [%rd529+4];
	ld.global.f32 	%f4256, [%rd530+4];
	sub.f32 	%f4257, %f4255, %f4256;
	ld.global.f32 	%f4258, [%rd529+8];
	ld.global.f32 	%f4259, [%rd530+8];
	sub.f32 	%f4260, %f4258, %f4259;
	ld.global.f32 	%f4261, [%rd529+12];
	ld.global.f32 	%f4262, [%rd530+12];
	sub.f32 	%f4263, %f4261, %f4262;
	ld.global.f32 	%f4264, [%rd529+16];
	ld.global.f32 	%f4265, [%rd530+16];
	sub.f32 	%f4266, %f4264, %f4265;
	ld.global.f32 	%f4267, [%rd529+20];
	ld.global.f32 	%f4268, [%rd530+20];
	sub.f32 	%f4269, %f4267, %f4268;
	ld.global.f32 	%f4270, [%rd529+24];
	ld.global.f32 	%f4271, [%rd530+24];
	sub.f32 	%f4272, %f4270, %f4271;
	ld.global.f32 	%f4273, [%rd529+28];
	ld.global.f32 	%f4274, [%rd530+28];
	sub.f32 	%f4275, %f4273, %f4274;
	ld.global.f32 	%f4276, [%rd529+32];
	ld.global.f32 	%f4277, [%rd530+32];
	sub.f32 	%f4278, %f4276, %f4277;
	ld.global.f32 	%f4279, [%rd529+36];
	ld.global.f32 	%f4280, [%rd530+36];
	sub.f32 	%f4281, %f4279, %f4280;
	ld.global.f32 	%f4282, [%rd529+40];
	ld.global.f32 	%f4283, [%rd530+40];
	sub.f32 	%f4284, %f4282, %f4283;
	ld.global.f32 	%f4285, [%rd529+44];
	ld.global.f32 	%f4286, [%rd530+44];
	sub.f32 	%f4287, %f4285, %f4286;
	ld.global.f32 	%f4288, [%rd529+48];
	ld.global.f32 	%f4289, [%rd530+48];
	sub.f32 	%f4290, %f4288, %f4289;
	ld.global.f32 	%f4291, [%rd529+52];
	ld.global.f32 	%f4292, [%rd530+52];
	sub.f32 	%f4293, %f4291, %f4292;
	ld.global.f32 	%f4294, [%rd529+56];
	ld.global.f32 	%f4295, [%rd530+56];
	sub.f32 	%f4296, %f4294, %f4295;
	ld.global.f32 	%f4297, [%rd529+60];
	ld.global.f32 	%f4298, [%rd530+60];
	sub.f32 	%f4299, %f4297, %f4298;
	mul.f32 	%f4300, %f4257, %f4257;
	fma.rn.f32 	%f4301, %f4254, %f4254, %f4300;
	fma.rn.f32 	%f4302, %f4260, %f4260, %f4301;
	fma.rn.f32 	%f4303, %f4263, %f4263, %f4302;
	mul.f32 	%f4304, %f4269, %f4269;
	fma.rn.f32 	%f4305, %f4266, %f4266, %f4304;
	fma.rn.f32 	%f4306, %f4272, %f4272, %f4305;
	fma.rn.f32 	%f4307, %f4275, %f4275, %f4306;
	mul.f32 	%f4308, %f4281, %f4281;
	fma.rn.f32 	%f4309, %f4278, %f4278, %f4308;
	fma.rn.f32 	%f4310, %f4284, %f4284, %f4309;
	fma.rn.f32 	%f4311, %f4287, %f4287, %f4310;
	mul.f32 	%f4312, %f4293, %f4293;
	fma.rn.f32 	%f4313, %f4290, %f4290, %f4312;
	fma.rn.f32 	%f4314, %f4296, %f4296, %f4313;
	fma.rn.f32 	%f4315, %f4299, %f4299, %f4314;
	add.f32 	%f4316, %f4303, %f4307;
	add.f32 	%f4317, %f4316, %f4311;
	add.f32 	%f4318, %f4317, %f4315;
	sub.f32 	%f4319, %f4318, %f5943;
	add.f32 	%f5946, %f5937, %f4319;
	sub.f32 	%f4320, %f5946, %f5937;
	sub.f32 	%f5943, %f4320, %f4319;
	add.s32 	%r962, %r962, 16;
	setp.lt.s32 	%p247, %r962, %r154;
	mov.f32 	%f5937, %f5946;
	@%p247 bra 	$L__BB4_119;
	setp.ge.u32 	%p248, %r152, %r150;
	mov.u32 	%r966, %r152;
	@%p248 bra 	$L__BB4_122;
$L__BB4_121:
	mul.wide.u32 	%rd531, %r966, 4;
	add.s64 	%rd532, %rd11, %rd531;
	ld.global.f32 	%f4321, [%rd532];
	add.s64 	%rd533, %rd18, %rd531;
	ld.global.f32 	%f4322, [%rd533];
	sub.f32 	%f4323, %f4321, %f4322;
	ld.global.f32 	%f4324, [%rd532+4];
	ld.global.f32 	%f4325, [%rd533+4];
	sub.f32 	%f4326, %f4324, %f4325;
	ld.global.f32 	%f4327, [%rd532+8];
	ld.global.f32 	%f4328, [%rd533+8];
	sub.f32 	%f4329, %f4327, %f4328;
	ld.global.f32 	%f4330, [%rd532+12];
	ld.global.f32 	%f4331, [%rd533+12];
	sub.f32 	%f4332, %f4330, %f4331;
	ld.global.f32 	%f4333, [%rd532+16];
	ld.global.f32 	%f4334, [%rd533+16];
	sub.f32 	%f4335, %f4333, %f4334;
	ld.global.f32 	%f4336, [%rd532+20];
	ld.global.f32 	%f4337, [%rd533+20];
	sub.f32 	%f4338, %f4336, %f4337;
	ld.global.f32 	%f4339, [%rd532+24];
	ld.global.f32 	%f4340, [%rd533+24];
	sub.f32 	%f4341, %f4339, %f4340;
	ld.global.f32 	%f4342, [%rd532+28];
	ld.global.f32 	%f4343, [%rd533+28];
	sub.f32 	%f4344, %f4342, %f4343;
	mul.f32 	%f4345, %f4323, %f4323;
	sub.f32 	%f4346, %f4345, %f5943;
	add.f32 	%f4347, %f5946, %f4346;
	sub.f32 	%f4348, %f5946, %f4347;
	add.f32 	%f4349, %f4346, %f4348;
	fma.rn.f32 	%f4350, %f4326, %f4326, %f4349;
	add.f32 	%f4351, %f4347, %f4350;
	sub.f32 	%f4352, %f4347, %f4351;
	add.f32 	%f4353, %f4350, %f4352;
	fma.rn.f32 	%f4354, %f4329, %f4329, %f4353;
	add.f32 	%f4355, %f4351, %f4354;
	sub.f32 	%f4356, %f4351, %f4355;
	add.f32 	%f4357, %f4354, %f4356;
	fma.rn.f32 	%f4358, %f4332, %f4332, %f4357;
	add.f32 	%f4359, %f4355, %f4358;
	sub.f32 	%f4360, %f4355, %f4359;
	add.f32 	%f4361, %f4358, %f4360;
	fma.rn.f32 	%f4362, %f4335, %f4335, %f4361;
	add.f32 	%f4363, %f4359, %f4362;
	sub.f32 	%f4364, %f4359, %f4363;
	add.f32 	%f4365, %f4362, %f4364;
	fma.rn.f32 	%f4366, %f4338, %f4338, %f4365;
	add.f32 	%f4367, %f4363, %f4366;
	sub.f32 	%f4368, %f4363, %f4367;
	add.f32 	%f4369, %f4366, %f4368;
	fma.rn.f32 	%f4370, %f4341, %f4341, %f4369;
	add.f32 	%f4371, %f4367, %f4370;
	sub.f32 	%f4372, %f4367, %f4371;
	add.f32 	%f4373, %f4370, %f4372;
	fma.rn.f32 	%f4374, %f4344, %f4344, %f4373;
	add.f32 	%f5946, %f4371, %f4374;
	sub.f32 	%f4375, %f5946, %f4371;
	sub.f32 	%f5943, %f4375, %f4374;
	add.s32 	%r966, %r966, 8;
	setp.lt.s32 	%p249, %r966, %r150;
	@%p249 bra 	$L__BB4_121;
$L__BB4_122:
	setp.lt.s32 	%p250, %r966, %r151;
	@%p250 bra 	$L__BB4_137;
$L__BB4_123:
	setp.lt.s32 	%p256, %r966, %r684;
	@%p256 bra 	$L__BB4_126;
$L__BB4_124:
	setp.lt.f32 	%p265, %f5946, %f5935;
	selp.f32 	%f5935, %f5946, %f5935, %p265;
	selp.b32 	%r961, %r165, %r961, %p265;
	add.s32 	%r960, %r960, 1;
	setp.lt.s32 	%p266, %r960, %r160;
	@%p266 bra 	$L__BB4_118;
$L__BB4_125:
	add.s32 	%r957, %r957, 1;
	setp.eq.s32 	%p267, %r957, %r685;
	@%p267 bra 	$L__BB4_174;
	bra.uni 	$L__BB4_116;
$L__BB4_126:
	sub.s32 	%r182, %r684, %r966;
	and.b32  	%r183, %r182, 7;
	sub.s32 	%r848, %r966, %r684;
	setp.gt.u32 	%p257, %r848, -8;
	@%p257 bra 	$L__BB4_129;
	and.b32  	%r184, %r182, -8;
	mov.b32 	%r968, 0;
$L__BB4_128:
	.pragma "nounroll";
	mul.wide.u32 	%rd543, %r966, 4;
	add.s64 	%rd544, %rd11, %rd543;
	ld.global.f32 	%f4572, [%rd544];
	add.s64 	%rd545, %rd18, %rd543;
	ld.global.f32 	%f4573, [%rd545];
	sub.f32 	%f4574, %f4572, %f4573;
	mul.f32 	%f4575, %f4574, %f4574;
	sub.f32 	%f4576, %f4575, %f5943;
	add.f32 	%f4577, %f5946, %f4576;
	ld.global.f32 	%f4578, [%rd544+4];
	ld.global.f32 	%f4579, [%rd545+4];
	sub.f32 	%f4580, %f4578, %f4579;
	sub.f32 	%f4581, %f5946, %f4577;
	add.f32 	%f4582, %f4576, %f4581;
	fma.rn.f32 	%f4583, %f4580, %f4580, %f4582;
	add.f32 	%f4584, %f4577, %f4583;
	ld.global.f32 	%f4585, [%rd544+8];
	ld.global.f32 	%f4586, [%rd545+8];
	sub.f32 	%f4587, %f4585, %f4586;
	sub.f32 	%f4588, %f4577, %f4584;
	add.f32 	%f4589, %f4583, %f4588;
	fma.rn.f32 	%f4590, %f4587, %f4587, %f4589;
	add.f32 	%f4591, %f4584, %f4590;
	ld.global.f32 	%f4592, [%rd544+12];
	ld.global.f32 	%f4593, [%rd545+12];
	sub.f32 	%f4594, %f4592, %f4593;
	sub.f32 	%f4595, %f4584, %f4591;
	add.f32 	%f4596, %f4590, %f4595;
	fma.rn.f32 	%f4597, %f4594, %f4594, %f4596;
	add.f32 	%f4598, %f4591, %f4597;
	ld.global.f32 	%f4599, [%rd544+16];
	ld.global.f32 	%f4600, [%rd545+16];
	sub.f32 	%f4601, %f4599, %f4600;
	sub.f32 	%f4602, %f4591, %f4598;
	add.f32 	%f4603, %f4597, %f4602;
	fma.rn.f32 	%f4604, %f4601, %f4601, %f4603;
	add.f32 	%f4605, %f4598, %f4604;
	ld.global.f32 	%f4606, [%rd544+20];
	ld.global.f32 	%f4607, [%rd545+20];
	sub.f32 	%f4608, %f4606, %f4607;
	sub.f32 	%f4609, %f4598, %f4605;
	add.f32 	%f4610, %f4604, %f4609;
	fma.rn.f32 	%f4611, %f4608, %f4608, %f4610;
	add.f32 	%f4612, %f4605, %f4611;
	ld.global.f32 	%f4613, [%rd544+24];
	ld.global.f32 	%f4614, [%rd545+24];
	sub.f32 	%f4615, %f4613, %f4614;
	sub.f32 	%f4616, %f4605, %f4612;
	add.f32 	%f4617, %f4611, %f4616;
	fma.rn.f32 	%f4618, %f4615, %f4615, %f4617;
	add.f32 	%f4619, %f4612, %f4618;
	ld.global.f32 	%f4620, [%rd544+28];
	ld.global.f32 	%f4621, [%rd545+28];
	sub.f32 	%f4622, %f4620, %f4621;
	sub.f32 	%f4623, %f4612, %f4619;
	add.f32 	%f4624, %f4618, %f4623;
	fma.rn.f32 	%f4625, %f4622, %f4622, %f4624;
	add.f32 	%f5946, %f4619, %f4625;
	sub.f32 	%f4626, %f5946, %f4619;
	sub.f32 	%f5943, %f4626, %f4625;
	add.s32 	%r966, %r966, 8;
	add.s32 	%r968, %r968, 8;
	setp.eq.s32 	%p258, %r968, %r184;
	@%p258 bra 	$L__BB4_129;
	bra.uni 	$L__BB4_128;
$L__BB4_129:
	setp.eq.s32 	%p259, %r183, 0;
	@%p259 bra 	$L__BB4_124;
	and.b32  	%r186, %r182, 3;
	setp.lt.u32 	%p260, %r183, 4;
	@%p260 bra 	$L__BB4_132;
	mul.wide.u32 	%rd546, %r966, 4;
	add.s64 	%rd547, %rd11, %rd546;
	ld.global.f32 	%f4628, [%rd547];
	add.s64 	%rd548, %rd18, %rd546;
	ld.global.f32 	%f4629, [%rd548];
	sub.f32 	%f4630, %f4628, %f4629;
	mul.f32 	%f4631, %f4630, %f4630;
	sub.f32 	%f4632, %f4631, %f5943;
	add.f32 	%f4633, %f5946, %f4632;
	ld.global.f32 	%f4634, [%rd547+4];
	ld.global.f32 	%f4635, [%rd548+4];
	sub.f32 	%f4636, %f4634, %f4635;
	sub.f32 	%f4637, %f5946, %f4633;
	add.f32 	%f4638, %f4632, %f4637;
	fma.rn.f32 	%f4639, %f4636, %f4636, %f4638;
	add.f32 	%f4640, %f4633, %f4639;
	ld.global.f32 	%f4641, [%rd547+8];
	ld.global.f32 	%f4642, [%rd548+8];
	sub.f32 	%f4643, %f4641, %f4642;
	sub.f32 	%f4644, %f4633, %f4640;
	add.f32 	%f4645, %f4639, %f4644;
	fma.rn.f32 	%f4646, %f4643, %f4643, %f4645;
	add.f32 	%f4647, %f4640, %f4646;
	ld.global.f32 	%f4648, [%rd547+12];
	ld.global.f32 	%f4649, [%rd548+12];
	sub.f32 	%f4650, %f4648, %f4649;
	sub.f32 	%f4651, %f4640, %f4647;
	add.f32 	%f4652, %f4646, %f4651;
	fma.rn.f32 	%f4653, %f4650, %f4650, %f4652;
	add.f32 	%f5946, %f4647, %f4653;
	sub.f32 	%f4654, %f5946, %f4647;
	sub.f32 	%f5943, %f4654, %f4653;
	add.s32 	%r966, %r966, 4;
$L__BB4_132:
	setp.eq.s32 	%p261, %r186, 0;
	@%p261 bra 	$L__BB4_124;
	setp.eq.s32 	%p262, %r186, 1;
	@%p262 bra 	$L__BB4_135;
	mul.wide.u32 	%rd549, %r966, 4;
	add.s64 	%rd550, %rd11, %rd549;
	ld.global.f32 	%f4656, [%rd550];
	add.s64 	%rd551, %rd18, %rd549;
	ld.global.f32 	%f4657, [%rd551];
	sub.f32 	%f4658, %f4656, %f4657;
	mul.f32 	%f4659, %f4658, %f4658;
	sub.f32 	%f4660, %f4659, %f5943;
	add.f32 	%f4661, %f5946, %f4660;
	ld.global.f32 	%f4662, [%rd550+4];
	ld.global.f32 	%f4663, [%rd551+4];
	sub.f32 	%f4664, %f4662, %f4663;
	sub.f32 	%f4665, %f5946, %f4661;
	add.f32 	%f4666, %f4660, %f4665;
	fma.rn.f32 	%f4667, %f4664, %f4664, %f4666;
	add.f32 	%f5946, %f4661, %f4667;
	sub.f32 	%f4668, %f5946, %f4661;
	sub.f32 	%f5943, %f4668, %f4667;
	add.s32 	%r966, %r966, 2;
$L__BB4_135:
	and.b32  	%r850, %r182, 1;
	setp.eq.b32 	%p263, %r850, 1;
	not.pred 	%p264, %p263;
	@%p264 bra 	$L__BB4_124;
	mul.wide.u32 	%rd552, %r966, 4;
	add.s64 	%rd553, %rd11, %rd552;
	ld.global.f32 	%f4669, [%rd553];
	add.s64 	%rd554, %rd18, %rd552;
	ld.global.f32 	%f4670, [%rd554];
	sub.f32 	%f4671, %f4669, %f4670;
	mul.f32 	%f4672, %f4671, %f4671;
	sub.f32 	%f4673, %f4672, %f5943;
	add.f32 	%f5946, %f5946, %f4673;
	bra.uni 	$L__BB4_124;
$L__BB4_137:
	sub.s32 	%r191, %r153, %r966;
	shr.u32 	%r843, %r191, 2;
	add.s32 	%r192, %r843, 1;
	setp.lt.u32 	%p251, %r191, 12;
	@%p251 bra 	$L__BB4_140;
	and.b32  	%r193, %r192, 2147483644;
	mov.b32 	%r965, 0;
$L__BB4_139:
	.pragma "nounroll";
	mul.wide.u32 	%rd534, %r966, 4;
	add.s64 	%rd535, %rd11, %rd534;
	ld.global.f32 	%f4377, [%rd535];
	add.s64 	%rd536, %rd18, %rd534;
	ld.global.f32 	%f4378, [%rd536];
	sub.f32 	%f4379, %f4377, %f4378;
	ld.global.f32 	%f4380, [%rd535+4];
	ld.global.f32 	%f4381, [%rd536+4];
	sub.f32 	%f4382, %f4380, %f4381;
	ld.global.f32 	%f4383, [%rd535+8];
	ld.global.f32 	%f4384, [%rd536+8];
	sub.f32 	%f4385, %f4383, %f4384;
	ld.global.f32 	%f4386, [%rd535+12];
	ld.global.f32 	%f4387, [%rd536+12];
	sub.f32 	%f4388, %f4386, %f4387;
	mul.f32 	%f4389, %f4379, %f4379;
	sub.f32 	%f4390, %f4389, %f5943;
	add.f32 	%f4391, %f5946, %f4390;
	sub.f32 	%f4392, %f5946, %f4391;
	add.f32 	%f4393, %f4390, %f4392;
	fma.rn.f32 	%f4394, %f4382, %f4382, %f4393;
	add.f32 	%f4395, %f4391, %f4394;
	sub.f32 	%f4396, %f4391, %f4395;
	add.f32 	%f4397, %f4394, %f4396;
	fma.rn.f32 	%f4398, %f4385, %f4385, %f4397;
	add.f32 	%f4399, %f4395, %f4398;
	sub.f32 	%f4400, %f4395, %f4399;
	add.f32 	%f4401, %f4398, %f4400;
	fma.rn.f32 	%f4402, %f4388, %f4388, %f4401;
	add.f32 	%f4403, %f4399, %f4402;
	ld.global.f32 	%f4404, [%rd535+16];
	ld.global.f32 	%f4405, [%rd536+16];
	sub.f32 	%f4406, %f4404, %f4405;
	ld.global.f32 	%f4407, [%rd535+20];
	ld.global.f32 	%f4408, [%rd536+20];
	sub.f32 	%f4409, %f4407, %f4408;
	ld.global.f32 	%f4410, [%rd535+24];
	ld.global.f32 	%f4411, [%rd536+24];
	sub.f32 	%f4412, %f4410, %f4411;
	ld.global.f32 	%f4413, [%rd535+28];
	ld.global.f32 	%f4414, [%rd536+28];
	sub.f32 	%f4415, %f4413, %f4414;
	sub.f32 	%f4416, %f4399, %f4403;
	add.f32 	%f4417, %f4402, %f4416;
	fma.rn.f32 	%f4418, %f4406, %f4406, %f4417;
	add.f32 	%f4419, %f4403, %f4418;
	sub.f32 	%f4420, %f4403, %f4419;
	add.f32 	%f4421, %f4418, %f4420;
	fma.rn.f32 	%f4422, %f4409, %f4409, %f4421;
	add.f32 	%f4423, %f4419, %f4422;
	sub.f32 	%f4424, %f4419, %f4423;
	add.f32 	%f4425, %f4422, %f4424;
	fma.rn.f32 	%f4426, %f4412, %f4412, %f4425;
	add.f32 	%f4427, %f4423, %f4426;
	sub.f32 	%f4428, %f4423, %f4427;
	add.f32 	%f4429, %f4426, %f4428;
	fma.rn.f32 	%f4430, %f4415, %f4415, %f4429;
	add.f32 	%f4431, %f4427, %f4430;
	ld.global.f32 	%f4432, [%rd535+32];
	ld.global.f32 	%f4433, [%rd536+32];
	sub.f32 	%f4434, %f4432, %f4433;
	ld.global.f32 	%f4435, [%rd535+36];
	ld.global.f32 	%f4436, [%rd536+36];
	sub.f32 	%f4437, %f4435, %f4436;
	ld.global.f32 	%f4438, [%rd535+40];
	ld.global.f32 	%f4439, [%rd536+40];
	sub.f32 	%f4440, %f4438, %f4439;
	ld.global.f32 	%f4441, [%rd535+44];
	ld.global.f32 	%f4442, [%rd536+44];
	sub.f32 	%f4443, %f4441, %f4442;
	sub.f32 	%f4444, %f4427, %f4431;
	add.f32 	%f4445, %f4430, %f4444;
	fma.rn.f32 	%f4446, %f4434, %f4434, %f4445;
	add.f32 	%f4447, %f4431, %f4446;
	sub.f32 	%f4448, %f4431, %f4447;
	add.f32 	%f4449, %f4446, %f4448;
	fma.rn.f32 	%f4450, %f4437, %f4437, %f4449;
	add.f32 	%f4451, %f4447, %f4450;
	sub.f32 	%f4452, %f4447, %f4451;
	add.f32 	%f4453, %f4450, %f4452;
	fma.rn.f32 	%f4454, %f4440, %f4440, %f4453;
	add.f32 	%f4455, %f4451, %f4454;
	sub.f32 	%f4456, %f4451, %f4455;
	add.f32 	%f4457, %f4454, %f4456;
	fma.rn.f32 	%f4458, %f4443, %f4443, %f4457;
	add.f32 	%f4459, %f4455, %f4458;
	ld.global.f32 	%f4460, [%rd535+48];
	ld.global.f32 	%f4461, [%rd536+48];
	sub.f32 	%f4462, %f4460, %f4461;
	ld.global.f32 	%f4463, [%rd535+52];
	ld.global.f32 	%f4464, [%rd536+52];
	sub.f32 	%f4465, %f4463, %f4464;
	ld.global.f32 	%f4466, [%rd535+56];
	ld.global.f32 	%f4467, [%rd536+56];
	sub.f32 	%f4468, %f4466, %f4467;
	ld.global.f32 	%f4469, [%rd535+60];
	ld.global.f32 	%f4470, [%rd536+60];
	sub.f32 	%f4471, %f4469, %f4470;
	sub.f32 	%f4472, %f4455, %f4459;
	add.f32 	%f4473, %f4458, %f4472;
	fma.rn.f32 	%f4474, %f4462, %f4462, %f4473;
	add.f32 	%f4475, %f4459, %f4474;
	sub.f32 	%f4476, %f4459, %f4475;
	add.f32 	%f4477, %f4474, %f4476;
	fma.rn.f32 	%f4478, %f4465, %f4465, %f4477;
	add.f32 	%f4479, %f4475, %f4478;
	sub.f32 	%f4480, %f4475, %f4479;
	add.f32 	%f4481, %f4478, %f4480;
	fma.rn.f32 	%f4482, %f4468, %f4468, %f4481;
	add.f32 	%f4483, %f4479, %f4482;
	sub.f32 	%f4484, %f4479, %f4483;
	add.f32 	%f4485, %f4482, %f4484;
	fma.rn.f32 	%f4486, %f4471, %f4471, %f4485;
	add.f32 	%f5946, %f4483, %f4486;
	sub.f32 	%f4487, %f5946, %f4483;
	sub.f32 	%f5943, %f4487, %f4486;
	add.s32 	%r966, %r966, 16;
	add.s32 	%r965, %r965, 4;
	setp.eq.s32 	%p252, %r965, %r193;
	@%p252 bra 	$L__BB4_140;
	bra.uni 	$L__BB4_139;
$L__BB4_140:
	and.b32  	%r846, %r192, 3;
	setp.eq.s32 	%p253, %r846, 0;
	@%p253 bra 	$L__BB4_123;
	setp.eq.s32 	%p254, %r846, 1;
	@%p254 bra 	$L__BB4_143;
	mul.wide.u32 	%rd537, %r966, 4;
	add.s64 	%rd538, %rd11, %rd537;
	ld.global.f32 	%f4489, [%rd538];
	add.s64 	%rd539, %rd18, %rd537;
	ld.global.f32 	%f4490, [%rd539];
	sub.f32 	%f4491, %f4489, %f4490;
	ld.global.f32 	%f4492, [%rd538+4];
	ld.global.f32 	%f4493, [%rd539+4];
	sub.f32 	%f4494, %f4492, %f4493;
	ld.global.f32 	%f4495, [%rd538+8];
	ld.global.f32 	%f4496, [%rd539+8];
	sub.f32 	%f4497, %f4495, %f4496;
	ld.global.f32 	%f4498, [%rd538+12];
	ld.global.f32 	%f4499, [%rd539+12];
	sub.f32 	%f4500, %f4498, %f4499;
	mul.f32 	%f4501, %f4491, %f4491;
	sub.f32 	%f4502, %f4501, %f5943;
	add.f32 	%f4503, %f5946, %f4502;
	sub.f32 	%f4504, %f5946, %f4503;
	add.f32 	%f4505, %f4502, %f4504;
	fma.rn.f32 	%f4506, %f4494, %f4494, %f4505;
	add.f32 	%f4507, %f4503, %f4506;
	sub.f32 	%f4508, %f4503, %f4507;
	add.f32 	%f4509, %f4506, %f4508;
	fma.rn.f32 	%f4510, %f4497, %f4497, %f4509;
	add.f32 	%f4511, %f4507, %f4510;
	sub.f32 	%f4512, %f4507, %f4511;
	add.f32 	%f4513, %f4510, %f4512;
	fma.rn.f32 	%f4514, %f4500, %f4500, %f4513;
	add.f32 	%f4515, %f4511, %f4514;
	ld.global.f32 	%f4516, [%rd538+16];
	ld.global.f32 	%f4517, [%rd539+16];
	sub.f32 	%f4518, %f4516, %f4517;
	ld.global.f32 	%f4519, [%rd538+20];
	ld.global.f32 	%f4520, [%rd539+20];
	sub.f32 	%f4521, %f4519, %f4520;
	ld.global.f32 	%f4522, [%rd538+24];
	ld.global.f32 	%f4523, [%rd539+24];
	sub.f32 	%f4524, %f4522, %f4523;
	ld.global.f32 	%f4525, [%rd538+28];
	ld.global.f32 	%f4526, [%rd539+28];
	sub.f32 	%f4527, %f4525, %f4526;
	sub.f32 	%f4528, %f4511, %f4515;
	add.f32 	%f4529, %f4514, %f4528;
	fma.rn.f32 	%f4530, %f4518, %f4518, %f4529;
	add.f32 	%f4531, %f4515, %f4530;
	sub.f32 	%f4532, %f4515, %f4531;
	add.f32 	%f4533, %f4530, %f4532;
	fma.rn.f32 	%f4534, %f4521, %f4521, %f4533;
	add.f32 	%f4535, %f4531, %f4534;
	sub.f32 	%f4536, %f4531, %f4535;
	add.f32 	%f4537, %f4534, %f4536;
	fma.rn.f32 	%f4538, %f4524, %f4524, %f4537;
	add.f32 	%f4539, %f4535, %f4538;
	sub.f32 	%f4540, %f4535, %f4539;
	add.f32 	%f4541, %f4538, %f4540;
	fma.rn.f32 	%f4542, %f4527, %f4527, %f4541;
	add.f32 	%f5946, %f4539, %f4542;
	sub.f32 	%f4543, %f5946, %f4539;
	sub.f32 	%f5943, %f4543, %f4542;
	add.s32 	%r966, %r966, 8;
$L__BB4_143:
	and.b32  	%r847, %r191, 4;
	setp.ne.s32 	%p255, %r847, 0;
	@%p255 bra 	$L__BB4_123;
	mul.wide.u32 	%rd540, %r966, 4;
	add.s64 	%rd541, %rd11, %rd540;
	ld.global.f32 	%f4544, [%rd541];
	add.s64 	%rd542, %rd18, %rd540;
	ld.global.f32 	%f4545, [%rd542];
	sub.f32 	%f4546, %f4544, %f4545;
	ld.global.f32 	%f4547, [%rd541+4];
	ld.global.f32 	%f4548, [%rd542+4];
	sub.f32 	%f4549, %f4547, %f4548;
	ld.global.f32 	%f4550, [%rd541+8];
	ld.global.f32 	%f4551, [%rd542+8];
	sub.f32 	%f4552, %f4550, %f4551;
	ld.global.f32 	%f4553, [%rd541+12];
	ld.global.f32 	%f4554, [%rd542+12];
	sub.f32 	%f4555, %f4553, %f4554;
	mul.f32 	%f4556, %f4546, %f4546;
	sub.f32 	%f4557, %f4556, %f5943;
	add.f32 	%f4558, %f5946, %f4557;
	sub.f32 	%f4559, %f5946, %f4558;
	add.f32 	%f4560, %f4557, %f4559;
	fma.rn.f32 	%f4561, %f4549, %f4549, %f4560;
	add.f32 	%f4562, %f4558, %f4561;
	sub.f32 	%f4563, %f4558, %f4562;
	add.f32 	%f4564, %f4561, %f4563;
	fma.rn.f32 	%f4565, %f4552, %f4552, %f4564;
	add.f32 	%f4566, %f4562, %f4565;
	sub.f32 	%f4567, %f4562, %f4566;
	add.f32 	%f4568, %f4565, %f4567;
	fma.rn.f32 	%f4569, %f4555, %f4555, %f4568;
	add.f32 	%f5946, %f4566, %f4569;
	sub.f32 	%f4570, %f5946, %f4566;
	sub.f32 	%f5943, %f4570, %f4569;
	add.s32 	%r966, %r966, 4;
	bra.uni 	$L__BB4_123;
$L__BB4_145:
	add.s32 	%r200, %r684, -4;
	mov.f32 	%f5935, 0f7F7FFFFF;
	mov.b32 	%r961, -1;
	mov.b32 	%r976, 0;
$L__BB4_146:
	mul.wide.u32 	%rd486, %r976, 4;
	add.s64 	%rd487, %rd8, %rd486;
	ld.local.u32 	%r203, [%rd487];
	mul.wide.s32 	%rd488, %r203, 4;
	add.s64 	%rd489, %rd6, %rd488;
	ld.global.u32 	%r204, [%rd489];
	setp.lt.s32 	%p225, %r204, 1;
	@%p225 bra 	$L__BB4_173;
	add.s64 	%rd491, %rd3, %rd488;
	ld.global.u32 	%r978, [%rd491];
	add.s32 	%r206, %r204, %r978;
$L__BB4_148:
	setp.lt.s32 	%p226, %r684, 8;
	mul.wide.s32 	%rd492, %r978, 4;
	add.s64 	%rd493, %rd2, %rd492;
	ld.global.u32 	%r209, [%rd493];
	mul.lo.s32 	%r827, %r209, %r684;
	mul.wide.s32 	%rd494, %r827, 4;
	add.s64 	%rd19, %rd4, %rd494;
	mov.b32 	%r986, 0;
	mov.f32 	%f5993, 0f00000000;
	mov.f32 	%f5979, %f5993;
	@%p226 bra 	$L__BB4_151;
	mov.f32 	%f5979, 0f00000000;
	mov.b32 	%r986, 0;
	mov.f32 	%f5993, %f5979;
$L__BB4_150:
	mul.wide.u32 	%rd495, %r986, 4;
	add.s64 	%rd496, %rd11, %rd495;
	ld.global.f32 	%f3897, [%rd496];
	add.s64 	%rd497, %rd19, %rd495;
	ld.global.f32 	%f3898, [%rd497];
	sub.f32 	%f3899, %f3897, %f3898;
	ld.global.f32 	%f3900, [%rd496+4];
	ld.global.f32 	%f3901, [%rd497+4];
	sub.f32 	%f3902, %f3900, %f3901;
	ld.global.f32 	%f3903, [%rd496+8];
	ld.global.f32 	%f3904, [%rd497+8];
	sub.f32 	%f3905, %f3903, %f3904;
	ld.global.f32 	%f3906, [%rd496+12];
	ld.global.f32 	%f3907, [%rd497+12];
	sub.f32 	%f3908, %f3906, %f3907;
	ld.global.f32 	%f3909, [%rd496+16];
	ld.global.f32 	%f3910, [%rd497+16];
	sub.f32 	%f3911, %f3909, %f3910;
	ld.global.f32 	%f3912, [%rd496+20];
	ld.global.f32 	%f3913, [%rd497+20];
	sub.f32 	%f3914, %f3912, %f3913;
	ld.global.f32 	%f3915, [%rd496+24];
	ld.global.f32 	%f3916, [%rd497+24];
	sub.f32 	%f3917, %f3915, %f3916;
	ld.global.f32 	%f3918, [%rd496+28];
	ld.global.f32 	%f3919, [%rd497+28];
	sub.f32 	%f3920, %f3918, %f3919;
	mul.f32 	%f3921, %f3899, %f3899;
	sub.f32 	%f3922, %f3921, %f5979;
	add.f32 	%f3923, %f5993, %f3922;
	sub.f32 	%f3924, %f5993, %f3923;
	add.f32 	%f3925, %f3922, %f3924;
	fma.rn.f32 	%f3926, %f3902, %f3902, %f3925;
	add.f32 	%f3927, %f3923, %f3926;
	sub.f32 	%f3928, %f3923, %f3927;
	add.f32 	%f3929, %f3926, %f3928;
	fma.rn.f32 	%f3930, %f3905, %f3905, %f3929;
	add.f32 	%f3931, %f3927, %f3930;
	sub.f32 	%f3932, %f3927, %f3931;
	add.f32 	%f3933, %f3930, %f3932;
	fma.rn.f32 	%f3934, %f3908, %f3908, %f3933;
	add.f32 	%f3935, %f3931, %f3934;
	sub.f32 	%f3936, %f3931, %f3935;
	add.f32 	%f3937, %f3934, %f3936;
	fma.rn.f32 	%f3938, %f3911, %f3911, %f3937;
	add.f32 	%f3939, %f3935, %f3938;
	sub.f32 	%f3940, %f3935, %f3939;
	add.f32 	%f3941, %f3938, %f3940;
	fma.rn.f32 	%f3942, %f3914, %f3914, %f3941;
	add.f32 	%f3943, %f3939, %f3942;
	sub.f32 	%f3944, %f3939, %f3943;
	add.f32 	%f3945, %f3942, %f3944;
	fma.rn.f32 	%f3946, %f3917, %f3917, %f3945;
	add.f32 	%f3947, %f3943, %f3946;
	sub.f32 	%f3948, %f3943, %f3947;
	add.f32 	%f3949, %f3946, %f3948;
	fma.rn.f32 	%f3950, %f3920, %f3920, %f3949;
	add.f32 	%f5993, %f3947, %f3950;
	sub.f32 	%f3951, %f5993, %f3947;
	sub.f32 	%f5979, %f3951, %f3950;
	add.s32 	%r986, %r986, 8;
	setp.lt.s32 	%p227, %r986, %r150;
	@%p227 bra 	$L__BB4_150;
$L__BB4_151:
	setp.ge.s32 	%p228, %r986, %r151;
	@%p228 bra 	$L__BB4_160;
	sub.s32 	%r211, %r200, %r986;
	shr.u32 	%r830, %r211, 2;
	add.s32 	%r212, %r830, 1;
	setp.lt.u32 	%p229, %r211, 12;
	@%p229 bra 	$L__BB4_155;
	and.b32  	%r213, %r212, 2147483644;
	mov.b32 	%r988, 0;
$L__BB4_154:
	.pragma "nounroll";
	mul.wide.u32 	%rd498, %r986, 4;
	add.s64 	%rd499, %rd11, %rd498;
	ld.global.f32 	%f3953, [%rd499];
	add.s64 	%rd500, %rd19, %rd498;
	ld.global.f32 	%f3954, [%rd500];
	sub.f32 	%f3955, %f3953, %f3954;
	ld.global.f32 	%f3956, [%rd499+4];
	ld.global.f32 	%f3957, [%rd500+4];
	sub.f32 	%f3958, %f3956, %f3957;
	ld.global.f32 	%f3959, [%rd499+8];
	ld.global.f32 	%f3960, [%rd500+8];
	sub.f32 	%f3961, %f3959, %f3960;
	ld.global.f32 	%f3962, [%rd499+12];
	ld.global.f32 	%f3963, [%rd500+12];
	sub.f32 	%f3964, %f3962, %f3963;
	mul.f32 	%f3965, %f3955, %f3955;
	sub.f32 	%f3966, %f3965, %f5979;
	add.f32 	%f3967, %f5993, %f3966;
	sub.f32 	%f3968, %f5993, %f3967;
	add.f32 	%f3969, %f3966, %f3968;
	fma.rn.f32 	%f3970, %f3958, %f3958, %f3969;
	add.f32 	%f3971, %f3967, %f3970;
	sub.f32 	%f3972, %f3967, %f3971;
	add.f32 	%f3973, %f3970, %f3972;
	fma.rn.f32 	%f3974, %f3961, %f3961, %f3973;
	add.f32 	%f3975, %f3971, %f3974;
	sub.f32 	%f3976, %f3971, %f3975;
	add.f32 	%f3977, %f3974, %f3976;
	fma.rn.f32 	%f3978, %f3964, %f3964, %f3977;
	add.f32 	%f3979, %f3975, %f3978;
	ld.global.f32 	%f3980, [%rd499+16];
	ld.global.f32 	%f3981, [%rd500+16];
	sub.f32 	%f3982, %f3980, %f3981;
	ld.global.f32 	%f3983, [%rd499+20];
	ld.global.f32 	%f3984, [%rd500+20];
	sub.f32 	%f3985, %f3983, %f3984;
	ld.global.f32 	%f3986, [%rd499+24];
	ld.global.f32 	%f3987, [%rd500+24];
	sub.f32 	%f3988, %f3986, %f3987;
	ld.global.f32 	%f3989, [%rd499+28];
	ld.global.f32 	%f3990, [%rd500+28];
	sub.f32 	%f3991, %f3989, %f3990;
	sub.f32 	%f3992, %f3975, %f3979;
	add.f32 	%f3993, %f3978, %f3992;
	fma.rn.f32 	%f3994, %f3982, %f3982, %f3993;
	add.f32 	%f3995, %f3979, %f3994;
	sub.f32 	%f3996, %f3979, %f3995;
	add.f32 	%f3997, %f3994, %f3996;
	fma.rn.f32 	%f3998, %f3985, %f3985, %f3997;
	add.f32 	%f3999, %f3995, %f3998;
	sub.f32 	%f4000, %f3995, %f3999;
	add.f32 	%f4001, %f3998, %f4000;
	fma.rn.f32 	%f4002, %f3988, %f3988, %f4001;
	add.f32 	%f4003, %f3999, %f4002;
	sub.f32 	%f4004, %f3999, %f4003;
	add.f32 	%f4005, %f4002, %f4004;
	fma.rn.f32 	%f4006, %f3991, %f3991, %f4005;
	add.f32 	%f4007, %f4003, %f4006;
	ld.global.f32 	%f4008, [%rd499+32];
	ld.global.f32 	%f4009, [%rd500+32];
	sub.f32 	%f4010, %f4008, %f4009;
	ld.global.f32 	%f4011, [%rd499+36];
	ld.global.f32 	%f4012, [%rd500+36];
	sub.f32 	%f4013, %f4011, %f4012;
	ld.global.f32 	%f4014, [%rd499+40];
	ld.global.f32 	%f4015, [%rd500+40];
	sub.f32 	%f4016, %f4014, %f4015;
	ld.global.f32 	%f4017, [%rd499+44];
	ld.global.f32 	%f4018, [%rd500+44];
	sub.f32 	%f4019, %f4017, %f4018;
	sub.f32 	%f4020, %f4003, %f4007;
	add.f32 	%f4021, %f4006, %f4020;
	fma.rn.f32 	%f4022, %f4010, %f4010, %f4021;
	add.f32 	%f4023, %f4007, %f4022;
	sub.f32 	%f4024, %f4007, %f4023;
	add.f32 	%f4025, %f4022, %f4024;
	fma.rn.f32 	%f4026, %f4013, %f4013, %f4025;
	add.f32 	%f4027, %f4023, %f4026;
	sub.f32 	%f4028, %f4023, %f4027;
	add.f32 	%f4029, %f4026, %f4028;
	fma.rn.f32 	%f4030, %f4016, %f4016, %f4029;
	add.f32 	%f4031, %f4027, %f4030;
	sub.f32 	%f4032, %f4027, %f4031;
	add.f32 	%f4033, %f4030, %f4032;
	fma.rn.f32 	%f4034, %f4019, %f4019, %f4033;
	add.f32 	%f4035, %f4031, %f4034;
	ld.global.f32 	%f4036, [%rd499+48];
	ld.global.f32 	%f4037, [%rd500+48];
	sub.f32 	%f4038, %f4036, %f4037;
	ld.global.f32 	%f4039, [%rd499+52];
	ld.global.f32 	%f4040, [%rd500+52];
	sub.f32 	%f4041, %f4039, %f4040;
	ld.global.f32 	%f4042, [%rd499+56];
	ld.global.f32 	%f4043, [%rd500+56];
	sub.f32 	%f4044, %f4042, %f4043;
	ld.global.f32 	%f4045, [%rd499+60];
	ld.global.f32 	%f4046, [%rd500+60];
	sub.f32 	%f4047, %f4045, %f4046;
	sub.f32 	%f4048, %f4031, %f4035;
	add.f32 	%f4049, %f4034, %f4048;
	fma.rn.f32 	%f4050, %f4038, %f4038, %f4049;
	add.f32 	%f4051, %f4035, %f4050;
	sub.f32 	%f4052, %f4035, %f4051;
	add.f32 	%f4053, %f4050, %f4052;
	fma.rn.f32 	%f4054, %f4041, %f4041, %f4053;
	add.f32 	%f4055, %f4051, %f4054;
	sub.f32 	%f4056, %f4051, %f4055;
	add.f32 	%f4057, %f4054, %f4056;
	fma.rn.f32 	%f4058, %f4044, %f4044, %f4057;
	add.f32 	%f4059, %f4055, %f4058;
	sub.f32 	%f4060, %f4055, %f4059;
	add.f32 	%f4061, %f4058, %f4060;
	fma.rn.f32 	%f4062, %f4047, %f4047, %f4061;
	add.f32 	%f5993, %f4059, %f4062;
	sub.f32 	%f4063, %f5993, %f4059;
	sub.f32 	%f5979, %f4063, %f4062;
	add.s32 	%r986, %r986, 16;
	add.s32 	%r988, %r988, 4;
	setp.eq.s32 	%p230, %r988, %r213;
	@%p230 bra 	$L__BB4_155;
	bra.uni 	$L__BB4_154;
$L__BB4_155:
	and.b32  	%r833, %r212, 3;
	setp.eq.s32 	%p231, %r833, 0;
	@%p231 bra 	$L__BB4_160;
	setp.eq.s32 	%p232, %r833, 1;
	@%p232 bra 	$L__BB4_158;
	mul.wide.u32 	%rd501, %r986, 4;
	add.s64 	%rd502, %rd11, %rd501;
	ld.global.f32 	%f4065, [%rd502];
	add.s64 	%rd503, %rd19, %rd501;
	ld.global.f32 	%f4066, [%rd503];
	sub.f32 	%f4067, %f4065, %f4066;
	ld.global.f32 	%f4068, [%rd502+4];
	ld.global.f32 	%f4069, [%rd503+4];
	sub.f32 	%f4070, %f4068, %f4069;
	ld.global.f32 	%f4071, [%rd502+8];
	ld.global.f32 	%f4072, [%rd503+8];
	sub.f32 	%f4073, %f4071, %f4072;
	ld.global.f32 	%f4074, [%rd502+12];
	ld.global.f32 	%f4075, [%rd503+12];
	sub.f32 	%f4076, %f4074, %f4075;
	mul.f32 	%f4077, %f4067, %f4067;
	sub.f32 	%f4078, %f4077, %f5979;
	add.f32 	%f4079, %f5993, %f4078;
	sub.f32 	%f4080, %f5993, %f4079;
	add.f32 	%f4081, %f4078, %f4080;
	fma.rn.f32 	%f4082, %f4070, %f4070, %f4081;
	add.f32 	%f4083, %f4079, %f4082;
	sub.f32 	%f4084, %f4079, %f4083;
	add.f32 	%f4085, %f4082, %f4084;
	fma.rn.f32 	%f4086, %f4073, %f4073, %f4085;
	add.f32 	%f4087, %f4083, %f4086;
	sub.f32 	%f4088, %f4083, %f4087;
	add.f32 	%f4089, %f4086, %f4088;
	fma.rn.f32 	%f4090, %f4076, %f4076, %f4089;
	add.f32 	%f4091, %f4087, %f4090;
	ld.global.f32 	%f4092, [%rd502+16];
	ld.global.f32 	%f4093, [%rd503+16];
	sub.f32 	%f4094, %f4092, %f4093;
	ld.global.f32 	%f4095, [%rd502+20];
	ld.global.f32 	%f4096, [%rd503+20];
	sub.f32 	%f4097, %f4095, %f4096;
	ld.global.f32 	%f4098, [%rd502+24];
	ld.global.f32 	%f4099, [%rd503+24];
	sub.f32 	%f4100, %f4098, %f4099;
	ld.global.f32 	%f4101, [%rd502+28];
	ld.global.f32 	%f4102, [%rd503+28];
	sub.f32 	%f4103, %f4101, %f4102;
	sub.f32 	%f4104, %f4087, %f4091;
	add.f32 	%f4105, %f4090, %f4104;
	fma.rn.f32 	%f4106, %f4094, %f4094, %f4105;
	add.f32 	%f4107, %f4091, %f4106;
	sub.f32 	%f4108, %f4091, %f4107;
	add.f32 	%f4109, %f4106, %f4108;
	fma.rn.f32 	%f4110, %f4097, %f4097, %f4109;
	add.f32 	%f4111, %f4107, %f4110;
	sub.f32 	%f4112, %f4107, %f4111;
	add.f32 	%f4113, %f4110, %f4112;
	fma.rn.f32 	%f4114, %f4100, %f4100, %f4113;
	add.f32 	%f4115, %f4111, %f4114;
	sub.f32 	%f4116, %f4111, %f4115;
	add.f32 	%f4117, %f4114, %f4116;
	fma.rn.f32 	%f4118, %f4103, %f4103, %f4117;
	add.f32 	%f5993, %f4115, %f4118;
	sub.f32 	%f4119, %f5993, %f4115;
	sub.f32 	%f5979, %f4119, %f4118;
	add.s32 	%r986, %r986, 8;
$L__BB4_158:
	and.b32  	%r834, %r211, 4;
	setp.ne.s32 	%p233, %r834, 0;
	@%p233 bra 	$L__BB4_160;
	mul.wide.u32 	%rd504, %r986, 4;
	add.s64 	%rd505, %rd11, %rd504;
	ld.global.f32 	%f4120, [%rd505];
	add.s64 	%rd506, %rd19, %rd504;
	ld.global.f32 	%f4121, [%rd506];
	sub.f32 	%f4122, %f4120, %f4121;
	ld.global.f32 	%f4123, [%rd505+4];
	ld.global.f32 	%f4124, [%rd506+4];
	sub.f32 	%f4125, %f4123, %f4124;
	ld.global.f32 	%f4126, [%rd505+8];
	ld.global.f32 	%f4127, [%rd506+8];
	sub.f32 	%f4128, %f4126, %f4127;
	ld.global.f32 	%f4129, [%rd505+12];
	ld.global.f32 	%f4130, [%rd506+12];
	sub.f32 	%f4131, %f4129, %f4130;
	mul.f32 	%f4132, %f4122, %f4122;
	sub.f32 	%f4133, %f4132, %f5979;
	add.f32 	%f4134, %f5993, %f4133;
	sub.f32 	%f4135, %f5993, %f4134;
	add.f32 	%f4136, %f4133, %f4135;
	fma.rn.f32 	%f4137, %f4125, %f4125, %f4136;
	add.f32 	%f4138, %f4134, %f4137;
	sub.f32 	%f4139, %f4134, %f4138;
	add.f32 	%f4140, %f4137, %f4139;
	fma.rn.f32 	%f4141, %f4128, %f4128, %f4140;
	add.f32 	%f4142, %f4138, %f4141;
	sub.f32 	%f4143, %f4138, %f4142;
	add.f32 	%f4144, %f4141, %f4143;
	fma.rn.f32 	%f4145, %f4131, %f4131, %f4144;
	add.f32 	%f5993, %f4142, %f4145;
	sub.f32 	%f4146, %f5993, %f4142;
	sub.f32 	%f5979, %f4146, %f4145;
	add.s32 	%r986, %r986, 4;
$L__BB4_160:
	setp.ge.s32 	%p234, %r986, %r684;
	@%p234 bra 	$L__BB4_172;
	sub.s32 	%r223, %r684, %r986;
	and.b32  	%r224, %r223, 7;
	sub.s32 	%r835, %r986, %r684;
	setp.gt.u32 	%p235, %r835, -8;
	@%p235 bra 	$L__BB4_164;
	and.b32  	%r225, %r223, -8;
	mov.b32 	%r990, 0;
$L__BB4_163:
	.pragma "nounroll";
	mul.wide.u32 	%rd507, %r986, 4;
	add.s64 	%rd508, %rd11, %rd507;
	ld.global.f32 	%f4148, [%rd508];
	add.s64 	%rd509, %rd19, %rd507;
	ld.global.f32 	%f4149, [%rd509];
	sub.f32 	%f4150, %f4148, %f4149;
	mul.f32 	%f4151, %f4150, %f4150;
	sub.f32 	%f4152, %f4151, %f5979;
	add.f32 	%f4153, %f5993, %f4152;
	ld.global.f32 	%f4154, [%rd508+4];
	ld.global.f32 	%f4155, [%rd509+4];
	sub.f32 	%f4156, %f4154, %f4155;
	sub.f32 	%f4157, %f5993, %f4153;
	add.f32 	%f4158, %f4152, %f4157;
	fma.rn.f32 	%f4159, %f4156, %f4156, %f4158;
	add.f32 	%f4160, %f4153, %f4159;
	ld.global.f32 	%f4161, [%rd508+8];
	ld.global.f32 	%f4162, [%rd509+8];
	sub.f32 	%f4163, %f4161, %f4162;
	sub.f32 	%f4164, %f4153, %f4160;
	add.f32 	%f4165, %f4159, %f4164;
	fma.rn.f32 	%f4166, %f4163, %f4163, %f4165;
	add.f32 	%f4167, %f4160, %f4166;
	ld.global.f32 	%f4168, [%rd508+12];
	ld.global.f32 	%f4169, [%rd509+12];
	sub.f32 	%f4170, %f4168, %f4169;
	sub.f32 	%f4171, %f4160, %f4167;
	add.f32 	%f4172, %f4166, %f4171;
	fma.rn.f32 	%f4173, %f4170, %f4170, %f4172;
	add.f32 	%f4174, %f4167, %f4173;
	ld.global.f32 	%f4175, [%rd508+16];
	ld.global.f32 	%f4176, [%rd509+16];
	sub.f32 	%f4177, %f4175, %f4176;
	sub.f32 	%f4178, %f4167, %f4174;
	add.f32 	%f4179, %f4173, %f4178;
	fma.rn.f32 	%f4180, %f4177, %f4177, %f4179;
	add.f32 	%f4181, %f4174, %f4180;
	ld.global.f32 	%f4182, [%rd508+20];
	ld.global.f32 	%f4183, [%rd509+20];
	sub.f32 	%f4184, %f4182, %f4183;
	sub.f32 	%f4185, %f4174, %f4181;
	add.f32 	%f4186, %f4180, %f4185;
	fma.rn.f32 	%f4187, %f4184, %f4184, %f4186;
	add.f32 	%f4188, %f4181, %f4187;
	ld.global.f32 	%f4189, [%rd508+24];
	ld.global.f32 	%f4190, [%rd509+24];
	sub.f32 	%f4191, %f4189, %f4190;
	sub.f32 	%f4192, %f4181, %f4188;
	add.f32 	%f4193, %f4187, %f4192;
	fma.rn.f32 	%f4194, %f4191, %f4191, %f4193;
	add.f32 	%f4195, %f4188, %f4194;
	ld.global.f32 	%f4196, [%rd508+28];
	ld.global.f32 	%f4197, [%rd509+28];
	sub.f32 	%f4198, %f4196, %f4197;
	sub.f32 	%f4199, %f4188, %f4195;
	add.f32 	%f4200, %f4194, %f4199;
	fma.rn.f32 	%f4201, %f4198, %f4198, %f4200;
	add.f32 	%f5993, %f4195, %f4201;
	sub.f32 	%f4202, %f5993, %f4195;
	sub.f32 	%f5979, %f4202, %f4201;
	add.s32 	%r986, %r986, 8;
	add.s32 	%r990, %r990, 8;
	setp.ne.s32 	%p236, %r990, %r225;
	@%p236 bra 	$L__BB4_163;
$L__BB4_164:
	setp.eq.s32 	%p237, %r224, 0;
	@%p237 bra 	$L__BB4_172;
	and.b32  	%r235, %r223, 3;
	setp.lt.u32 	%p238, %r224, 4;
	@%p238 bra 	$L__BB4_167;
	mul.wide.u32 	%rd510, %r986, 4;
	add.s64 	%rd511, %rd11, %rd510;
	ld.global.f32 	%f4204, [%rd511];
	add.s64 	%rd512, %rd19, %rd510;
	ld.global.f32 	%f4205, [%rd512];
	sub.f32 	%f4206, %f4204, %f4205;
	mul.f32 	%f4207, %f4206, %f4206;
	sub.f32 	%f4208, %f4207, %f5979;
	add.f32 	%f4209, %f5993, %f4208;
	ld.global.f32 	%f4210, [%rd511+4];
	ld.global.f32 	%f4211, [%rd512+4];
	sub.f32 	%f4212, %f4210, %f4211;
	sub.f32 	%f4213, %f5993, %f4209;
	add.f32 	%f4214, %f4208, %f4213;
	fma.rn.f32 	%f4215, %f4212, %f4212, %f4214;
	add.f32 	%f4216, %f4209, %f4215;
	ld.global.f32 	%f4217, [%rd511+8];
	ld.global.f32 	%f4218, [%rd512+8];
	sub.f32 	%f4219, %f4217, %f4218;
	sub.f32 	%f4220, %f4209, %f4216;
	add.f32 	%f4221, %f4215, %f4220;
	fma.rn.f32 	%f4222, %f4219, %f4219, %f4221;
	add.f32 	%f4223, %f4216, %f4222;
	ld.global.f32 	%f4224, [%rd511+12];
	ld.global.f32 	%f4225, [%rd512+12];
	sub.f32 	%f4226, %f4224, %f4225;
	sub.f32 	%f4227, %f4216, %f4223;
	add.f32 	%f4228, %f4222, %f4227;
	fma.rn.f32 	%f4229, %f4226, %f4226, %f4228;
	add.f32 	%f5993, %f4223, %f4229;
	sub.f32 	%f4230, %f5993, %f4223;
	sub.f32 	%f5979, %f4230, %f4229;
	add.s32 	%r986, %r986, 4;
$L__BB4_167:
	setp.eq.s32 	%p239, %r235, 0;
	@%p239 bra 	$L__BB4_172;
	setp.eq.s32 	%p240, %r235, 1;
	@%p240 bra 	$L__BB4_170;
	mul.wide.u32 	%rd513, %r986, 4;
	add.s64 	%rd514, %rd11, %rd513;
	ld.global.f32 	%f4232, [%rd514];
	add.s64 	%rd515, %rd19, %rd513;
	ld.global.f32 	%f4233, [%rd515];
	sub.f32 	%f4234, %f4232, %f4233;
	mul.f32 	%f4235, %f4234, %f4234;
	sub.f32 	%f4236, %f4235, %f5979;
	add.f32 	%f4237, %f5993, %f4236;
	ld.global.f32 	%f4238, [%rd514+4];
	ld.global.f32 	%f4239, [%rd515+4];
	sub.f32 	%f4240, %f4238, %f4239;
	sub.f32 	%f4241, %f5993, %f4237;
	add.f32 	%f4242, %f4236, %f4241;
	fma.rn.f32 	%f4243, %f4240, %f4240, %f4242;
	add.f32 	%f5993, %f4237, %f4243;
	sub.f32 	%f4244, %f5993, %f4237;
	sub.f32 	%f5979, %f4244, %f4243;
	add.s32 	%r986, %r986, 2;
$L__BB4_170:
	and.b32  	%r837, %r223, 1;
	setp.eq.b32 	%p241, %r837, 1;
	not.pred 	%p242, %p241;
	@%p242 bra 	$L__BB4_172;
	mul.wide.u32 	%rd516, %r986, 4;
	add.s64 	%rd517, %rd11, %rd516;
	ld.global.f32 	%f4245, [%rd517];
	add.s64 	%rd518, %rd19, %rd516;
	ld.global.f32 	%f4246, [%rd518];
	sub.f32 	%f4247, %f4245, %f4246;
	mul.f32 	%f4248, %f4247, %f4247;
	sub.f32 	%f4249, %f4248, %f5979;
	add.f32 	%f5993, %f5993, %f4249;
$L__BB4_172:
	setp.lt.f32 	%p243, %f5993, %f5935;
	selp.f32 	%f5935, %f5993, %f5935, %p243;
	selp.b32 	%r961, %r209, %r961, %p243;
	add.s32 	%r978, %r978, 1;
	setp.lt.s32 	%p244, %r978, %r206;
	@%p244 bra 	$L__BB4_148;
$L__BB4_173:
	add.s32 	%r976, %r976, 1;
	setp.ne.s32 	%p245, %r976, %r685;
	@%p245 bra 	$L__BB4_146;
$L__BB4_174:
	setp.neu.f32 	%p268, %f5935, 0f7F7FFFFF;
	@%p268 bra 	$L__BB4_266;
	mul.hi.s32 	%r851, %r683, 274877907;
	shr.u32 	%r852, %r851, 31;
	shr.s32 	%r853, %r851, 7;
	add.s32 	%r854, %r853, %r852;
	max.s32 	%r245, %r854, 5;
	div.s32 	%r246, %r683, %r245;
	min.s32 	%r855, %r246, 2000;
	shr.u32 	%r247, %r245, 1;
	shr.u32 	%r856, %r855, 31;
	add.s32 	%r857, %r855, %r856;
	shr.s32 	%r248, %r857, 1;
	add.s32 	%r249, %r684, -15;
	setp.lt.s32 	%p269, %r684, 16;
	add.s32 	%r250, %r684, -7;
	add.s32 	%r251, %r684, -3;
	@%p269 bra 	$L__BB4_206;
	and.b32  	%r252, %r684, 2147483632;
	max.s32 	%r253, %r248, 1;
	add.s32 	%r254, %r684, -4;
	mov.f32 	%f5935, 0f7F7FFFFF;
	mov.b32 	%r996, 0;
	mov.pred 	%p340, -1;
	mov.u32 	%r1000, %r961;
$L__BB4_177:
	mov.pred 	%p1, %p340;
	setp.lt.s32 	%p293, %r246, 2;
	@%p293 bra 	$L__BB4_186;
	mul.lo.s32 	%r257, %r996, %r247;
	mov.b32 	%r999, 0;
$L__BB4_179:
	mad.lo.s32 	%r877, %r999, %r245, %r257;
	rem.s32 	%r261, %r877, %r683;
	mul.lo.s32 	%r878, %r261, %r684;
	mul.wide.u32 	%rd580, %r878, 4;
	add.s64 	%rd20, %rd4, %rd580;
	mov.f32 	%f6006, 0f00000000;
	mov.b32 	%r1001, 0;
	mov.f32 	%f6000, %f6006;
$L__BB4_180:
	mul.wide.u32 	%rd581, %r1001, 4;
	add.s64 	%rd582, %rd11, %rd581;
	ld.global.f32 	%f5032, [%rd582];
	add.s64 	%rd583, %rd20, %rd581;
	ld.global.f32 	%f5033, [%rd583];
	sub.f32 	%f5034, %f5032, %f5033;
	ld.global.f32 	%f5035, [%rd582+4];
	ld.global.f32 	%f5036, [%rd583+4];
	sub.f32 	%f5037, %f5035, %f5036;
	ld.global.f32 	%f5038, [%rd582+8];
	ld.global.f32 	%f5039, [%rd583+8];
	sub.f32 	%f5040, %f5038, %f5039;
	ld.global.f32 	%f5041, [%rd582+12];
	ld.global.f32 	%f5042, [%rd583+12];
	sub.f32 	%f5043, %f5041, %f5042;
	ld.global.f32 	%f5044, [%rd582+16];
	ld.global.f32 	%f5045, [%rd583+16];
	sub.f32 	%f5046, %f5044, %f5045;
	ld.global.f32 	%f5047, [%rd582+20];
	ld.global.f32 	%f5048, [%rd583+20];
	sub.f32 	%f5049, %f5047, %f5048;
	ld.global.f32 	%f5050, [%rd582+24];
	ld.global.f32 	%f5051, [%rd583+24];
	sub.f32 	%f5052, %f5050, %f5051;
	ld.global.f32 	%f5053, [%rd582+28];
	ld.global.f32 	%f5054, [%rd583+28];
	sub.f32 	%f5055, %f5053, %f5054;
	ld.global.f32 	%f5056, [%rd582+32];
	ld.global.f32 	%f5057, [%rd583+32];
	sub.f32 	%f5058, %f5056, %f5057;
	ld.global.f32 	%f5059, [%rd582+36];
	ld.global.f32 	%f5060, [%rd583+36];
	sub.f32 	%f5061, %f5059, %f5060;
	ld.global.f32 	%f5062, [%rd582+40];
	ld.global.f32 	%f5063, [%rd583+40];
	sub.f32 	%f5064, %f5062, %f5063;
	ld.global.f32 	%f5065, [%rd582+44];
	ld.global.f32 	%f5066, [%rd583+44];
	sub.f32 	%f5067, %f5065, %f5066;
	ld.global.f32 	%f5068, [%rd582+48];
	ld.global.f32 	%f5069, [%rd583+48];
	sub.f32 	%f5070, %f5068, %f5069;
	ld.global.f32 	%f5071, [%rd582+52];
	ld.global.f32 	%f5072, [%rd583+52];
	sub.f32 	%f5073, %f5071, %f5072;
	ld.global.f32 	%f5074, [%rd582+56];
	ld.global.f32 	%f5075, [%rd583+56];
	sub.f32 	%f5076, %f5074, %f5075;
	ld.global.f32 	%f5077, [%rd582+60];
	ld.global.f32 	%f5078, [%rd583+60];
	sub.f32 	%f5079, %f5077, %f5078;
	mul.f32 	%f5080, %f5037, %f5037;
	fma.rn.f32 	%f5081, %f5034, %f5034, %f5080;
	fma.rn.f32 	%f5082, %f5040, %f5040, %f5081;
	fma.rn.f32 	%f5083, %f5043, %f5043, %f5082;
	mul.f32 	%f5084, %f5049, %f5049;
	fma.rn.f32 	%f5085, %f5046, %f5046, %f5084;
	fma.rn.f32 	%f5086, %f5052, %f5052, %f5085;
	fma.rn.f32 	%f5087, %f5055, %f5055, %f5086;
	mul.f32 	%f5088, %f5061, %f5061;
	fma.rn.f32 	%f5089, %f5058, %f5058, %f5088;
	fma.rn.f32 	%f5090, %f5064, %f5064, %f5089;
	fma.rn.f32 	%f5091, %f5067, %f5067, %f5090;
	mul.f32 	%f5092, %f5073, %f5073;
	fma.rn.f32 	%f5093, %f5070, %f5070, %f5092;
	fma.rn.f32 	%f5094, %f5076, %f5076, %f5093;
	fma.rn.f32 	%f5095, %f5079, %f5079, %f5094;
	add.f32 	%f5096, %f5083, %f5087;
	add.f32 	%f5097, %f5096, %f5091;
	add.f32 	%f5098, %f5097, %f5095;
	sub.f32 	%f5099, %f5098, %f6006;
	add.f32 	%f6009, %f6000, %f5099;
	sub.f32 	%f5100, %f6009, %f6000;
	sub.f32 	%f6006, %f5100, %f5099;
	add.s32 	%r1001, %r1001, 16;
	setp.lt.s32 	%p294, %r1001, %r249;
	mov.f32 	%f6000, %f6009;
	@%p294 bra 	$L__BB4_180;
	setp.ge.u32 	%p295, %r252, %r250;
	mov.u32 	%r1005, %r252;
	@%p295 bra 	$L__BB4_183;
$L__BB4_182:
	mul.wide.u32 	%rd584, %r1005, 4;
	add.s64 	%rd585, %rd11, %rd584;
	ld.global.f32 	%f5101, [%rd585];
	add.s64 	%rd586, %rd20, %rd584;
	ld.global.f32 	%f5102, [%rd586];
	sub.f32 	%f5103, %f5101, %f5102;
	ld.global.f32 	%f5104, [%rd585+4];
	ld.global.f32 	%f5105, [%rd586+4];
	sub.f32 	%f5106, %f5104, %f5105;
	ld.global.f32 	%f5107, [%rd585+8];
	ld.global.f32 	%f5108, [%rd586+8];
	sub.f32 	%f5109, %f5107, %f5108;
	ld.global.f32 	%f5110, [%rd585+12];
	ld.global.f32 	%f5111, [%rd586+12];
	sub.f32 	%f5112, %f5110, %f5111;
	ld.global.f32 	%f5113, [%rd585+16];
	ld.global.f32 	%f5114, [%rd586+16];
	sub.f32 	%f5115, %f5113, %f5114;
	ld.global.f32 	%f5116, [%rd585+20];
	ld.global.f32 	%f5117, [%rd586+20];
	sub.f32 	%f5118, %f5116, %f5117;
	ld.global.f32 	%f5119, [%rd585+24];
	ld.global.f32 	%f5120, [%rd586+24];
	sub.f32 	%f5121, %f5119, %f5120;
	ld.global.f32 	%f5122, [%rd585+28];
	ld.global.f32 	%f5123, [%rd586+28];
	sub.f32 	%f5124, %f5122, %f5123;
	mul.f32 	%f5125, %f5103, %f5103;
	sub.f32 	%f5126, %f5125, %f6006;
	add.f32 	%f5127, %f6009, %f5126;
	sub.f32 	%f5128, %f6009, %f5127;
	add.f32 	%f5129, %f5126, %f5128;
	fma.rn.f32 	%f5130, %f5106, %f5106, %f5129;
	add.f32 	%f5131, %f5127, %f5130;
	sub.f32 	%f5132, %f5127, %f5131;
	add.f32 	%f5133, %f5130, %f5132;
	fma.rn.f32 	%f5134, %f5109, %f5109, %f5133;
	add.f32 	%f5135, %f5131, %f5134;
	sub.f32 	%f5136, %f5131, %f5135;
	add.f32 	%f5137, %f5134, %f5136;
	fma.rn.f32 	%f5138, %f5112, %f5112, %f5137;
	add.f32 	%f5139, %f5135, %f5138;
	sub.f32 	%f5140, %f5135, %f5139;
	add.f32 	%f5141, %f5138, %f5140;
	fma.rn.f32 	%f5142, %f5115, %f5115, %f5141;
	add.f32 	%f5143, %f5139, %f5142;
	sub.f32 	%f5144, %f5139, %f5143;
	add.f32 	%f5145, %f5142, %f5144;
	fma.rn.f32 	%f5146, %f5118, %f5118, %f5145;
	add.f32 	%f5147, %f5143, %f5146;
	sub.f32 	%f5148, %f5143, %f5147;
	add.f32 	%f5149, %f5146, %f5148;
	fma.rn.f32 	%f5150, %f5121, %f5121, %f5149;
	add.f32 	%f5151, %f5147, %f5150;
	sub.f32 	%f5152, %f5147, %f5151;
	add.f32 	%f5153, %f5150, %f5152;
	fma.rn.f32 	%f5154, %f5124, %f5124, %f5153;
	add.f32 	%f6009, %f5151, %f5154;
	sub.f32 	%f5155, %f6009, %f5151;
	sub.f32 	%f6006, %f5155, %f5154;
	add.s32 	%r1005, %r1005, 8;
	setp.lt.s32 	%p296, %r1005, %r250;
	@%p296 bra 	$L__BB4_182;
$L__BB4_183:
	setp.lt.s32 	%p297, %r1005, %r251;
	@%p297 bra 	$L__BB4_198;
$L__BB4_184:
	setp.lt.s32 	%p303, %r1005, %r684;
	@%p303 bra 	$L__BB4_187;
$L__BB4_185:
	setp.lt.f32 	%p312, %f6009, %f5935;
	selp.f32 	%f5935, %f6009, %f5935, %p312;
	selp.b32 	%r1000, %r261, %r1000, %p312;
	add.s32 	%r999, %r999, 1;
	setp.eq.s32 	%p313, %r999, %r253;
	@%p313 bra 	$L__BB4_186;
	bra.uni 	$L__BB4_179;
$L__BB4_186:
	mov.b32 	%r996, 1;
	mov.pred 	%p340, 0;
	@%p1 bra 	$L__BB4_177;
	bra.uni 	$L__BB4_235;
$L__BB4_187:
	sub.s32 	%r278, %r684, %r1005;
	and.b32  	%r279, %r278, 7;
	sub.s32 	%r885, %r1005, %r684;
	setp.gt.u32 	%p304, %r885, -8;
	@%p304 bra 	$L__BB4_190;
	and.b32  	%r280, %r278, -8;
	mov.b32 	%r1007, 0;
$L__BB4_189:
	.pragma "nounroll";
	mul.wide.u32 	%rd596, %r1005, 4;
	add.s64 	%rd597, %rd11, %rd596;
	ld.global.f32 	%f5352, [%rd597];
	add.s64 	%rd598, %rd20, %rd596;
	ld.global.f32 	%f5353, [%rd598];
	sub.f32 	%f5354, %f5352, %f5353;
	mul.f32 	%f5355, %f5354, %f5354;
	sub.f32 	%f5356, %f5355, %f6006;
	add.f32 	%f5357, %f6009, %f5356;
	ld.global.f32 	%f5358, [%rd597+4];
	ld.global.f32 	%f5359, [%rd598+4];
	sub.f32 	%f5360, %f5358, %f5359;
	sub.f32 	%f5361, %f6009, %f5357;
	add.f32 	%f5362, %f5356, %f5361;
	fma.rn.f32 	%f5363, %f5360, %f5360, %f5362;
	add.f32 	%f5364, %f5357, %f5363;
	ld.global.f32 	%f5365, [%rd597+8];
	ld.global.f32 	%f5366, [%rd598+8];
	sub.f32 	%f5367, %f5365, %f5366;
	sub.f32 	%f5368, %f5357, %f5364;
	add.f32 	%f5369, %f5363, %f5368;
	fma.rn.f32 	%f5370, %f5367, %f5367, %f5369;
	add.f32 	%f5371, %f5364, %f5370;
	ld.global.f32 	%f5372, [%rd597+12];
	ld.global.f32 	%f5373, [%rd598+12];
	sub.f32 	%f5374, %f5372, %f5373;
	sub.f32 	%f5375, %f5364, %f5371;
	add.f32 	%f5376, %f5370, %f5375;
	fma.rn.f32 	%f5377, %f5374, %f5374, %f5376;
	add.f32 	%f5378, %f5371, %f5377;
	ld.global.f32 	%f5379, [%rd597+16];
	ld.global.f32 	%f5380, [%rd598+16];
	sub.f32 	%f5381, %f5379, %f5380;
	sub.f32 	%f5382, %f5371, %f5378;
	add.f32 	%f5383, %f5377, %f5382;
	fma.rn.f32 	%f5384, %f5381, %f5381, %f5383;
	add.f32 	%f5385, %f5378, %f5384;
	ld.global.f32 	%f5386, [%rd597+20];
	ld.global.f32 	%f5387, [%rd598+20];
	sub.f32 	%f5388, %f5386, %f5387;
	sub.f32 	%f5389, %f5378, %f5385;
	add.f32 	%f5390, %f5384, %f5389;
	fma.rn.f32 	%f5391, %f5388, %f5388, %f5390;
	add.f32 	%f5392, %f5385, %f5391;
	ld.global.f32 	%f5393, [%rd597+24];
	ld.global.f32 	%f5394, [%rd598+24];
	sub.f32 	%f5395, %f5393, %f5394;
	sub.f32 	%f5396, %f5385, %f5392;
	add.f32 	%f5397, %f5391, %f5396;
	fma.rn.f32 	%f5398, %f5395, %f5395, %f5397;
	add.f32 	%f5399, %f5392, %f5398;
	ld.global.f32 	%f5400, [%rd597+28];
	ld.global.f32 	%f5401, [%rd598+28];
	sub.f32 	%f5402, %f5400, %f5401;
	sub.f32 	%f5403, %f5392, %f5399;
	add.f32 	%f5404, %f5398, %f5403;
	fma.rn.f32 	%f5405, %f5402, %f5402, %f5404;
	add.f32 	%f6009, %f5399, %f5405;
	sub.f32 	%f5406, %f6009, %f5399;
	sub.f32 	%f6006, %f5406, %f5405;
	add.s32 	%r1005, %r1005, 8;
	add.s32 	%r1007, %r1007, 8;
	setp.eq.s32 	%p305, %r1007, %r280;
	@%p305 bra 	$L__BB4_190;
	bra.uni 	$L__BB4_189;
$L__BB4_190:
	setp.eq.s32 	%p306, %r279, 0;
	@%p306 bra 	$L__BB4_185;
	and.b32  	%r282, %r278, 3;
	setp.lt.u32 	%p307, %r279, 4;
	@%p307 bra 	$L__BB4_193;
	mul.wide.u32 	%rd599, %r1005, 4;
	add.s64 	%rd600, %rd11, %rd599;
	ld.global.f32 	%f5408, [%rd600];
	add.s64 	%rd601, %rd20, %rd599;
	ld.global.f32 	%f5409, [%rd601];
	sub.f32 	%f5410, %f5408, %f5409;
	mul.f32 	%f5411, %f5410, %f5410;
	sub.f32 	%f5412, %f5411, %f6006;
	add.f32 	%f5413, %f6009, %f5412;
	ld.global.f32 	%f5414, [%rd600+4];
	ld.global.f32 	%f5415, [%rd601+4];
	sub.f32 	%f5416, %f5414, %f5415;
	sub.f32 	%f5417, %f6009, %f5413;
	add.f32 	%f5418, %f5412, %f5417;
	fma.rn.f32 	%f5419, %f5416, %f5416, %f5418;
	add.f32 	%f5420, %f5413, %f5419;
	ld.global.f32 	%f5421, [%rd600+8];
	ld.global.f32 	%f5422, [%rd601+8];
	sub.f32 	%f5423, %f5421, %f5422;
	sub.f32 	%f5424, %f5413, %f5420;
	add.f32 	%f5425, %f5419, %f5424;
	fma.rn.f32 	%f5426, %f5423, %f5423, %f5425;
	add.f32 	%f5427, %f5420, %f5426;
	ld.global.f32 	%f5428, [%rd600+12];
	ld.global.f32 	%f5429, [%rd601+12];
	sub.f32 	%f5430, %f5428, %f5429;
	sub.f32 	%f5431, %f5420, %f5427;
	add.f32 	%f5432, %f5426, %f5431;
	fma.rn.f32 	%f5433, %f5430, %f5430, %f5432;
	add.f32 	%f6009, %f5427, %f5433;
	sub.f32 	%f5434, %f6009, %f5427;
	sub.f32 	%f6006, %f5434, %f5433;
	add.s32 	%r1005, %r1005, 4;
$L__BB4_193:
	setp.eq.s32 	%p308, %r282, 0;
	@%p308 bra 	$L__BB4_185;
	setp.eq.s32 	%p309, %r282, 1;
	@%p309 bra 	$L__BB4_196;
	mul.wide.u32 	%rd602, %r1005, 4;
	add.s64 	%rd603, %rd11, %rd602;
	ld.global.f32 	%f5436, [%rd603];
	add.s64 	%rd604, %rd20, %rd602;
	ld.global.f32 	%f5437, [%rd604];
	sub.f32 	%f5438, %f5436, %f5437;
	mul.f32 	%f5439, %f5438, %f5438;
	sub.f32 	%f5440, %f5439, %f6006;
	add.f32 	%f5441, %f6009, %f5440;
	ld.global.f32 	%f5442, [%rd603+4];
	ld.global.f32 	%f5443, [%rd604+4];
	sub.f32 	%f5444, %f5442, %f5443;
	sub.f32 	%f5445, %f6009, %f5441;
	add.f32 	%f5446, %f5440, %f5445;
	fma.rn.f32 	%f5447, %f5444, %f5444, %f5446;
	add.f32 	%f6009, %f5441, %f5447;
	sub.f32 	%f5448, %f6009, %f5441;
	sub.f32 	%f6006, %f5448, %f5447;
	add.s32 	%r1005, %r1005, 2;
$L__BB4_196:
	and.b32  	%r887, %r278, 1;
	setp.eq.b32 	%p310, %r887, 1;
	not.pred 	%p311, %p310;
	@%p311 bra 	$L__BB4_185;
	mul.wide.u32 	%rd605, %r1005, 4;
	add.s64 	%rd606, %rd11, %rd605;
	ld.global.f32 	%f5449, [%rd606];
	add.s64 	%rd607, %rd20, %rd605;
	ld.global.f32 	%f5450, [%rd607];
	sub.f32 	%f5451, %f5449, %f5450;
	mul.f32 	%f5452, %f5451, %f5451;
	sub.f32 	%f5453, %f5452, %f6006;
	add.f32 	%f6009, %f6009, %f5453;
	bra.uni 	$L__BB4_185;
$L__BB4_198:
	sub.s32 	%r287, %r254, %r1005;
	shr.u32 	%r880, %r287, 2;
	add.s32 	%r288, %r880, 1;
	setp.lt.u32 	%p298, %r287, 12;
	@%p298 bra 	$L__BB4_201;
	and.b32  	%r289, %r288, 2147483644;
	mov.b32 	%r1004, 0;
$L__BB4_200:
	.pragma "nounroll";
	mul.wide.u32 	%rd587, %r1005, 4;
	add.s64 	%rd588, %rd11, %rd587;
	ld.global.f32 	%f5157, [%rd588];
	add.s64 	%rd589, %rd20, %rd587;
	ld.global.f32 	%f5158, [%rd589];
	sub.f32 	%f5159, %f5157, %f5158;
	ld.global.f32 	%f5160, [%rd588+4];
	ld.global.f32 	%f5161, [%rd589+4];
	sub.f32 	%f5162, %f5160, %f5161;
	ld.global.f32 	%f5163, [%rd588+8];
	ld.global.f32 	%f5164, [%rd589+8];
	sub.f32 	%f5165, %f5163, %f5164;
	ld.global.f32 	%f5166, [%rd588+12];
	ld.global.f32 	%f5167, [%rd589+12];
	sub.f32 	%f5168, %f5166, %f5167;
	mul.f32 	%f5169, %f5159, %f5159;
	sub.f32 	%f5170, %f5169, %f6006;
	add.f32 	%f5171, %f6009, %f5170;
	sub.f32 	%f5172, %f6009, %f5171;
	add.f32 	%f5173, %f5170, %f5172;
	fma.rn.f32 	%f5174, %f5162, %f5162, %f5173;
	add.f32 	%f5175, %f5171, %f5174;
	sub.f32 	%f5176, %f5171, %f5175;
	add.f32 	%f5177, %f5174, %f5176;
	fma.rn.f32 	%f5178, %f5165, %f5165, %f5177;
	add.f32 	%f5179, %f5175, %f5178;
	sub.f32 	%f5180, %f5175, %f5179;
	add.f32 	%f5181, %f5178, %f5180;
	fma.rn.f32 	%f5182, %f5168, %f5168, %f5181;
	add.f32 	%f5183, %f5179, %f5182;
	ld.global.f32 	%f5184, [%rd588+16];
	ld.global.f32 	%f5185, [%rd589+16];
	sub.f32 	%f5186, %f5184, %f5185;
	ld.global.f32 	%f5187, [%rd588+20];
	ld.global.f32 	%f5188, [%rd589+20];
	sub.f32 	%f5189, %f5187, %f5188;
	ld.global.f32 	%f5190, [%rd588+24];
	ld.global.f32 	%f5191, [%rd589+24];
	sub.f32 	%f5192, %f5190, %f5191;
	ld.global.f32 	%f5193, [%rd588+28];
	ld.global.f32 	%f5194, [%rd589+28];
	sub.f32 	%f5195, %f5193, %f5194;
	sub.f32 	%f5196, %f5179, %f5183;
	add.f32 	%f5197, %f5182, %f5196;
	fma.rn.f32 	%f5198, %f5186, %f5186, %f5197;
	add.f32 	%f5199, %f5183, %f5198;
	sub.f32 	%f5200, %f5183, %f5199;
	add.f32 	%f5201, %f5198, %f5200;
	fma.rn.f32 	%f5202, %f5189, %f5189, %f5201;
	add.f32 	%f5203, %f5199, %f5202;
	sub.f32 	%f5204, %f5199, %f5203;
	add.f32 	%f5205, %f5202, %f5204;
	fma.rn.f32 	%f5206, %f5192, %f5192, %f5205;
	add.f32 	%f5207, %f5203, %f5206;
	sub.f32 	%f5208, %f5203, %f5207;
	add.f32 	%f5209, %f5206, %f5208;
	fma.rn.f32 	%f5210, %f5195, %f5195, %f5209;
	add.f32 	%f5211, %f5207, %f5210;
	ld.global.f32 	%f5212, [%rd588+32];
	ld.global.f32 	%f5213, [%rd589+32];
	sub.f32 	%f5214, %f5212, %f5213;
	ld.global.f32 	%f5215, [%rd588+36];
	ld.global.f32 	%f5216, [%rd589+36];
	sub.f32 	%f5217, %f5215, %f5216;
	ld.global.f32 	%f5218, [%rd588+40];
	ld.global.f32 	%f5219, [%rd589+40];
	sub.f32 	%f5220, %f5218, %f5219;
	ld.global.f32 	%f5221, [%rd588+44];
	ld.global.f32 	%f5222, [%rd589+44];
	sub.f32 	%f5223, %f5221, %f5222;
	sub.f32 	%f5224, %f5207, %f5211;
	add.f32 	%f5225, %f5210, %f5224;
	fma.rn.f32 	%f5226, %f5214, %f5214, %f5225;
	add.f32 	%f5227, %f5211, %f5226;
	sub.f32 	%f5228, %f5211, %f5227;
	add.f32 	%f5229, %f5226, %f5228;
	fma.rn.f32 	%f5230, %f5217, %f5217, %f5229;
	add.f32 	%f5231, %f5227, %f5230;
	sub.f32 	%f5232, %f5227, %f5231;
	add.f32 	%f5233, %f5230, %f5232;
	fma.rn.f32 	%f5234, %f5220, %f5220, %f5233;
	add.f32 	%f5235, %f5231, %f5234;
	sub.f32 	%f5236, %f5231, %f5235;
	add.f32 	%f5237, %f5234, %f5236;
	fma.rn.f32 	%f5238, %f5223, %f5223, %f5237;
	add.f32 	%f5239, %f5235, %f5238;
	ld.global.f32 	%f5240, [%rd588+48];
	ld.global.f32 	%f5241, [%rd589+48];
	sub.f32 	%f5242, %f5240, %f5241;
	ld.global.f32 	%f5243, [%rd588+52];
	ld.global.f32 	%f5244, [%rd589+52];
	sub.f32 	%f5245, %f5243, %f5244;
	ld.global.f32 	%f5246, [%rd588+56];
	ld.global.f32 	%f5247, [%rd589+56];
	sub.f32 	%f5248, %f5246, %f5247;
	ld.global.f32 	%f5249, [%rd588+60];
	ld.global.f32 	%f5250, [%rd589+60];
	sub.f32 	%f5251, %f5249, %f5250;
	sub.f32 	%f5252, %f5235, %f5239;
	add.f32 	%f5253, %f5238, %f5252;
	fma.rn.f32 	%f5254, %f5242, %f5242, %f5253;
	add.f32 	%f5255, %f5239, %f5254;
	sub.f32 	%f5256, %f5239, %f5255;
	add.f32 	%f5257, %f5254, %f5256;
	fma.rn.f32 	%f5258, %f5245, %f5245, %f5257;
	add.f32 	%f5259, %f5255, %f5258;
	sub.f32 	%f5260, %f5255, %f5259;
	add.f32 	%f5261, %f5258, %f5260;
	fma.rn.f32 	%f5262, %f5248, %f5248, %f5261;
	add.f32 	%f5263, %f5259, %f5262;
	sub.f32 	%f5264, %f5259, %f5263;
	add.f32 	%f5265, %f5262, %f5264;
	fma.rn.f32 	%f5266, %f5251, %f5251, %f5265;
	add.f32 	%f6009, %f5263, %f5266;
	sub.f32 	%f5267, %f6009, %f5263;
	sub.f32 	%f6006, %f5267, %f5266;
	add.s32 	%r1005, %r1005, 16;
	add.s32 	%r1004, %r1004, 4;
	setp.eq.s32 	%p299, %r1004, %r289;
	@%p299 bra 	$L__BB4_201;
	bra.uni 	$L__BB4_200;
$L__BB4_201:
	and.b32  	%r883, %r288, 3;
	setp.eq.s32 	%p300, %r883, 0;
	@%p300 bra 	$L__BB4_184;
	setp.eq.s32 	%p301, %r883, 1;
	@%p301 bra 	$L__BB4_204;
	mul.wide.u32 	%rd590, %r1005, 4;
	add.s64 	%rd591, %rd11, %rd590;
	ld.global.f32 	%f5269, [%rd591];
	add.s64 	%rd592, %rd20, %rd590;
	ld.global.f32 	%f5270, [%rd592];
	sub.f32 	%f5271, %f5269, %f5270;
	ld.global.f32 	%f5272, [%rd591+4];
	ld.global.f32 	%f5273, [%rd592+4];
	sub.f32 	%f5274, %f5272, %f5273;
	ld.global.f32 	%f5275, [%rd591+8];
	ld.global.f32 	%f5276, [%rd592+8];
	sub.f32 	%f5277, %f5275, %f5276;
	ld.global.f32 	%f5278, [%rd591+12];
	ld.global.f32 	%f5279, [%rd592+12];
	sub.f32 	%f5280, %f5278, %f5279;
	mul.f32 	%f5281, %f5271, %f5271;
	sub.f32 	%f5282, %f5281, %f6006;
	add.f32 	%f5283, %f6009, %f5282;
	sub.f32 	%f5284, %f6009, %f5283;
	add.f32 	%f5285, %f5282, %f5284;
	fma.rn.f32 	%f5286, %f5274, %f5274, %f5285;
	add.f32 	%f5287, %f5283, %f5286;
	sub.f32 	%f5288, %f5283, %f5287;
	add.f32 	%f5289, %f5286, %f5288;
	fma.rn.f32 	%f5290, %f5277, %f5277, %f5289;
	add.f32 	%f5291, %f5287, %f5290;
	sub.f32 	%f5292, %f5287, %f5291;
	add.f32 	%f5293, %f5290, %f5292;
	fma.rn.f32 	%f5294, %f5280, %f5280, %f5293;
	add.f32 	%f5295, %f5291, %f5294;
	ld.global.f32 	%f5296, [%rd591+16];
	ld.global.f32 	%f5297, [%rd592+16];
	sub.f32 	%f5298, %f5296, %f5297;
	ld.global.f32 	%f5299, [%rd591+20];
	ld.global.f32 	%f5300, [%rd592+20];
	sub.f32 	%f5301, %f5299, %f5300;
	ld.global.f32 	%f5302, [%rd591+24];
	ld.global.f32 	%f5303, [%rd592+24];
	sub.f32 	%f5304, %f5302, %f5303;
	ld.global.f32 	%f5305, [%rd591+28];
	ld.global.f32 	%f5306, [%rd592+28];
	sub.f32 	%f5307, %f5305, %f5306;
	sub.f32 	%f5308, %f5291, %f5295;
	add.f32 	%f5309, %f5294, %f5308;
	fma.rn.f32 	%f5310, %f5298, %f5298, %f5309;
	add.f32 	%f5311, %f5295, %f5310;
	sub.f32 	%f5312, %f5295, %f5311;
	add.f32 	%f5313, %f5310, %f5312;
	fma.rn.f32 	%f5314, %f5301, %f5301, %f5313;
	add.f32 	%f5315, %f5311, %f5314;
	sub.f32 	%f5316, %f5311, %f5315;
	add.f32 	%f5317, %f5314, %f5316;
	fma.rn.f32 	%f5318, %f5304, %f5304, %f5317;
	add.f32 	%f5319, %f5315, %f5318;
	sub.f32 	%f5320, %f5315, %f5319;
	add.f32 	%f5321, %f5318, %f5320;
	fma.rn.f32 	%f5322, %f5307, %f5307, %f5321;
	add.f32 	%f6009, %f5319, %f5322;
	sub.f32 	%f5323, %f6009, %f5319;
	sub.f32 	%f6006, %f5323, %f5322;
	add.s32 	%r1005, %r1005, 8;
$L__BB4_204:
	and.b32  	%r884, %r287, 4;
	setp.ne.s32 	%p302, %r884, 0;
	@%p302 bra 	$L__BB4_184;
	mul.wide.u32 	%rd593, %r1005, 4;
	add.s64 	%rd594, %rd11, %rd593;
	ld.global.f32 	%f5324, [%rd594];
	add.s64 	%rd595, %rd20, %rd593;
	ld.global.f32 	%f5325, [%rd595];
	sub.f32 	%f5326, %f5324, %f5325;
	ld.global.f32 	%f5327, [%rd594+4];
	ld.global.f32 	%f5328, [%rd595+4];
	sub.f32 	%f5329, %f5327, %f5328;
	ld.global.f32 	%f5330, [%rd594+8];
	ld.global.f32 	%f5331, [%rd595+8];
	sub.f32 	%f5332, %f5330, %f5331;
	ld.global.f32 	%f5333, [%rd594+12];
	ld.global.f32 	%f5334, [%rd595+12];
	sub.f32 	%f5335, %f5333, %f5334;
	mul.f32 	%f5336, %f5326, %f5326;
	sub.f32 	%f5337, %f5336, %f6006;
	add.f32 	%f5338, %f6009, %f5337;
	sub.f32 	%f5339, %f6009, %f5338;
	add.f32 	%f5340, %f5337, %f5339;
	fma.rn.f32 	%f5341, %f5329, %f5329, %f5340;
	add.f32 	%f5342, %f5338, %f5341;
	sub.f32 	%f5343, %f5338, %f5342;
	add.f32 	%f5344, %f5341, %f5343;
	fma.rn.f32 	%f5345, %f5332, %f5332, %f5344;
	add.f32 	%f5346, %f5342, %f5345;
	sub.f32 	%f5347, %f5342, %f5346;
	add.f32 	%f5348, %f5345, %f5347;
	fma.rn.f32 	%f5349, %f5335, %f5335, %f5348;
	add.f32 	%f6009, %f5346, %f5349;
	sub.f32 	%f5350, %f6009, %f5346;
	sub.f32 	%f6006, %f5350, %f5349;
	add.s32 	%r1005, %r1005, 4;
	bra.uni 	$L__BB4_184;
$L__BB4_206:
	max.s32 	%r296, %r248, 1;
	add.s32 	%r297, %r684, -4;
	mov.f32 	%f5935, 0f7F7FFFFF;
	mov.b32 	%r1015, 0;
	mov.pred 	%p341, -1;
	mov.u32 	%r1000, %r961;
$L__BB4_207:
	mov.pred 	%p2, %p341;
	setp.lt.s32 	%p271, %r246, 2;
	@%p271 bra 	$L__BB4_234;
	mul.lo.s32 	%r300, %r1015, %r247;
	mov.b32 	%r1017, 0;
$L__BB4_209:
	setp.lt.s32 	%p272, %r684, 8;
	mad.lo.s32 	%r861, %r1017, %r245, %r300;
	rem.s32 	%r303, %r861, %r683;
	mul.lo.s32 	%r862, %r303, %r684;
	mul.wide.s32 	%rd555, %r862, 4;
	add.s64 	%rd21, %rd4, %rd555;
	mov.b32 	%r1025, 0;
	mov.f32 	%f6056, 0f00000000;
	mov.f32 	%f6042, %f6056;
	@%p272 bra 	$L__BB4_212;
	mov.f32 	%f6042, 0f00000000;
	mov.b32 	%r1025, 0;
	mov.f32 	%f6056, %f6042;
$L__BB4_211:
	mul.wide.u32 	%rd556, %r1025, 4;
	add.s64 	%rd557, %rd11, %rd556;
	ld.global.f32 	%f4677, [%rd557];
	add.s64 	%rd558, %rd21, %rd556;
	ld.global.f32 	%f4678, [%rd558];
	sub.f32 	%f4679, %f4677, %f4678;
	ld.global.f32 	%f4680, [%rd557+4];
	ld.global.f32 	%f4681, [%rd558+4];
	sub.f32 	%f4682, %f4680, %f4681;
	ld.global.f32 	%f4683, [%rd557+8];
	ld.global.f32 	%f4684, [%rd558+8];
	sub.f32 	%f4685, %f4683, %f4684;
	ld.global.f32 	%f4686, [%rd557+12];
	ld.global.f32 	%f4687, [%rd558+12];
	sub.f32 	%f4688, %f4686, %f4687;
	ld.global.f32 	%f4689, [%rd557+16];
	ld.global.f32 	%f4690, [%rd558+16];
	sub.f32 	%f4691, %f4689, %f4690;
	ld.global.f32 	%f4692, [%rd557+20];
	ld.global.f32 	%f4693, [%rd558+20];
	sub.f32 	%f4694, %f4692, %f4693;
	ld.global.f32 	%f4695, [%rd557+24];
	ld.global.f32 	%f4696, [%rd558+24];
	sub.f32 	%f4697, %f4695, %f4696;
	ld.global.f32 	%f4698, [%rd557+28];
	ld.global.f32 	%f4699, [%rd558+28];
	sub.f32 	%f4700, %f4698, %f4699;
	mul.f32 	%f4701, %f4679, %f4679;
	sub.f32 	%f4702, %f4701, %f6042;
	add.f32 	%f4703, %f6056, %f4702;
	sub.f32 	%f4704, %f6056, %f4703;
	add.f32 	%f4705, %f4702, %f4704;
	fma.rn.f32 	%f4706, %f4682, %f4682, %f4705;
	add.f32 	%f4707, %f4703, %f4706;
	sub.f32 	%f4708, %f4703, %f4707;
	add.f32 	%f4709, %f4706, %f4708;
	fma.rn.f32 	%f4710, %f4685, %f4685, %f4709;
	add.f32 	%f4711, %f4707, %f4710;
	sub.f32 	%f4712, %f4707, %f4711;
	add.f32 	%f4713, %f4710, %f4712;
	fma.rn.f32 	%f4714, %f4688, %f4688, %f4713;
	add.f32 	%f4715, %f4711, %f4714;
	sub.f32 	%f4716, %f4711, %f4715;
	add.f32 	%f4717, %f4714, %f4716;
	fma.rn.f32 	%f4718, %f4691, %f4691, %f4717;
	add.f32 	%f4719, %f4715, %f4718;
	sub.f32 	%f4720, %f4715, %f4719;
	add.f32 	%f4721, %f4718, %f4720;
	fma.rn.f32 	%f4722, %f4694, %f4694, %f4721;
	add.f32 	%f4723, %f4719, %f4722;
	sub.f32 	%f4724, %f4719, %f4723;
	add.f32 	%f4725, %f4722, %f4724;
	fma.rn.f32 	%f4726, %f4697, %f4697, %f4725;
	add.f32 	%f4727, %f4723, %f4726;
	sub.f32 	%f4728, %f4723, %f4727;
	add.f32 	%f4729, %f4726, %f4728;
	fma.rn.f32 	%f4730, %f4700, %f4700, %f4729;
	add.f32 	%f6056, %f4727, %f4730;
	sub.f32 	%f4731, %f6056, %f4727;
	sub.f32 	%f6042, %f4731, %f4730;
	add.s32 	%r1025, %r1025, 8;
	setp.lt.s32 	%p273, %r1025, %r250;
	@%p273 bra 	$L__BB4_211;
$L__BB4_212:
	setp.ge.s32 	%p274, %r1025, %r251;
	@%p274 bra 	$L__BB4_221;
	sub.s32 	%r305, %r297, %r1025;
	shr.u32 	%r865, %r305, 2;
	add.s32 	%r306, %r865, 1;
	setp.lt.u32 	%p275, %r305, 12;
	@%p275 bra 	$L__BB4_216;
	and.b32  	%r307, %r306, 2147483644;
	mov.b32 	%r1027, 0;
$L__BB4_215:
	.pragma "nounroll";
	mul.wide.u32 	%rd559, %r1025, 4;
	add.s64 	%rd560, %rd11, %rd559;
	ld.global.f32 	%f4733, [%rd560];
	add.s64 	%rd561, %rd21, %rd559;
	ld.global.f32 	%f4734, [%rd561];
	sub.f32 	%f4735, %f4733, %f4734;
	ld.global.f32 	%f4736, [%rd560+4];
	ld.global.f32 	%f4737, [%rd561+4];
	sub.f32 	%f4738, %f4736, %f4737;
	ld.global.f32 	%f4739, [%rd560+8];
	ld.global.f32 	%f4740, [%rd561+8];
	sub.f32 	%f4741, %f4739, %f4740;
	ld.global.f32 	%f4742, [%rd560+12];
	ld.global.f32 	%f4743, [%rd561+12];
	sub.f32 	%f4744, %f4742, %f4743;
	mul.f32 	%f4745, %f4735, %f4735;
	sub.f32 	%f4746, %f4745, %f6042;
	add.f32 	%f4747, %f6056, %f4746;
	sub.f32 	%f4748, %f6056, %f4747;
	add.f32 	%f4749, %f4746, %f4748;
	fma.rn.f32 	%f4750, %f4738, %f4738, %f4749;
	add.f32 	%f4751, %f4747, %f4750;
	sub.f32 	%f4752, %f4747, %f4751;
	add.f32 	%f4753, %f4750, %f4752;
	fma.rn.f32 	%f4754, %f4741, %f4741, %f4753;
	add.f32 	%f4755, %f4751, %f4754;
	sub.f32 	%f4756, %f4751, %f4755;
	add.f32 	%f4757, %f4754, %f4756;
	fma.rn.f32 	%f4758, %f4744, %f4744, %f4757;
	add.f32 	%f4759, %f4755, %f4758;
	ld.global.f32 	%f4760, [%rd560+16];
	ld.global.f32 	%f4761, [%rd561+16];
	sub.f32 	%f4762, %f4760, %f4761;
	ld.global.f32 	%f4763, [%rd560+20];
	ld.global.f32 	%f4764, [%rd561+20];
	sub.f32 	%f4765, %f4763, %f4764;
	ld.global.f32 	%f4766, [%rd560+24];
	ld.global.f32 	%f4767, [%rd561+24];
	sub.f32 	%f4768, %f4766, %f4767;
	ld.global.f32 	%f4769, [%rd560+28];
	ld.global.f32 	%f4770, [%rd561+28];
	sub.f32 	%f4771, %f4769, %f4770;
	sub.f32 	%f4772, %f4755, %f4759;
	add.f32 	%f4773, %f4758, %f4772;
	fma.rn.f32 	%f4774, %f4762, %f4762, %f4773;
	add.f32 	%f4775, %f4759, %f4774;
	sub.f32 	%f4776, %f4759, %f4775;
	add.f32 	%f4777, %f4774, %f4776;
	fma.rn.f32 	%f4778, %f4765, %f4765, %f4777;
	add.f32 	%f4779, %f4775, %f4778;
	sub.f32 	%f4780, %f4775, %f4779;
	add.f32 	%f4781, %f4778, %f4780;
	fma.rn.f32 	%f4782, %f4768, %f4768, %f4781;
	add.f32 	%f4783, %f4779, %f4782;
	sub.f32 	%f4784, %f4779, %f4783;
	add.f32 	%f4785, %f4782, %f4784;
	fma.rn.f32 	%f4786, %f4771, %f4771, %f4785;
	add.f32 	%f4787, %f4783, %f4786;
	ld.global.f32 	%f4788, [%rd560+32];
	ld.global.f32 	%f4789, [%rd561+32];
	sub.f32 	%f4790, %f4788, %f4789;
	ld.global.f32 	%f4791, [%rd560+36];
	ld.global.f32 	%f4792, [%rd561+36];
	sub.f32 	%f4793, %f4791, %f4792;
	ld.global.f32 	%f4794, [%rd560+40];
	ld.global.f32 	%f4795, [%rd561+40];
	sub.f32 	%f4796, %f4794, %f4795;
	ld.global.f32 	%f4797, [%rd560+44];
	ld.global.f32 	%f4798, [%rd561+44];
	sub.f32 	%f4799, %f4797, %f4798;
	sub.f32 	%f4800, %f4783, %f4787;
	add.f32 	%f4801, %f4786, %f4800;
	fma.rn.f32 	%f4802, %f4790, %f4790, %f4801;
	add.f32 	%f4803, %f4787, %f4802;
	sub.f32 	%f4804, %f4787, %f4803;
	add.f32 	%f4805, %f4802, %f4804;
	fma.rn.f32 	%f4806, %f4793, %f4793, %f4805;
	add.f32 	%f4807, %f4803, %f4806;
	sub.f32 	%f4808, %f4803, %f4807;
	add.f32 	%f4809, %f4806, %f4808;
	fma.rn.f32 	%f4810, %f4796, %f4796, %f4809;
	add.f32 	%f4811, %f4807, %f4810;
	sub.f32 	%f4812, %f4807, %f4811;
	add.f32 	%f4813, %f4810, %f4812;
	fma.rn.f32 	%f4814, %f4799, %f4799, %f4813;
	add.f32 	%f4815, %f4811, %f4814;
	ld.global.f32 	%f4816, [%rd560+48];
	ld.global.f32 	%f4817, [%rd561+48];
	sub.f32 	%f4818, %f4816, %f4817;
	ld.global.f32 	%f4819, [%rd560+52];
	ld.global.f32 	%f4820, [%rd561+52];
	sub.f32 	%f4821, %f4819, %f4820;
	ld.global.f32 	%f4822, [%rd560+56];
	ld.global.f32 	%f4823, [%rd561+56];
	sub.f32 	%f4824, %f4822, %f4823;
	ld.global.f32 	%f4825, [%rd560+60];
	ld.global.f32 	%f4826, [%rd561+60];
	sub.f32 	%f4827, %f4825, %f4826;
	sub.f32 	%f4828, %f4811, %f4815;
	add.f32 	%f4829, %f4814, %f4828;
	fma.rn.f32 	%f4830, %f4818, %f4818, %f4829;
	add.f32 	%f4831, %f4815, %f4830;
	sub.f32 	%f4832, %f4815, %f4831;
	add.f32 	%f4833, %f4830, %f4832;
	fma.rn.f32 	%f4834, %f4821, %f4821, %f4833;
	add.f32 	%f4835, %f4831, %f4834;
	sub.f32 	%f4836, %f4831, %f4835;
	add.f32 	%f4837, %f4834, %f4836;
	fma.rn.f32 	%f4838, %f4824, %f4824, %f4837;
	add.f32 	%f4839, %f4835, %f4838;
	sub.f32 	%f4840, %f4835, %f4839;
	add.f32 	%f4841, %f4838, %f4840;
	fma.rn.f32 	%f4842, %f4827, %f4827, %f4841;
	add.f32 	%f6056, %f4839, %f4842;
	sub.f32 	%f4843, %f6056, %f4839;
	sub.f32 	%f6042, %f4843, %f4842;
	add.s32 	%r1025, %r1025, 16;
	add.s32 	%r1027, %r1027, 4;
	setp.eq.s32 	%p276, %r1027, %r307;
	@%p276 bra 	$L__BB4_216;
	bra.uni 	$L__BB4_215;
$L__BB4_216:
	and.b32  	%r868, %r306, 3;
	setp.eq.s32 	%p277, %r868, 0;
	@%p277 bra 	$L__BB4_221;
	setp.eq.s32 	%p278, %r868, 1;
	@%p278 bra 	$L__BB4_219;
	mul.wide.u32 	%rd562, %r1025, 4;
	add.s64 	%rd563, %rd11, %rd562;
	ld.global.f32 	%f4845, [%rd563];
	add.s64 	%rd564, %rd21, %rd562;
	ld.global.f32 	%f4846, [%rd564];
	sub.f32 	%f4847, %f4845, %f4846;
	ld.global.f32 	%f4848, [%rd563+4];
	ld.global.f32 	%f4849, [%rd564+4];
	sub.f32 	%f4850, %f4848, %f4849;
	ld.global.f32 	%f4851, [%rd563+8];
	ld.global.f32 	%f4852, [%rd564+8];
	sub.f32 	%f4853, %f4851, %f4852;
	ld.global.f32 	%f4854, [%rd563+12];
	ld.global.f32 	%f4855, [%rd564+12];
	sub.f32 	%f4856, %f4854, %f4855;
	mul.f32 	%f4857, %f4847, %f4847;
	sub.f32 	%f4858, %f4857, %f6042;
	add.f32 	%f4859, %f6056, %f4858;
	sub.f32 	%f4860, %f6056, %f4859;
	add.f32 	%f4861, %f4858, %f4860;
	fma.rn.f32 	%f4862, %f4850, %f4850, %f4861;
	add.f32 	%f4863, %f4859, %f4862;
	sub.f32 	%f4864, %f4859, %f4863;
	add.f32 	%f4865, %f4862, %f4864;
	fma.rn.f32 	%f4866, %f4853, %f4853, %f4865;
	add.f32 	%f4867, %f4863, %f4866;
	sub.f32 	%f4868, %f4863, %f4867;
	add.f32 	%f4869, %f4866, %f4868;
	fma.rn.f32 	%f4870, %f4856, %f4856, %f4869;
	add.f32 	%f4871, %f4867, %f4870;
	ld.global.f32 	%f4872, [%rd563+16];
	ld.global.f32 	%f4873, [%rd564+16];
	sub.f32 	%f4874, %f4872, %f4873;
	ld.global.f32 	%f4875, [%rd563+20];
	ld.global.f32 	%f4876, [%rd564+20];
	sub.f32 	%f4877, %f4875, %f4876;
	ld.global.f32 	%f4878, [%rd563+24];
	ld.global.f32 	%f4879, [%rd564+24];
	sub.f32 	%f4880, %f4878, %f4879;
	ld.global.f32 	%f4881, [%rd563+28];
	ld.global.f32 	%f4882, [%rd564+28];
	sub.f32 	%f4883, %f4881, %f4882;
	sub.f32 	%f4884, %f4867, %f4871;
	add.f32 	%f4885, %f4870, %f4884;
	fma.rn.f32 	%f4886, %f4874, %f4874, %f4885;
	add.f32 	%f4887, %f4871, %f4886;
	sub.f32 	%f4888, %f4871, %f4887;
	add.f32 	%f4889, %f4886, %f4888;
	fma.rn.f32 	%f4890, %f4877, %f4877, %f4889;
	add.f32 	%f4891, %f4887, %f4890;
	sub.f32 	%f4892, %f4887, %f4891;
	add.f32 	%f4893, %f4890, %f4892;
	fma.rn.f32 	%f4894, %f4880, %f4880, %f4893;
	add.f32 	%f4895, %f4891, %f4894;
	sub.f32 	%f4896, %f4891, %f4895;
	add.f32 	%f4897, %f4894, %f4896;
	fma.rn.f32 	%f4898, %f4883, %f4883, %f4897;
	add.f32 	%f6056, %f4895, %f4898;
	sub.f32 	%f4899, %f6056, %f4895;
	sub.f32 	%f6042, %f4899, %f4898;
	add.s32 	%r1025, %r1025, 8;
$L__BB4_219:
	and.b32  	%r869, %r305, 4;
	setp.ne.s32 	%p279, %r869, 0;
	@%p279 bra 	$L__BB4_221;
	mul.wide.u32 	%rd565, %r1025, 4;
	add.s64 	%rd566, %rd11, %rd565;
	ld.global.f32 	%f4900, [%rd566];
	add.s64 	%rd567, %rd21, %rd565;
	ld.global.f32 	%f4901, [%rd567];
	sub.f32 	%f4902, %f4900, %f4901;
	ld.global.f32 	%f4903, [%rd566+4];
	ld.global.f32 	%f4904, [%rd567+4];
	sub.f32 	%f4905, %f4903, %f4904;
	ld.global.f32 	%f4906, [%rd566+8];
	ld.global.f32 	%f4907, [%rd567+8];
	sub.f32 	%f4908, %f4906, %f4907;
	ld.global.f32 	%f4909, [%rd566+12];
	ld.global.f32 	%f4910, [%rd567+12];
	sub.f32 	%f4911, %f4909, %f4910;
	mul.f32 	%f4912, %f4902, %f4902;
	sub.f32 	%f4913, %f4912, %f6042;
	add.f32 	%f4914, %f6056, %f4913;
	sub.f32 	%f4915, %f6056, %f4914;
	add.f32 	%f4916, %f4913, %f4915;
	fma.rn.f32 	%f4917, %f4905, %f4905, %f4916;
	add.f32 	%f4918, %f4914, %f4917;
	sub.f32 	%f4919, %f4914, %f4918;
	add.f32 	%f4920, %f4917, %f4919;
	fma.rn.f32 	%f4921, %f4908, %f4908, %f4920;
	add.f32 	%f4922, %f4918, %f4921;
	sub.f32 	%f4923, %f4918, %f4922;
	add.f32 	%f4924, %f4921, %f4923;
	fma.rn.f32 	%f4925, %f4911, %f4911, %f4924;
	add.f32 	%f6056, %f4922, %f4925;
	sub.f32 	%f4926, %f6056, %f4922;
	sub.f32 	%f6042, %f4926, %f4925;
	add.s32 	%r1025, %r1025, 4;
$L__BB4_221:
	setp.ge.s32 	%p280, %r1025, %r684;
	@%p280 bra 	$L__BB4_233;
	sub.s32 	%r317, %r684, %r1025;
	and.b32  	%r318, %r317, 7;
	sub.s32 	%r870, %r1025, %r684;
	setp.gt.u32 	%p281, %r870, -8;
	@%p281 bra 	$L__BB4_225;
	and.b32  	%r319, %r317, -8;
	mov.b32 	%r1029, 0;
$L__BB4_224:
	.pragma "nounroll";
	mul.wide.u32 	%rd568, %r1025, 4;
	add.s64 	%rd569, %rd11, %rd568;
	ld.global.f32 	%f4928, [%rd569];
	add.s64 	%rd570, %rd21, %rd568;
	ld.global.f32 	%f4929, [%rd570];
	sub.f32 	%f4930, %f4928, %f4929;
	mul.f32 	%f4931, %f4930, %f4930;
	sub.f32 	%f4932, %f4931, %f6042;
	add.f32 	%f4933, %f6056, %f4932;
	ld.global.f32 	%f4934, [%rd569+4];
	ld.global.f32 	%f4935, [%rd570+4];
	sub.f32 	%f4936, %f4934, %f4935;
	sub.f32 	%f4937, %f6056, %f4933;
	add.f32 	%f4938, %f4932, %f4937;
	fma.rn.f32 	%f4939, %f4936, %f4936, %f4938;
	add.f32 	%f4940, %f4933, %f4939;
	ld.global.f32 	%f4941, [%rd569+8];
	ld.global.f32 	%f4942, [%rd570+8];
	sub.f32 	%f4943, %f4941, %f4942;
	sub.f32 	%f4944, %f4933, %f4940;
	add.f32 	%f4945, %f4939, %f4944;
	fma.rn.f32 	%f4946, %f4943, %f4943, %f4945;
	add.f32 	%f4947, %f4940, %f4946;
	ld.global.f32 	%f4948, [%rd569+12];
	ld.global.f32 	%f4949, [%rd570+12];
	sub.f32 	%f4950, %f4948, %f4949;
	sub.f32 	%f4951, %f4940, %f4947;
	add.f32 	%f4952, %f4946, %f4951;
	fma.rn.f32 	%f4953, %f4950, %f4950, %f4952;
	add.f32 	%f4954, %f4947, %f4953;
	ld.global.f32 	%f4955, [%rd569+16];
	ld.global.f32 	%f4956, [%rd570+16];
	sub.f32 	%f4957, %f4955, %f4956;
	sub.f32 	%f4958, %f4947, %f4954;
	add.f32 	%f4959, %f4953, %f4958;
	fma.rn.f32 	%f4960, %f4957, %f4957, %f4959;
	add.f32 	%f4961, %f4954, %f4960;
	ld.global.f32 	%f4962, [%rd569+20];
	ld.global.f32 	%f4963, [%rd570+20];
	sub.f32 	%f4964, %f4962, %f4963;
	sub.f32 	%f4965, %f4954, %f4961;
	add.f32 	%f4966, %f4960, %f4965;
	fma.rn.f32 	%f4967, %f4964, %f4964, %f4966;
	add.f32 	%f4968, %f4961, %f4967;
	ld.global.f32 	%f4969, [%rd569+24];
	ld.global.f32 	%f4970, [%rd570+24];
	sub.f32 	%f4971, %f4969, %f4970;
	sub.f32 	%f4972, %f4961, %f4968;
	add.f32 	%f4973, %f4967, %f4972;
	fma.rn.f32 	%f4974, %f4971, %f4971, %f4973;
	add.f32 	%f4975, %f4968, %f4974;
	ld.global.f32 	%f4976, [%rd569+28];
	ld.global.f32 	%f4977, [%rd570+28];
	sub.f32 	%f4978, %f4976, %f4977;
	sub.f32 	%f4979, %f4968, %f4975;
	add.f32 	%f4980, %f4974, %f4979;
	fma.rn.f32 	%f4981, %f4978, %f4978, %f4980;
	add.f32 	%f6056, %f4975, %f4981;
	sub.f32 	%f4982, %f6056, %f4975;
	sub.f32 	%f6042, %f4982, %f4981;
	add.s32 	%r1025, %r1025, 8;
	add.s32 	%r1029, %r1029, 8;
	setp.ne.s32 	%p282, %r1029, %r319;
	@%p282 bra 	$L__BB4_224;
$L__BB4_225:
	setp.eq.s32 	%p283, %r318, 0;
	@%p283 bra 	$L__BB4_233;
	and.b32  	%r329, %r317, 3;
	setp.lt.u32 	%p284, %r318, 4;
	@%p284 bra 	$L__BB4_228;
	mul.wide.u32 	%rd571, %r1025, 4;
	add.s64 	%rd572, %rd11, %rd571;
	ld.global.f32 	%f4984, [%rd572];
	add.s64 	%rd573, %rd21, %rd571;
	ld.global.f32 	%f4985, [%rd573];
	sub.f32 	%f4986, %f4984, %f4985;
	mul.f32 	%f4987, %f4986, %f4986;
	sub.f32 	%f4988, %f4987, %f6042;
	add.f32 	%f4989, %f6056, %f4988;
	ld.global.f32 	%f4990, [%rd572+4];
	ld.global.f32 	%f4991, [%rd573+4];
	sub.f32 	%f4992, %f4990, %f4991;
	sub.f32 	%f4993, %f6056, %f4989;
	add.f32 	%f4994, %f4988, %f4993;
	fma.rn.f32 	%f4995, %f4992, %f4992, %f4994;
	add.f32 	%f4996, %f4989, %f4995;
	ld.global.f32 	%f4997, [%rd572+8];
	ld.global.f32 	%f4998, [%rd573+8];
	sub.f32 	%f4999, %f4997, %f4998;
	sub.f32 	%f5000, %f4989, %f4996;
	add.f32 	%f5001, %f4995, %f5000;
	fma.rn.f32 	%f5002, %f4999, %f4999, %f5001;
	add.f32 	%f5003, %f4996, %f5002;
	ld.global.f32 	%f5004, [%rd572+12];
	ld.global.f32 	%f5005, [%rd573+12];
	sub.f32 	%f5006, %f5004, %f5005;
	sub.f32 	%f5007, %f4996, %f5003;
	add.f32 	%f5008, %f5002, %f5007;
	fma.rn.f32 	%f5009, %f5006, %f5006, %f5008;
	add.f32 	%f6056, %f5003, %f5009;
	sub.f32 	%f5010, %f6056, %f5003;
	sub.f32 	%f6042, %f5010, %f5009;
	add.s32 	%r1025, %r1025, 4;
$L__BB4_228:
	setp.eq.s32 	%p285, %r329, 0;
	@%p285 bra 	$L__BB4_233;
	setp.eq.s32 	%p286, %r329, 1;
	@%p286 bra 	$L__BB4_231;
	mul.wide.u32 	%rd574, %r1025, 4;
	add.s64 	%rd575, %rd11, %rd574;
	ld.global.f32 	%f5012, [%rd575];
	add.s64 	%rd576, %rd21, %rd574;
	ld.global.f32 	%f5013, [%rd576];
	sub.f32 	%f5014, %f5012, %f5013;
	mul.f32 	%f5015, %f5014, %f5014;
	sub.f32 	%f5016, %f5015, %f6042;
	add.f32 	%f5017, %f6056, %f5016;
	ld.global.f32 	%f5018, [%rd575+4];
	ld.global.f32 	%f5019, [%rd576+4];
	sub.f32 	%f5020, %f5018, %f5019;
	sub.f32 	%f5021, %f6056, %f5017;
	add.f32 	%f5022, %f5016, %f5021;
	fma.rn.f32 	%f5023, %f5020, %f5020, %f5022;
	add.f32 	%f6056, %f5017, %f5023;
	sub.f32 	%f5024, %f6056, %f5017;
	sub.f32 	%f6042, %f5024, %f5023;
	add.s32 	%r1025, %r1025, 2;
$L__BB4_231:
	and.b32  	%r872, %r317, 1;
	setp.eq.b32 	%p287, %r872, 1;
	not.pred 	%p288, %p287;
	@%p288 bra 	$L__BB4_233;
	mul.wide.u32 	%rd577, %r1025, 4;
	add.s64 	%rd578, %rd11, %rd577;
	ld.global.f32 	%f5025, [%rd578];
	add.s64 	%rd579, %rd21, %rd577;
	ld.global.f32 	%f5026, [%rd579];
	sub.f32 	%f5027, %f5025, %f5026;
	mul.f32 	%f5028, %f5027, %f5027;
	sub.f32 	%f5029, %f5028, %f6042;
	add.f32 	%f6056, %f6056, %f5029;
$L__BB4_233:
	setp.lt.f32 	%p289, %f6056, %f5935;
	selp.f32 	%f5935, %f6056, %f5935, %p289;
	selp.b32 	%r1000, %r303, %r1000, %p289;
	add.s32 	%r1017, %r1017, 1;
	setp.ne.s32 	%p290, %r1017, %r296;
	@%p290 bra 	$L__BB4_209;
$L__BB4_234:
	mov.b32 	%r1015, 1;
	mov.pred 	%p341, 0;
	@%p2 bra 	$L__BB4_207;
$L__BB4_235:
	setp.eq.s32 	%p315, %r1000, -1;
	mov.b32 	%r961, -1;
	@%p315 bra 	$L__BB4_266;
	min.s32 	%r890, %r245, 25;
	sub.s32 	%r891, %r1000, %r890;
	max.s32 	%r1035, %r891, 0;
	add.s32 	%r892, %r890, %r1000;
	add.s32 	%r893, %r892, 1;
	min.s32 	%r339, %r683, %r893;
	setp.ge.s32 	%p316, %r1035, %r339;
	mov.u32 	%r961, %r1000;
	@%p316 bra 	$L__BB4_266;
	and.b32  	%r340, %r684, -16;
	mul.wide.s32 	%rd608, %r2, 4;
	add.s64 	%rd609, %rd608, %rd5;
	add.s64 	%rd22, %rd609, 32;
	add.s64 	%rd23, %rd4, 32;
$L__BB4_238:
	setp.eq.s32 	%p317, %r1035, %r1000;
	mov.u32 	%r961, %r1035;
	@%p317 bra 	$L__BB4_265;
	setp.lt.s32 	%p318, %r684, 16;
	mul.lo.s32 	%r343, %r1035, %r684;
	mov.b32 	%r1039, 0;
	mov.f32 	%f6089, 0f00000000;
	mov.f32 	%f6062, %f6089;
	@%p318 bra 	$L__BB4_242;
	mul.wide.s32 	%rd610, %r343, 4;
	add.s64 	%rd645, %rd23, %rd610;
	mov.f32 	%f6062, 0f00000000;
	mov.b32 	%r1038, 0;
	mov.u64 	%rd646, %rd22;
	mov.f32 	%f6063, %f6062;
$L__BB4_241:
	ld.global.f32 	%f5456, [%rd646+-32];
	ld.global.f32 	%f5457, [%rd645+-32];
	sub.f32 	%f5458, %f5456, %f5457;
	ld.global.f32 	%f5459, [%rd646+-28];
	ld.global.f32 	%f5460, [%rd645+-28];
	sub.f32 	%f5461, %f5459, %f5460;
	ld.global.f32 	%f5462, [%rd646+-24];
	ld.global.f32 	%f5463, [%rd645+-24];
	sub.f32 	%f5464, %f5462, %f5463;
	ld.global.f32 	%f5465, [%rd646+-20];
	ld.global.f32 	%f5466, [%rd645+-20];
	sub.f32 	%f5467, %f5465, %f5466;
	ld.global.f32 	%f5468, [%rd646+-16];
	ld.global.f32 	%f5469, [%rd645+-16];
	sub.f32 	%f5470, %f5468, %f5469;
	ld.global.f32 	%f5471, [%rd646+-12];
	ld.global.f32 	%f5472, [%rd645+-12];
	sub.f32 	%f5473, %f5471, %f5472;
	ld.global.f32 	%f5474, [%rd646+-8];
	ld.global.f32 	%f5475, [%rd645+-8];
	sub.f32 	%f5476, %f5474, %f5475;
	ld.global.f32 	%f5477, [%rd646+-4];
	ld.global.f32 	%f5478, [%rd645+-4];
	sub.f32 	%f5479, %f5477, %f5478;
	ld.global.f32 	%f5480, [%rd646];
	ld.global.f32 	%f5481, [%rd645];
	sub.f32 	%f5482, %f5480, %f5481;
	ld.global.f32 	%f5483, [%rd646+4];
	ld.global.f32 	%f5484, [%rd645+4];
	sub.f32 	%f5485, %f5483, %f5484;
	ld.global.f32 	%f5486, [%rd646+8];
	ld.global.f32 	%f5487, [%rd645+8];
	sub.f32 	%f5488, %f5486, %f5487;
	ld.global.f32 	%f5489, [%rd646+12];
	ld.global.f32 	%f5490, [%rd645+12];
	sub.f32 	%f5491, %f5489, %f5490;
	ld.global.f32 	%f5492, [%rd646+16];
	ld.global.f32 	%f5493, [%rd645+16];
	sub.f32 	%f5494, %f5492, %f5493;
	ld.global.f32 	%f5495, [%rd646+20];
	ld.global.f32 	%f5496, [%rd645+20];
	sub.f32 	%f5497, %f5495, %f5496;
	ld.global.f32 	%f5498, [%rd646+24];
	ld.global.f32 	%f5499, [%rd645+24];
	sub.f32 	%f5500, %f5498, %f5499;
	ld.global.f32 	%f5501, [%rd646+28];
	ld.global.f32 	%f5502, [%rd645+28];
	sub.f32 	%f5503, %f5501, %f5502;
	mul.f32 	%f5504, %f5461, %f5461;
	fma.rn.f32 	%f5505, %f5458, %f5458, %f5504;
	fma.rn.f32 	%f5506, %f5464, %f5464, %f5505;
	fma.rn.f32 	%f5507, %f5467, %f5467, %f5506;
	mul.f32 	%f5508, %f5473, %f5473;
	fma.rn.f32 	%f5509, %f5470, %f5470, %f5508;
	fma.rn.f32 	%f5510, %f5476, %f5476, %f5509;
	fma.rn.f32 	%f5511, %f5479, %f5479, %f5510;
	mul.f32 	%f5512, %f5485, %f5485;
	fma.rn.f32 	%f5513, %f5482, %f5482, %f5512;
	fma.rn.f32 	%f5514, %f5488, %f5488, %f5513;
	fma.rn.f32 	%f5515, %f5491, %f5491, %f5514;
	mul.f32 	%f5516, %f5497, %f5497;
	fma.rn.f32 	%f5517, %f5494, %f5494, %f5516;
	fma.rn.f32 	%f5518, %f5500, %f5500, %f5517;
	fma.rn.f32 	%f5519, %f5503, %f5503, %f5518;
	add.f32 	%f5520, %f5507, %f5511;
	add.f32 	%f5521, %f5520, %f5515;
	add.f32 	%f5522, %f5521, %f5519;
	sub.f32 	%f5523, %f5522, %f6062;
	add.f32 	%f6089, %f6063, %f5523;
	sub.f32 	%f5524, %f6089, %f6063;
	sub.f32 	%f6062, %f5524, %f5523;
	add.s32 	%r1038, %r1038, 16;
	add.s64 	%rd646, %rd646, 64;
	add.s64 	%rd645, %rd645, 64;
	setp.lt.s32 	%p319, %r1038, %r249;
	mov.u32 	%r1039, %r340;
	mov.f32 	%f6063, %f6089;
	@%p319 bra 	$L__BB4_241;
$L__BB4_242:
	mul.wide.s32 	%rd611, %r343, 4;
	add.s64 	%rd25, %rd4, %rd611;
	setp.ge.s32 	%p320, %r1039, %r250;
	@%p320 bra 	$L__BB4_243;
	bra.uni 	$L__BB4_483;
$L__BB4_243:
	setp.ge.s32 	%p322, %r1039, %r251;
	@%p322 bra 	$L__BB4_252;
	add.s32 	%r897, %r1039, 4;
	max.s32 	%r898, %r251, %r897;
	not.b32 	%r899, %r1039;
	add.s32 	%r348, %r898, %r899;
	shr.u32 	%r900, %r348, 2;
	add.s32 	%r349, %r900, 1;
	setp.lt.u32 	%p323, %r348, 12;
	@%p323 bra 	$L__BB4_247;
	and.b32  	%r350, %r349, 2147483644;
	mov.b32 	%r1046, 0;
$L__BB4_246:
	.pragma "nounroll";
	mul.wide.u32 	%rd615, %r1039, 4;
	add.s64 	%rd616, %rd11, %rd615;
	ld.global.f32 	%f5581, [%rd616];
	add.s64 	%rd617, %rd25, %rd615;
	ld.global.f32 	%f5582, [%rd617];
	sub.f32 	%f5583, %f5581, %f5582;
	ld.global.f32 	%f5584, [%rd616+4];
	ld.global.f32 	%f5585, [%rd617+4];
	sub.f32 	%f5586, %f5584, %f5585;
	ld.global.f32 	%f5587, [%rd616+8];
	ld.global.f32 	%f5588, [%rd617+8];
	sub.f32 	%f5589, %f5587, %f5588;
	ld.global.f32 	%f5590, [%rd616+12];
	ld.global.f32 	%f5591, [%rd617+12];
	sub.f32 	%f5592, %f5590, %f5591;
	mul.f32 	%f5593, %f5583, %f5583;
	sub.f32 	%f5594, %f5593, %f6062;
	add.f32 	%f5595, %f6089, %f5594;
	sub.f32 	%f5596, %f6089, %f5595;
	add.f32 	%f5597, %f5594, %f5596;
	fma.rn.f32 	%f5598, %f5586, %f5586, %f5597;
	add.f32 	%f5599, %f5595, %f5598;
	sub.f32 	%f5600, %f5595, %f5599;
	add.f32 	%f5601, %f5598, %f5600;
	fma.rn.f32 	%f5602, %f5589, %f5589, %f5601;
	add.f32 	%f5603, %f5599, %f5602;
	sub.f32 	%f5604, %f5599, %f5603;
	add.f32 	%f5605, %f5602, %f5604;
	fma.rn.f32 	%f5606, %f5592, %f5592, %f5605;
	add.f32 	%f5607, %f5603, %f5606;
	ld.global.f32 	%f5608, [%rd616+16];
	ld.global.f32 	%f5609, [%rd617+16];
	sub.f32 	%f5610, %f5608, %f5609;
	ld.global.f32 	%f5611, [%rd616+20];
	ld.global.f32 	%f5612, [%rd617+20];
	sub.f32 	%f5613, %f5611, %f5612;
	ld.global.f32 	%f5614, [%rd616+24];
	ld.global.f32 	%f5615, [%rd617+24];
	sub.f32 	%f5616, %f5614, %f5615;
	ld.global.f32 	%f5617, [%rd616+28];
	ld.global.f32 	%f5618, [%rd617+28];
	sub.f32 	%f5619, %f5617, %f5618;
	sub.f32 	%f5620, %f5603, %f5607;
	add.f32 	%f5621, %f5606, %f5620;
	fma.rn.f32 	%f5622, %f5610, %f5610, %f5621;
	add.f32 	%f5623, %f5607, %f5622;
	sub.f32 	%f5624, %f5607, %f5623;
	add.f32 	%f5625, %f5622, %f5624;
	fma.rn.f32 	%f5626, %f5613, %f5613, %f5625;
	add.f32 	%f5627, %f5623, %f5626;
	sub.f32 	%f5628, %f5623, %f5627;
	add.f32 	%f5629, %f5626, %f5628;
	fma.rn.f32 	%f5630, %f5616, %f5616, %f5629;
	add.f32 	%f5631, %f5627, %f5630;
	sub.f32 	%f5632, %f5627, %f5631;
	add.f32 	%f5633, %f5630, %f5632;
	fma.rn.f32 	%f5634, %f5619, %f5619, %f5633;
	add.f32 	%f5635, %f5631, %f5634;
	ld.global.f32 	%f5636, [%rd616+32];
	ld.global.f32 	%f5637, [%rd617+32];
	sub.f32 	%f5638, %f5636, %f5637;
	ld.global.f32 	%f5639, [%rd616+36];
	ld.global.f32 	%f5640, [%rd617+36];
	sub.f32 	%f5641, %f5639, %f5640;
	ld.global.f32 	%f5642, [%rd616+40];
	ld.global.f32 	%f5643, [%rd617+40];
	sub.f32 	%f5644, %f5642, %f5643;
	ld.global.f32 	%f5645, [%rd616+44];
	ld.global.f32 	%f5646, [%rd617+44];
	sub.f32 	%f5647, %f5645, %f5646;
	sub.f32 	%f5648, %f5631, %f5635;
	add.f32 	%f5649, %f5634, %f5648;
	fma.rn.f32 	%f5650, %f5638, %f5638, %f5649;
	add.f32 	%f5651, %f5635, %f5650;
	sub.f32 	%f5652, %f5635, %f5651;
	add.f32 	%f5653, %f5650, %f5652;
	fma.rn.f32 	%f5654, %f5641, %f5641, %f5653;
	add.f32 	%f5655, %f5651, %f5654;
	sub.f32 	%f5656, %f5651, %f5655;
	add.f32 	%f5657, %f5654, %f5656;
	fma.rn.f32 	%f5658, %f5644, %f5644, %f5657;
	add.f32 	%f5659, %f5655, %f5658;
	sub.f32 	%f5660, %f5655, %f5659;
	add.f32 	%f5661, %f5658, %f5660;
	fma.rn.f32 	%f5662, %f5647, %f5647, %f5661;
	add.f32 	%f5663, %f5659, %f5662;
	ld.global.f32 	%f5664, [%rd616+48];
	ld.global.f32 	%f5665, [%rd617+48];
	sub.f32 	%f5666, %f5664, %f5665;
	ld.global.f32 	%f5667, [%rd616+52];
	ld.global.f32 	%f5668, [%rd617+52];
	sub.f32 	%f5669, %f5667, %f5668;
	ld.global.f32 	%f5670, [%rd616+56];
	ld.global.f32 	%f5671, [%rd617+56];
	sub.f32 	%f5672, %f5670, %f5671;
	ld.global.f32 	%f5673, [%rd616+60];
	ld.global.f32 	%f5674, [%rd617+60];
	sub.f32 	%f5675, %f5673, %f5674;
	sub.f32 	%f5676, %f5659, %f5663;
	add.f32 	%f5677, %f5662, %f5676;
	fma.rn.f32 	%f5678, %f5666, %f5666, %f5677;
	add.f32 	%f5679, %f5663, %f5678;
	sub.f32 	%f5680, %f5663, %f5679;
	add.f32 	%f5681, %f5678, %f5680;
	fma.rn.f32 	%f5682, %f5669, %f5669, %f5681;
	add.f32 	%f5683, %f5679, %f5682;
	sub.f32 	%f5684, %f5679, %f5683;
	add.f32 	%f5685, %f5682, %f5684;
	fma.rn.f32 	%f5686, %f5672, %f5672, %f5685;
	add.f32 	%f5687, %f5683, %f5686;
	sub.f32 	%f5688, %f5683, %f5687;
	add.f32 	%f5689, %f5686, %f5688;
	fma.rn.f32 	%f5690, %f5675, %f5675, %f5689;
	add.f32 	%f6089, %f5687, %f5690;
	sub.f32 	%f5691, %f6089, %f5687;
	sub.f32 	%f6062, %f5691, %f5690;
	add.s32 	%r1039, %r1039, 16;
	add.s32 	%r1046, %r1046, 4;
	setp.eq.s32 	%p324, %r1046, %r350;
	@%p324 bra 	$L__BB4_247;
	bra.uni 	$L__BB4_246;
$L__BB4_247:
	and.b32  	%r903, %r349, 3;
	setp.eq.s32 	%p325, %r903, 0;
	@%p325 bra 	$L__BB4_252;
	setp.eq.s32 	%p326, %r903, 1;
	@%p326 bra 	$L__BB4_250;
	mul.wide.u32 	%rd618, %r1039, 4;
	add.s64 	%rd619, %rd11, %rd618;
	ld.global.f32 	%f5693, [%rd619];
	add.s64 	%rd620, %rd25, %rd618;
	ld.global.f32 	%f5694, [%rd620];
	sub.f32 	%f5695, %f5693, %f5694;
	ld.global.f32 	%f5696, [%rd619+4];
	ld.global.f32 	%f5697, [%rd620+4];
	sub.f32 	%f5698, %f5696, %f5697;
	ld.global.f32 	%f5699, [%rd619+8];
	ld.global.f32 	%f5700, [%rd620+8];
	sub.f32 	%f5701, %f5699, %f5700;
	ld.global.f32 	%f5702, [%rd619+12];
	ld.global.f32 	%f5703, [%rd620+12];
	sub.f32 	%f5704, %f5702, %f5703;
	mul.f32 	%f5705, %f5695, %f5695;
	sub.f32 	%f5706, %f5705, %f6062;
	add.f32 	%f5707, %f6089, %f5706;
	sub.f32 	%f5708, %f6089, %f5707;
	add.f32 	%f5709, %f5706, %f5708;
	fma.rn.f32 	%f5710, %f5698, %f5698, %f5709;
	add.f32 	%f5711, %f5707, %f5710;
	sub.f32 	%f5712, %f5707, %f5711;
	add.f32 	%f5713, %f5710, %f5712;
	fma.rn.f32 	%f5714, %f5701, %f5701, %f5713;
	add.f32 	%f5715, %f5711, %f5714;
	sub.f32 	%f5716, %f5711, %f5715;
	add.f32 	%f5717, %f5714, %f5716;
	fma.rn.f32 	%f5718, %f5704, %f5704, %f5717;
	add.f32 	%f5719, %f5715, %f5718;
	ld.global.f32 	%f5720, [%rd619+16];
	ld.global.f32 	%f5721, [%rd620+16];
	sub.f32 	%f5722, %f5720, %f5721;
	ld.global.f32 	%f5723, [%rd619+20];
	ld.global.f32 	%f5724, [%rd620+20];
	sub.f32 	%f5725, %f5723, %f5724;
	ld.global.f32 	%f5726, [%rd619+24];
	ld.global.f32 	%f5727, [%rd620+24];
	sub.f32 	%f5728, %f5726, %f5727;
	ld.global.f32 	%f5729, [%rd619+28];
	ld.global.f32 	%f5730, [%rd620+28];
	sub.f32 	%f5731, %f5729, %f5730;
	sub.f32 	%f5732, %f5715, %f5719;
	add.f32 	%f5733, %f5718, %f5732;
	fma.rn.f32 	%f5734, %f5722, %f5722, %f5733;
	add.f32 	%f5735, %f5719, %f5734;
	sub.f32 	%f5736, %f5719, %f5735;
	add.f32 	%f5737, %f5734, %f5736;
	fma.rn.f32 	%f5738, %f5725, %f5725, %f5737;
	add.f32 	%f5739, %f5735, %f5738;
	sub.f32 	%f5740, %f5735, %f5739;
	add.f32 	%f5741, %f5738, %f5740;
	fma.rn.f32 	%f5742, %f5728, %f5728, %f5741;
	add.f32 	%f5743, %f5739, %f5742;
	sub.f32 	%f5744, %f5739, %f5743;
	add.f32 	%f5745, %f5742, %f5744;
	fma.rn.f32 	%f5746, %f5731, %f5731, %f5745;
	add.f32 	%f6089, %f5743, %f5746;
	sub.f32 	%f5747, %f6089, %f5743;
	sub.f32 	%f6062, %f5747, %f5746;
	add.s32 	%r1039, %r1039, 8;
$L__BB4_250:
	and.b32  	%r904, %r348, 4;
	setp.ne.s32 	%p327, %r904, 0;
	@%p327 bra 	$L__BB4_252;
	mul.wide.u32 	%rd621, %r1039, 4;
	add.s64 	%rd622, %rd11, %rd621;
	ld.global.f32 	%f5748, [%rd622];
	add.s64 	%rd623, %rd25, %rd621;
	ld.global.f32 	%f5749, [%rd623];
	sub.f32 	%f5750, %f5748, %f5749;
	ld.global.f32 	%f5751, [%rd622+4];
	ld.global.f32 	%f5752, [%rd623+4];
	sub.f32 	%f5753, %f5751, %f5752;
	ld.global.f32 	%f5754, [%rd622+8];
	ld.global.f32 	%f5755, [%rd623+8];
	sub.f32 	%f5756, %f5754, %f5755;
	ld.global.f32 	%f5757, [%rd622+12];
	ld.global.f32 	%f5758, [%rd623+12];
	sub.f32 	%f5759, %f5757, %f5758;
	mul.f32 	%f5760, %f5750, %f5750;
	sub.f32 	%f5761, %f5760, %f6062;
	add.f32 	%f5762, %f6089, %f5761;
	sub.f32 	%f5763, %f6089, %f5762;
	add.f32 	%f5764, %f5761, %f5763;
	fma.rn.f32 	%f5765, %f5753, %f5753, %f5764;
	add.f32 	%f5766, %f5762, %f5765;
	sub.f32 	%f5767, %f5762, %f5766;
	add.f32 	%f5768, %f5765, %f5767;
	fma.rn.f32 	%f5769, %f5756, %f5756, %f5768;
	add.f32 	%f5770, %f5766, %f5769;
	sub.f32 	%f5771, %f5766, %f5770;
	add.f32 	%f5772, %f5769, %f5771;
	fma.rn.f32 	%f5773, %f5759, %f5759, %f5772;
	add.f32 	%f6089, %f5770, %f5773;
	sub.f32 	%f5774, %f6089, %f5770;
	sub.f32 	%f6062, %f5774, %f5773;
	add.s32 	%r1039, %r1039, 4;
$L__BB4_252:
	setp.ge.s32 	%p328, %r1039, %r684;
	@%p328 bra 	$L__BB4_264;
	sub.s32 	%r360, %r684, %r1039;
	and.b32  	%r361, %r360, 7;
	sub.s32 	%r905, %r1039, %r684;
	setp.gt.u32 	%p329, %r905, -8;
	@%p329 bra 	$L__BB4_256;
	and.b32  	%r362, %r360, -8;
	mov.b32 	%r1048, 0;
$L__BB4_255:
	.pragma "nounroll";
	mul.wide.u32 	%rd624, %r1039, 4;
	add.s64 	%rd625, %rd11, %rd624;
	ld.global.f32 	%f5776, [%rd625];
	add.s64 	%rd626, %rd25, %rd624;
	ld.global.f32 	%f5777, [%rd626];
	sub.f32 	%f5778, %f5776, %f5777;
	mul.f32 	%f5779, %f5778, %f5778;
	sub.f32 	%f5780, %f5779, %f6062;
	add.f32 	%f5781, %f6089, %f5780;
	ld.global.f32 	%f5782, [%rd625+4];
	ld.global.f32 	%f5783, [%rd626+4];
	sub.f32 	%f5784, %f5782, %f5783;
	sub.f32 	%f5785, %f6089, %f5781;
	add.f32 	%f5786, %f5780, %f5785;
	fma.rn.f32 	%f5787, %f5784, %f5784, %f5786;
	add.f32 	%f5788, %f5781, %f5787;
	ld.global.f32 	%f5789, [%rd625+8];
	ld.global.f32 	%f5790, [%rd626+8];
	sub.f32 	%f5791, %f5789, %f5790;
	sub.f32 	%f5792, %f5781, %f5788;
	add.f32 	%f5793, %f5787, %f5792;
	fma.rn.f32 	%f5794, %f5791, %f5791, %f5793;
	add.f32 	%f5795, %f5788, %f5794;
	ld.global.f32 	%f5796, [%rd625+12];
	ld.global.f32 	%f5797, [%rd626+12];
	sub.f32 	%f5798, %f5796, %f5797;
	sub.f32 	%f5799, %f5788, %f5795;
	add.f32 	%f5800, %f5794, %f5799;
	fma.rn.f32 	%f5801, %f5798, %f5798, %f5800;
	add.f32 	%f5802, %f5795, %f5801;
	ld.global.f32 	%f5803, [%rd625+16];
	ld.global.f32 	%f5804, [%rd626+16];
	sub.f32 	%f5805, %f5803, %f5804;
	sub.f32 	%f5806, %f5795, %f5802;
	add.f32 	%f5807, %f5801, %f5806;
	fma.rn.f32 	%f5808, %f5805, %f5805, %f5807;
	add.f32 	%f5809, %f5802, %f5808;
	ld.global.f32 	%f5810, [%rd625+20];
	ld.global.f32 	%f5811, [%rd626+20];
	sub.f32 	%f5812, %f5810, %f5811;
	sub.f32 	%f5813, %f5802, %f5809;
	add.f32 	%f5814, %f5808, %f5813;
	fma.rn.f32 	%f5815, %f5812, %f5812, %f5814;
	add.f32 	%f5816, %f5809, %f5815;
	ld.global.f32 	%f5817, [%rd625+24];
	ld.global.f32 	%f5818, [%rd626+24];
	sub.f32 	%f5819, %f5817, %f5818;
	sub.f32 	%f5820, %f5809, %f5816;
	add.f32 	%f5821, %f5815, %f5820;
	fma.rn.f32 	%f5822, %f5819, %f5819, %f5821;
	add.f32 	%f5823, %f5816, %f5822;
	ld.global.f32 	%f5824, [%rd625+28];
	ld.global.f32 	%f5825, [%rd626+28];
	sub.f32 	%f5826, %f5824, %f5825;
	sub.f32 	%f5827, %f5816, %f5823;
	add.f32 	%f5828, %f5822, %f5827;
	fma.rn.f32 	%f5829, %f5826, %f5826, %f5828;
	add.f32 	%f6089, %f5823, %f5829;
	sub.f32 	%f5830, %f6089, %f5823;
	sub.f32 	%f6062, %f5830, %f5829;
	add.s32 	%r1039, %r1039, 8;
	add.s32 	%r1048, %r1048, 8;
	setp.ne.s32 	%p330, %r1048, %r362;
	@%p330 bra 	$L__BB4_255;
$L__BB4_256:
	setp.eq.s32 	%p331, %r361, 0;
	@%p331 bra 	$L__BB4_264;
	and.b32  	%r372, %r360, 3;
	setp.lt.u32 	%p332, %r361, 4;
	@%p332 bra 	$L__BB4_259;
	mul.wide.u32 	%rd627, %r1039, 4;
	add.s64 	%rd628, %rd11, %rd627;
	ld.global.f32 	%f5832, [%rd628];
	add.s64 	%rd629, %rd25, %rd627;
	ld.global.f32 	%f5833, [%rd629];
	sub.f32 	%f5834, %f5832, %f5833;
	mul.f32 	%f5835, %f5834, %f5834;
	sub.f32 	%f5836, %f5835, %f6062;
	add.f32 	%f5837, %f6089, %f5836;
	ld.global.f32 	%f5838, [%rd628+4];
	ld.global.f32 	%f5839, [%rd629+4];
	sub.f32 	%f5840, %f5838, %f5839;
	sub.f32 	%f5841, %f6089, %f5837;
	add.f32 	%f5842, %f5836, %f5841;
	fma.rn.f32 	%f5843, %f5840, %f5840, %f5842;
	add.f32 	%f5844, %f5837, %f5843;
	ld.global.f32 	%f5845, [%rd628+8];
	ld.global.f32 	%f5846, [%rd629+8];
	sub.f32 	%f5847, %f5845, %f5846;
	sub.f32 	%f5848, %f5837, %f5844;
	add.f32 	%f5849, %f5843, %f5848;
	fma.rn.f32 	%f5850, %f5847, %f5847, %f5849;
	add.f32 	%f5851, %f5844, %f5850;
	ld.global.f32 	%f5852, [%rd628+12];
	ld.global.f32 	%f5853, [%rd629+12];
	sub.f32 	%f5854, %f5852, %f5853;
	sub.f32 	%f5855, %f5844, %f5851;
	add.f32 	%f5856, %f5850, %f5855;
	fma.rn.f32 	%f5857, %f5854, %f5854, %f5856;
	add.f32 	%f6089, %f5851, %f5857;
	sub.f32 	%f5858, %f6089, %f5851;
	sub.f32 	%f6062, %f5858, %f5857;
	add.s32 	%r1039, %r1039, 4;
$L__BB4_259:
	setp.eq.s32 	%p333, %r372, 0;
	@%p333 bra 	$L__BB4_264;
	setp.eq.s32 	%p334, %r372, 1;
	@%p334 bra 	$L__BB4_262;
	mul.wide.u32 	%rd630, %r1039, 4;
	add.s64 	%rd631, %rd11, %rd630;
	ld.global.f32 	%f5860, [%rd631];
	add.s64 	%rd632, %rd25, %rd630;
	ld.global.f32 	%f5861, [%rd632];
	sub.f32 	%f5862, %f5860, %f5861;
	mul.f32 	%f5863, %f5862, %f5862;
	sub.f32 	%f5864, %f5863, %f6062;
	add.f32 	%f5865, %f6089, %f5864;
	ld.global.f32 	%f5866, [%rd631+4];
	ld.global.f32 	%f5867, [%rd632+4];
	sub.f32 	%f5868, %f5866, %f5867;
	sub.f32 	%f5869, %f6089, %f5865;
	add.f32 	%f5870, %f5864, %f5869;
	fma.rn.f32 	%f5871, %f5868, %f5868, %f5870;
	add.f32 	%f6089, %f5865, %f5871;
	sub.f32 	%f5872, %f6089, %f5865;
	sub.f32 	%f6062, %f5872, %f5871;
	add.s32 	%r1039, %r1039, 2;
$L__BB4_262:
	and.b32  	%r907, %r360, 1;
	setp.eq.b32 	%p335, %r907, 1;
	not.pred 	%p336, %p335;
	@%p336 bra 	$L__BB4_264;
	mul.wide.u32 	%rd633, %r1039, 4;
	add.s64 	%rd634, %rd11, %rd633;
	ld.global.f32 	%f5873, [%rd634];
	add.s64 	%rd635, %rd25, %rd633;
	ld.global.f32 	%f5874, [%rd635];
	sub.f32 	%f5875, %f5873, %f5874;
	mul.f32 	%f5876, %f5875, %f5875;
	sub.f32 	%f5877, %f5876, %f6062;
	add.f32 	%f6089, %f6089, %f5877;
$L__BB4_264:
	setp.lt.f32 	%p337, %f6089, %f5935;
	selp.f32 	%f5935, %f6089, %f5935, %p337;
	selp.b32 	%r961, %r1035, %r1000, %p337;
$L__BB4_265:
	add.s32 	%r1035, %r1035, 1;
	setp.ne.s32 	%p338, %r1035, %r339;
	mov.u32 	%r1000, %r961;
	@%p338 bra 	$L__BB4_238;
$L__BB4_266:
	ld.param.u64 	%rd644, [cluster_search_param_7];
	setp.eq.f32 	%p339, %f5935, 0f7F7FFFFF;
	selp.b32 	%r908, 0, %r961, %p339;
	cvta.to.global.u64 	%rd636, %rd644;
	mul.wide.u32 	%rd637, %r1, 4;
	add.s64 	%rd638, %rd636, %rd637;
	st.global.u32 	[%rd638], %r908;
	bra.uni 	$L__BB4_477;
$L__BB4_267:
	mov.u32 	%r686, %ctaid.x;
	mov.u32 	%r687, %ntid.x;
	mov.u32 	%r688, %tid.x;
	mad.lo.s32 	%r381, %r686, %r687, %r688;
	setp.ge.s32 	%p5, %r381, %r682;
	@%p5 bra 	$L__BB4_477;
	mul.lo.s32 	%r689, %r684, %r381;
	mul.wide.s32 	%rd51, %r689, 4;
	add.s64 	%rd30, %rd5, %rd51;
	setp.lt.s32 	%p6, %r685, 1;
	@%p6 bra 	$L__BB4_273;
	mov.b32 	%r1054, 0;
$L__BB4_270:
	ld.param.u64 	%rd639, [cluster_search_param_2];
	setp.lt.s32 	%p7, %r684, 32;
	mul.lo.s32 	%r692, %r1054, %r684;
	cvta.to.global.u64 	%rd52, %rd639;
	mul.wide.s32 	%rd53, %r692, 4;
	add.s64 	%rd31, %rd52, %rd53;
	mov.f32 	%f6095, 0f00000000;
	mov.b32 	%r1056, 0;
	mov.f32 	%f6094, %f6095;
	@%p7 bra 	$L__BB4_352;
	mov.b32 	%r1056, 0;
	mov.f32 	%f6094, 0f00000000;
	mov.f32 	%f6095, %f6094;
$L__BB4_272:
	mul.wide.u32 	%rd54, %r1056, 4;
	add.s64 	%rd55, %rd30, %rd54;
	ld.global.f32 	%f642, [%rd55];
	add.s64 	%rd56, %rd31, %rd54;
	ld.global.f32 	%f643, [%rd56];
	sub.f32 	%f644, %f642, %f643;
	ld.global.f32 	%f645, [%rd55+4];
	ld.global.f32 	%f646, [%rd56+4];
	sub.f32 	%f647, %f645, %f646;
	ld.global.f32 	%f648, [%rd55+8];
	ld.global.f32 	%f649, [%rd56+8];
	sub.f32 	%f650, %f648, %f649;
	ld.global.f32 	%f651, [%rd55+12];
	ld.global.f32 	%f652, [%rd56+12];
	sub.f32 	%f653, %f651, %f652;
	ld.global.f32 	%f654, [%rd55+16];
	ld.global.f32 	%f655, [%rd56+16];
	sub.f32 	%f656, %f654, %f655;
	ld.global.f32 	%f657, [%rd55+20];
	ld.global.f32 	%f658, [%rd56+20];
	sub.f32 	%f659, %f657, %f658;
	ld.global.f32 	%f660, [%rd55+24];
	ld.global.f32 	%f661, [%rd56+24];
	sub.f32 	%f662, %f660, %f661;
	ld.global.f32 	%f663, [%rd55+28];
	ld.global.f32 	%f664, [%rd56+28];
	sub.f32 	%f665, %f663, %f664;
	ld.global.f32 	%f666, [%rd55+32];
	ld.global.f32 	%f667, [%rd56+32];
	sub.f32 	%f668, %f666, %f667;
	ld.global.f32 	%f669, [%rd55+36];
	ld.global.f32 	%f670, [%rd56+36];
	sub.f32 	%f671, %f669, %f670;
	ld.global.f32 	%f672, [%rd55+40];
	ld.global.f32 	%f673, [%rd56+40];
	sub.f32 	%f674, %f672, %f673;
	ld.global.f32 	%f675, [%rd55+44];
	ld.global.f32 	%f676, [%rd56+44];
	sub.f32 	%f677, %f675, %f676;
	ld.global.f32 	%f678, [%rd55+48];
	ld.global.f32 	%f679, [%rd56+48];
	sub.f32 	%f680, %f678, %f679;
	ld.global.f32 	%f681, [%rd55+52];
	ld.global.f32 	%f682, [%rd56+52];
	sub.f32 	%f683, %f681, %f682;
	ld.global.f32 	%f684, [%rd55+56];
	ld.global.f32 	%f685, [%rd56+56];
	sub.f32 	%f686, %f684, %f685;
	ld.global.f32 	%f687, [%rd55+60];
	ld.global.f32 	%f688, [%rd56+60];
	sub.f32 	%f689, %f687, %f688;
	ld.global.f32 	%f690, [%rd55+64];
	ld.global.f32 	%f691, [%rd56+64];
	sub.f32 	%f692, %f690, %f691;
	ld.global.f32 	%f693, [%rd55+68];
	ld.global.f32 	%f694, [%rd56+68];
	sub.f32 	%f695, %f693, %f694;
	ld.global.f32 	%f696, [%rd55+72];
	ld.global.f32 	%f697, [%rd56+72];
	sub.f32 	%f698, %f696, %f697;
	ld.global.f32 	%f699, [%rd55+76];
	ld.global.f32 	%f700, [%rd56+76];
	sub.f32 	%f701, %f699, %f700;
	ld.global.f32 	%f702, [%rd55+80];
	ld.global.f32 	%f703, [%rd56+80];
	sub.f32 	%f704, %f702, %f703;
	ld.global.f32 	%f705, [%rd55+84];
	ld.global.f32 	%f706, [%rd56+84];
	sub.f32 	%f707, %f705, %f706;
	ld.global.f32 	%f708, [%rd55+88];
	ld.global.f32 	%f709, [%rd56+88];
	sub.f32 	%f710, %f708, %f709;
	ld.global.f32 	%f711, [%rd55+92];
	ld.global.f32 	%f712, [%rd56+92];
	sub.f32 	%f713, %f711, %f712;
	ld.global.f32 	%f714, [%rd55+96];
	ld.global.f32 	%f715, [%rd56+96];
	sub.f32 	%f716, %f714, %f715;
	ld.global.f32 	%f717, [%rd55+100];
	ld.global.f32 	%f718, [%rd56+100];
	sub.f32 	%f719, %f717, %f718;
	ld.global.f32 	%f720, [%rd55+104];
	ld.global.f32 	%f721, [%rd56+104];
	sub.f32 	%f722, %f720, %f721;
	ld.global.f32 	%f723, [%rd55+108];
	ld.global.f32 	%f724, [%rd56+108];
	sub.f32 	%f725, %f723, %f724;
	ld.global.f32 	%f726, [%rd55+112];
	ld.global.f32 	%f727, [%rd56+112];
	sub.f32 	%f728, %f726, %f727;
	ld.global.f32 	%f729, [%rd55+116];
	ld.global.f32 	%f730, [%rd56+116];
	sub.f32 	%f731, %f729, %f730;
	ld.global.f32 	%f732, [%rd55+120];
	ld.global.f32 	%f733, [%rd56+120];
	sub.f32 	%f734, %f732, %f733;
	ld.global.f32 	%f735, [%rd55+124];
	ld.global.f32 	%f736, [%rd56+124];
	sub.f32 	%f737, %f735, %f736;
	mul.f32 	%f738, %f644, %f644;
	sub.f32 	%f739, %f738, %f6095;
	add.f32 	%f740, %f6094, %f739;
	sub.f32 	%f741, %f6094, %f740;
	add.f32 	%f742, %f739, %f741;
	fma.rn.f32 	%f743, %f647, %f647, %f742;
	add.f32 	%f744, %f740, %f743;
	sub.f32 	%f745, %f740, %f744;
	add.f32 	%f746, %f743, %f745;
	fma.rn.f32 	%f747, %f650, %f650, %f746;
	add.f32 	%f748, %f744, %f747;
	sub.f32 	%f749, %f744, %f748;
	add.f32 	%f750, %f747, %f749;
	fma.rn.f32 	%f751, %f653, %f653, %f750;
	add.f32 	%f752, %f748, %f751;
	sub.f32 	%f753, %f748, %f752;
	add.f32 	%f754, %f751, %f753;
	fma.rn.f32 	%f755, %f656, %f656, %f754;
	add.f32 	%f756, %f752, %f755;
	sub.f32 	%f757, %f752, %f756;
	add.f32 	%f758, %f755, %f757;
	fma.rn.f32 	%f759, %f659, %f659, %f758;
	add.f32 	%f760, %f756, %f759;
	sub.f32 	%f761, %f756, %f760;
	add.f32 	%f762, %f759, %f761;
	fma.rn.f32 	%f763, %f662, %f662, %f762;
	add.f32 	%f764, %f760, %f763;
	sub.f32 	%f765, %f760, %f764;
	add.f32 	%f766, %f763, %f765;
	fma.rn.f32 	%f767, %f665, %f665, %f766;
	add.f32 	%f768, %f764, %f767;
	sub.f32 	%f769, %f764, %f768;
	add.f32 	%f770, %f767, %f769;
	fma.rn.f32 	%f771, %f668, %f668, %f770;
	add.f32 	%f772, %f768, %f771;
	sub.f32 	%f773, %f768, %f772;
	add.f32 	%f774, %f771, %f773;
	fma.rn.f32 	%f775, %f671, %f671, %f774;
	add.f32 	%f776, %f772, %f775;
	sub.f32 	%f777, %f772, %f776;
	add.f32 	%f778, %f775, %f777;
	fma.rn.f32 	%f779, %f674, %f674, %f778;
	add.f32 	%f780, %f776, %f779;
	sub.f32 	%f781, %f776, %f780;
	add.f32 	%f782, %f779, %f781;
	fma.rn.f32 	%f783, %f677, %f677, %f782;
	add.f32 	%f784, %f780, %f783;
	sub.f32 	%f785, %f780, %f784;
	add.f32 	%f786, %f783, %f785;
	fma.rn.f32 	%f787, %f680, %f680, %f786;
	add.f32 	%f788, %f784, %f787;
	sub.f32 	%f789, %f784, %f788;
	add.f32 	%f790, %f787, %f789;
	fma.rn.f32 	%f791, %f683, %f683, %f790;
	add.f32 	%f792, %f788, %f791;
	sub.f32 	%f793, %f788, %f792;
	add.f32 	%f794, %f791, %f793;
	fma.rn.f32 	%f795, %f686, %f686, %f794;
	add.f32 	%f796, %f792, %f795;
	sub.f32 	%f797, %f792, %f796;
	add.f32 	%f798, %f795, %f797;
	fma.rn.f32 	%f799, %f689, %f689, %f798;
	add.f32 	%f800, %f796, %f799;
	sub.f32 	%f801, %f796, %f800;
	add.f32 	%f802, %f799, %f801;
	fma.rn.f32 	%f803, %f692, %f692, %f802;
	add.f32 	%f804, %f800, %f803;
	sub.f32 	%f805, %f800, %f804;
	add.f32 	%f806, %f803, %f805;
	fma.rn.f32 	%f807, %f695, %f695, %f806;
	add.f32 	%f808, %f804, %f807;
	sub.f32 	%f809, %f804, %f808;
	add.f32 	%f810, %f807, %f809;
	fma.rn.f32 	%f811, %f698, %f698, %f810;
	add.f32 	%f812, %f808, %f811;
	sub.f32 	%f813, %f808, %f812;
	add.f32 	%f814, %f811, %f813;
	fma.rn.f32 	%f815, %f701, %f701, %f814;
	add.f32 	%f816, %f812, %f815;
	sub.f32 	%f817, %f812, %f816;
	add.f32 	%f818, %f815, %f817;
	fma.rn.f32 	%f819, %f704, %f704, %f818;
	add.f32 	%f820, %f816, %f819;
	sub.f32 	%f821, %f816, %f820;
	add.f32 	%f822, %f819, %f821;
	fma.rn.f32 	%f823, %f707, %f707, %f822;
	add.f32 	%f824, %f820, %f823;
	sub.f32 	%f825, %f820, %f824;
	add.f32 	%f826, %f823, %f825;
	fma.rn.f32 	%f827, %f710, %f710, %f826;
	add.f32 	%f828, %f824, %f827;
	sub.f32 	%f829, %f824, %f828;
	add.f32 	%f830, %f827, %f829;
	fma.rn.f32 	%f831, %f713, %f713, %f830;
	add.f32 	%f832, %f828, %f831;
	sub.f32 	%f833, %f828, %f832;
	add.f32 	%f834, %f831, %f833;
	fma.rn.f32 	%f835, %f716, %f716, %f834;
	add.f32 	%f836, %f832, %f835;
	sub.f32 	%f837, %f832, %f836;
	add.f32 	%f838, %f835, %f837;
	fma.rn.f32 	%f839, %f719, %f719, %f838;
	add.f32 	%f840, %f836, %f839;
	sub.f32 	%f841, %f836, %f840;
	add.f32 	%f842, %f839, %f841;
	fma.rn.f32 	%f843, %f722, %f722, %f842;
	add.f32 	%f844, %f840, %f843;
	sub.f32 	%f845, %f840, %f844;
	add.f32 	%f846, %f843, %f845;
	fma.rn.f32 	%f847, %f725, %f725, %f846;
	add.f32 	%f848, %f844, %f847;
	sub.f32 	%f849, %f844, %f848;
	add.f32 	%f850, %f847, %f849;
	fma.rn.f32 	%f851, %f728, %f728, %f850;
	add.f32 	%f852, %f848, %f851;
	sub.f32 	%f853, %f848, %f852;
	add.f32 	%f854, %f851, %f853;
	fma.rn.f32 	%f855, %f731, %f731, %f854;
	add.f32 	%f856, %f852, %f855;
	sub.f32 	%f857, %f852, %f856;
	add.f32 	%f858, %f855, %f857;
	fma.rn.f32 	%f859, %f734, %f734, %f858;
	add.f32 	%f860, %f856, %f859;
	sub.f32 	%f861, %f856, %f860;
	add.f32 	%f862, %f859, %f861;
	fma.rn.f32 	%f863, %f737, %f737, %f862;
	add.f32 	%f6094, %f860, %f863;
	sub.f32 	%f864, %f6094, %f860;
	sub.f32 	%f6095, %f864, %f863;
	add.s32 	%r1056, %r1056, 32;
	add.s32 	%r694, %r684, -31;
	setp.lt.s32 	%p8, %r1056, %r694;
	@%p8 bra 	$L__BB4_272;
	bra.uni 	$L__BB4_352;
$L__BB4_273:
	add.s32 	%r382, %r685, -1;
	setp.lt.s32 	%p29, %r685, 2;
	@%p29 bra 	$L__BB4_350;
	add.s32 	%r383, %r685, -2;
	cvt.u16.u32 	%rs7, %r685;
	mov.b32 	%r1071, 0;
	mov.b16 	%rs27, 0;
	mov.u16 	%rs28, %rs27;
$L__BB4_275:
	mov.u32 	%r425, %r1071;
	sub.s32 	%r426, %r382, %r425;
	sub.s32 	%r708, %r383, %r425;
	add.s32 	%r1071, %r425, 1;
	mul.wide.u32 	%rd87, %r425, 4;
	add.s64 	%rd32, %rd10, %rd87;
	setp.lt.u32 	%p30, %r708, 15;
	mov.u32 	%r1089, %r1071;
	@%p30 bra 	$L__BB4_310;
	and.b32  	%r428, %r426, -16;
	mov.b32 	%r1073, 0;
	mov.u32 	%r1089, %r1071;
$L__BB4_277:
	.pragma "nounroll";
	ld.local.u32 	%r1075, [%rd32];
	mul.wide.s32 	%rd88, %r1075, 4;
	add.s64 	%rd89, %rd9, %rd88;
	ld.local.f32 	%f6125, [%rd89];
	mul.wide.u32 	%rd90, %r1089, 4;
	add.s64 	%rd33, %rd10, %rd90;
	ld.local.u32 	%r432, [%rd33];
	mul.wide.s32 	%rd91, %r432, 4;
	add.s64 	%rd92, %rd9, %rd91;
	ld.local.f32 	%f1329, [%rd92];
	setp.leu.f32 	%p31, %f6125, %f1329;
	@%p31 bra 	$L__BB4_279;
	st.local.u32 	[%rd32], %r432;
	st.local.u32 	[%rd33], %r1075;
	ld.local.u32 	%r1075, [%rd32];
	mul.wide.s32 	%rd93, %r1075, 4;
	add.s64 	%rd94, %rd9, %rd93;
	ld.local.f32 	%f6125, [%rd94];
$L__BB4_279:
	ld.local.u32 	%r435, [%rd33+4];
	mul.wide.s32 	%rd95, %r435, 4;
	add.s64 	%rd96, %rd9, %rd95;
	ld.local.f32 	%f1330, [%rd96];
	setp.leu.f32 	%p32, %f6125, %f1330;
	@%p32 bra 	$L__BB4_281;
	st.local.u32 	[%rd32], %r435;
	st.local.u32 	[%rd33+4], %r1075;
	ld.local.u32 	%r1075, [%rd32];
	mul.wide.s32 	%rd97, %r1075, 4;
	add.s64 	%rd98, %rd9, %rd97;
	ld.local.f32 	%f6125, [%rd98];
$L__BB4_281:
	ld.local.u32 	%r438, [%rd33+8];
	mul.wide.s32 	%rd99, %r438, 4;
	add.s64 	%rd100, %rd9, %rd99;
	ld.local.f32 	%f1331, [%rd100];
	setp.leu.f32 	%p33, %f6125, %f1331;
	@%p33 bra 	$L__BB4_283;
	st.local.u32 	[%rd32], %r438;
	st.local.u32 	[%rd33+8], %r1075;
	ld.local.u32 	%r1075, [%rd32];
	mul.wide.s32 	%rd101, %r1075, 4;
	add.s64 	%rd102, %rd9, %rd101;
	ld.local.f32 	%f6125, [%rd102];
$L__BB4_283:
	ld.local.u32 	%r441, [%rd33+12];
	mul.wide.s32 	%rd103, %r441, 4;
	add.s64 	%rd104, %rd9, %rd103;
	ld.local.f32 	%f1332, [%rd104];
	setp.leu.f32 	%p34, %f6125, %f1332;
	@%p34 bra 	$L__BB4_285;
	st.local.u32 	[%rd32], %r441;
	st.local.u32 	[%rd33+12], %r1075;
	ld.local.u32 	%r1075, [%rd32];
	mul.wide.s32 	%rd105, %r1075, 4;
	add.s64 	%rd106, %rd9, %rd105;
	ld.local.f32 	%f6125, [%rd106];
$L__BB4_285:
	ld.local.u32 	%r444, [%rd33+16];
	mul.wide.s32 	%rd107, %r444, 4;
	add.s64 	%rd108, %rd9, %rd107;
	ld.local.f32 	%f1333, [%rd108];
	setp.leu.f32 	%p35, %f6125, %f1333;
	@%p35 bra 	$L__BB4_287;
	st.local.u32 	[%rd32], %r444;
	st.local.u32 	[%rd33+16], %r1075;
	ld.local.u32 	%r1075, [%rd32];
	mul.wide.s32 	%rd109, %r1075, 4;
	add.s64 	%rd110, %rd9, %rd109;
	ld.local.f32 	%f6125, [%rd110];
$L__BB4_287:
	ld.local.u32 	%r447, [%rd33+20];
	mul.wide.s32 	%rd111, %r447, 4;
	add.s64 	%rd112, %rd9, %rd111;
	ld.local.f32 	%f1334, [%rd112];
	setp.leu.f32 	%p36, %f6125, %f1334;
	@%p36 bra 	$L__BB4_289;
	st.local.u32 	[%rd32], %r447;
	st.local.u32 	[%rd33+20], %r1075;
	ld.local.u32 	%r1075, [%rd32];
	mul.wide.s32 	%rd113, %r1075, 4;
	add.s64 	%rd114, %rd9, %rd113;
	ld.local.f32 	%f6125, [%rd114];
$L__BB4_289:
	ld.local.u32 	%r450, [%rd33+24];
	mul.wide.s32 	%rd115, %r450, 4;
	add.s64 	%rd116, %rd9, %rd115;
	ld.local.f32 	%f1335, [%rd116];
	setp.leu.f32 	%p37, %f6125, %f1335;
	@%p37 bra 	$L__BB4_291;
	st.local.u32 	[%rd32], %r450;
	st.local.u32 	[%rd33+24], %r1075;
	ld.local.u32 	%r1075, [%rd32];
	mul.wide.s32 	%rd117, %r1075, 4;
	add.s64 	%rd118, %rd9, %rd117;
	ld.local.f32 	%f6125, [%rd118];
$L__BB4_291:
	ld.local.u32 	%r453, [%rd33+28];
	mul.wide.s32 	%rd119, %r453, 4;
	add.s64 	%rd120, %rd9, %rd119;
	ld.local.f32 	%f1336, [%rd120];
	setp.leu.f32 	%p38, %f6125, %f1336;
	@%p38 bra 	$L__BB4_293;
	st.local.u32 	[%rd32], %r453;
	st.local.u32 	[%rd33+28], %r1075;
	ld.local.u32 	%r1075, [%rd32];
	mul.wide.s32 	%rd121, %r1075, 4;
	add.s64 	%rd122, %rd9, %rd121;
	ld.local.f32 	%f6125, [%rd122];
$L__BB4_293:
	ld.local.u32 	%r456, [%rd33+32];
	mul.wide.s32 	%rd123, %r456, 4;
	add.s64 	%rd124, %rd9, %rd123;
	ld.local.f32 	%f1337, [%rd124];
	setp.leu.f32 	%p39, %f6125, %f1337;
	@%p39 bra 	$L__BB4_295;
	st.local.u32 	[%rd32], %r456;
	st.local.u32 	[%rd33+32], %r1075;
	ld.local.u32 	%r1075, [%rd32];
	mul.wide.s32 	%rd125, %r1075, 4;
	add.s64 	%rd126, %rd9, %rd125;
	ld.local.f32 	%f6125, [%rd126];
$L__BB4_295:
	ld.local.u32 	%r459, [%rd33+36];
	mul.wide.s32 	%rd127, %r459, 4;
	add.s64 	%rd128, %rd9, %rd127;
	ld.local.f32 	%f1338, [%rd128];
	setp.leu.f32 	%p40, %f6125, %f1338;
	@%p40 bra 	$L__BB4_297;
	st.local.u32 	[%rd32], %r459;
	st.local.u32 	[%rd33+36], %r1075;
	ld.local.u32 	%r1075, [%rd32];
	mul.wide.s32 	%rd129, %r1075, 4;
	add.s64 	%rd130, %rd9, %rd129;
	ld.local.f32 	%f6125, [%rd130];
$L__BB4_297:
	ld.local.u32 	%r462, [%rd33+40];
	mul.wide.s32 	%rd131, %r462, 4;
	add.s64 	%rd132, %rd9, %rd131;
	ld.local.f32 	%f1339, [%rd132];
	setp.leu.f32 	%p41, %f6125, %f1339;
	@%p41 bra 	$L__BB4_299;
	st.local.u32 	[%rd32], %r462;
	st.local.u32 	[%rd33+40], %r1075;
	ld.local.u32 	%r1075, [%rd32];
	mul.wide.s32 	%rd133, %r1075, 4;
	add.s64 	%rd134, %rd9, %rd133;
	ld.local.f32 	%f6125, [%rd134];
$L__BB4_299:
	ld.local.u32 	%r465, [%rd33+44];
	mul.wide.s32 	%rd135, %r465, 4;
	add.s64 	%rd136, %rd9, %rd135;
	ld.local.f32 	%f1340, [%rd136];
	setp.leu.f32 	%p42, %f6125, %f1340;
	@%p42 bra 	$L__BB4_301;
	st.local.u32 	[%rd32], %r465;
	st.local.u32 	[%rd33+44], %r1075;
	ld.local.u32 	%r1075, [%rd32];
	mul.wide.s32 	%rd137, %r1075, 4;
	add.s64 	%rd138, %rd9, %rd137;
	ld.local.f32 	%f6125, [%rd138];
$L__BB4_301:
	ld.local.u32 	%r468, [%rd33+48];
	mul.wide.s32 	%rd139, %r468, 4;
	add.s64 	%rd140, %rd9, %rd139;
	ld.local.f32 	%f1341, [%rd140];
	setp.leu.f32 	%p43, %f6125, %f1341;
	@%p43 bra 	$L__BB4_303;
	st.local.u32 	[%rd32], %r468;
	st.local.u32 	[%rd33+48], %r1075;
	ld.local.u32 	%r1075, [%rd32];
	mul.wide.s32 	%rd141, %r1075, 4;
	add.s64 	%rd142, %rd9, %rd141;
	ld.local.f32 	%f6125, [%rd142];
$L__BB4_303:
	ld.local.u32 	%r471, [%rd33+52];
	mul.wide.s32 	%rd143, %r471, 4;
	add.s64 	%rd144, %rd9, %rd143;
	ld.local.f32 	%f1342, [%rd144];
	setp.leu.f32 	%p44, %f6125, %f1342;
	@%p44 bra 	$L__BB4_305;
	st.local.u32 	[%rd32], %r471;
	st.local.u32 	[%rd33+52], %r1075;
	ld.local.u32 	%r1075, [%rd32];
	mul.wide.s32 	%rd145, %r1075, 4;
	add.s64 	%rd146, %rd9, %rd145;
	ld.local.f32 	%f6125, [%rd146];
$L__BB4_305:
	ld.local.u32 	%r474, [%rd33+56];
	mul.wide.s32 	%rd147, %r474, 4;
	add.s64 	%rd148, %rd9, %rd147;
	ld.local.f32 	%f1343, [%rd148];
	setp.leu.f32 	%p45, %f6125, %f1343;
	@%p45 bra 	$L__BB4_307;
	st.local.u32 	[%rd32], %r474;
	st.local.u32 	[%rd33+56], %r1075;
	ld.local.u32 	%r1075, [%rd32];
	mul.wide.s32 	%rd149, %r1075, 4;
	add.s64 	%rd150, %rd9, %rd149;
	ld.local.f32 	%f6125, [%rd150];
$L__BB4_307:
	ld.local.u32 	%r477, [%rd33+60];
	mul.wide.s32 	%rd151, %r477, 4;
	add.s64 	%rd152, %rd9, %rd151;
	ld.local.f32 	%f1344, [%rd152];
	setp.leu.f32 	%p46, %f6125, %f1344;
	@%p46 bra 	$L__BB4_309;
	st.local.u32 	[%rd32], %r477;
	st.local.u32 	[%rd33+60], %r1075;
$L__BB4_309:
	add.s32 	%r1089, %r1089, 16;
	add.s32 	%r1073, %r1073, 16;
	setp.ne.s32 	%p47, %r1073, %r428;
	@%p47 bra 	$L__BB4_277;
$L__BB4_310:
	and.b32  	%r710, %r426, 15;
	setp.eq.s32 	%p48, %r710, 0;
	@%p48 bra 	$L__BB4_349;
	not.b16 	%rs15, %rs28;
	add.s16 	%rs16, %rs15, %rs7;
	cvt.u32.u16 	%r711, %rs16;
	and.b32  	%r481, %r711, 15;
	add.s32 	%r712, %r481, -1;
	setp.lt.u32 	%p49, %r712, 7;
	@%p49 bra 	$L__BB4_329;
	ld.local.u32 	%r1091, [%rd32];
	mul.wide.s32 	%rd153, %r1091, 4;
	add.s64 	%rd154, %rd9, %rd153;
	ld.local.f32 	%f6140, [%rd154];
	mul.wide.u32 	%rd155, %r1089, 4;
	add.s64 	%rd34, %rd10, %rd155;
	ld.local.u32 	%r483, [%rd34];
	mul.wide.s32 	%rd156, %r483, 4;
	add.s64 	%rd157, %rd9, %rd156;
	ld.local.f32 	%f1345, [%rd157];
	setp.leu.f32 	%p50, %f6140, %f1345;
	@%p50 bra 	$L__BB4_314;
	st.local.u32 	[%rd32], %r483;
	st.local.u32 	[%rd34], %r1091;
	ld.local.u32 	%r1091, [%rd32];
	mul.wide.s32 	%rd158, %r1091, 4;
	add.s64 	%rd159, %rd9, %rd158;
	ld.local.f32 	%f6140, [%rd159];
$L__BB4_314:
	ld.local.u32 	%r486, [%rd34+4];
	mul.wide.s32 	%rd160, %r486, 4;
	add.s64 	%rd161, %rd9, %rd160;
	ld.local.f32 	%f1346, [%rd161];
	setp.leu.f32 	%p51, %f6140, %f1346;
	@%p51 bra 	$L__BB4_316;
	st.local.u32 	[%rd32], %r486;
	st.local.u32 	[%rd34+4], %r1091;
	ld.local.u32 	%r1091, [%rd32];
	mul.wide.s32 	%rd162, %r1091, 4;
	add.s64 	%rd163, %rd9, %rd162;
	ld.local.f32 	%f6140, [%rd163];
$L__BB4_316:
	ld.local.u32 	%r489, [%rd34+8];
	mul.wide.s32 	%rd164, %r489, 4;
	add.s64 	%rd165, %rd9, %rd164;
	ld.local.f32 	%f1347, [%rd165];
	setp.leu.f32 	%p52, %f6140, %f1347;
	@%p52 bra 	$L__BB4_318;
	st.local.u32 	[%rd32], %r489;
	st.local.u32 	[%rd34+8], %r1091;
	ld.local.u32 	%r1091, [%rd32];
	mul.wide.s32 	%rd166, %r1091, 4;
	add.s64 	%rd167, %rd9, %rd166;
	ld.local.f32 	%f6140, [%rd167];
$L__BB4_318:
	ld.local.u32 	%r492, [%rd34+12];
	mul.wide.s32 	%rd168, %r492, 4;
	add.s64 	%rd169, %rd9, %rd168;
	ld.local.f32 	%f1348, [%rd169];
	setp.leu.f32 	%p53, %f6140, %f1348;
	@%p53 bra 	$L__BB4_320;
	st.local.u32 	[%rd32], %r492;
	st.local.u32 	[%rd34+12], %r1091;
	ld.local.u32 	%r1091, [%rd32];
	mul.wide.s32 	%rd170, %r1091, 4;
	add.s64 	%rd171, %rd9, %rd170;
	ld.local.f32 	%f6140, [%rd171];
$L__BB4_320:
	ld.local.u32 	%r495, [%rd34+16];
	mul.wide.s32 	%rd172, %r495, 4;
	add.s64 	%rd173, %rd9, %rd172;
	ld.local.f32 	%f1349, [%rd173];
	setp.leu.f32 	%p54, %f6140, %f1349;
	@%p54 bra 	$L__BB4_322;
	st.local.u32 	[%rd32], %r495;
	st.local.u32 	[%rd34+16], %r1091;
	ld.local.u32 	%r1091, [%rd32];
	mul.wide.s32 	%rd174, %r1091, 4;
	add.s64 	%rd175, %rd9, %rd174;
	ld.local.f32 	%f6140, [%rd175];
$L__BB4_322:
	ld.local.u32 	%r498, [%rd34+20];
	mul.wide.s32 	%rd176, %r498, 4;
	add.s64 	%rd177, %rd9, %rd176;
	ld.local.f32 	%f1350, [%rd177];
	setp.leu.f32 	%p55, %f6140, %f1350;
	@%p55 bra 	$L__BB4_324;
	st.local.u32 	[%rd32], %r498;
	st.local.u32 	[%rd34+20], %r1091;
	ld.local.u32 	%r1091, [%rd32];
	mul.wide.s32 	%rd178, %r1091, 4;
	add.s64 	%rd179, %rd9, %rd178;
	ld.local.f32 	%f6140, [%rd179];
$L__BB4_324:
	ld.local.u32 	%r501, [%rd34+24];
	mul.wide.s32 	%rd180, %r501, 4;
	add.s64 	%rd181, %rd9, %rd180;
	ld.local.f32 	%f1351, [%rd181];
	setp.leu.f32 	%p56, %f6140, %f1351;
	@%p56 bra 	$L__BB4_326;
	st.local.u32 	[%rd32], %r501;
	st.local.u32 	[%rd34+24], %r1091;
	ld.local.u32 	%r1091, [%rd32];
	mul.wide.s32 	%rd182, %r1091, 4;
	add.s64 	%rd183, %rd9, %rd182;
	ld.local.f32 	%f6140, [%rd183];
$L__BB4_326:
	ld.local.u32 	%r504, [%rd34+28];
	mul.wide.s32 	%rd184, %r504, 4;
	add.s64 	%rd185, %rd9, %rd184;
	ld.local.f32 	%f1352, [%rd185];
	setp.leu.f32 	%p57, %f6140, %f1352;
	@%p57 bra 	$L__BB4_328;
	st.local.u32 	[%rd32], %r504;
	st.local.u32 	[%rd34+28], %r1091;
$L__BB4_328:
	add.s32 	%r1089, %r1089, 8;
$L__BB4_329:
	and.b32  	%r713, %r481, 7;
	setp.eq.s32 	%p58, %r713, 0;
	@%p58 bra 	$L__BB4_349;
	not.b16 	%rs17, %rs27;
	add.s16 	%rs18, %rs17, %rs7;
	cvt.u32.u16 	%r714, %rs18;
	and.b32  	%r715, %r714, 7;
	and.b32  	%r507, %r714, 3;
	add.s32 	%r716, %r715, -1;
	setp.lt.u32 	%p59, %r716, 3;
	@%p59 bra 	$L__BB4_340;
	ld.local.u32 	%r1099, [%rd32];
	mul.wide.s32 	%rd186, %r1099, 4;
	add.s64 	%rd187, %rd9, %rd186;
	ld.local.f32 	%f6147, [%rd187];
	mul.wide.u32 	%rd188, %r1089, 4;
	add.s64 	%rd35, %rd10, %rd188;
	ld.local.u32 	%r509, [%rd35];
	mul.wide.s32 	%rd189, %r509, 4;
	add.s64 	%rd190, %rd9, %rd189;
	ld.local.f32 	%f1353, [%rd190];
	setp.leu.f32 	%p60, %f6147, %f1353;
	@%p60 bra 	$L__BB4_333;
	st.local.u32 	[%rd32], %r509;
	st.local.u32 	[%rd35], %r1099;
	ld.local.u32 	%r1099, [%rd32];
	mul.wide.s32 	%rd191, %r1099, 4;
	add.s64 	%rd192, %rd9, %rd191;
	ld.local.f32 	%f6147, [%rd192];
$L__BB4_333:
	ld.local.u32 	%r512, [%rd35+4];
	mul.wide.s32 	%rd193, %r512, 4;
	add.s64 	%rd194, %rd9, %rd193;
	ld.local.f32 	%f1354, [%rd194];
	setp.leu.f32 	%p61, %f6147, %f1354;
	@%p61 bra 	$L__BB4_335;
	st.local.u32 	[%rd32], %r512;
	st.local.u32 	[%rd35+4], %r1099;
	ld.local.u32 	%r1099, [%rd32];
	mul.wide.s32 	%rd195, %r1099, 4;
	add.s64 	%rd196, %rd9, %rd195;
	ld.local.f32 	%f6147, [%rd196];
$L__BB4_335:
	ld.local.u32 	%r515, [%rd35+8];
	mul.wide.s32 	%rd197, %r515, 4;
	add.s64 	%rd198, %rd9, %rd197;
	ld.local.f32 	%f1355, [%rd198];
	setp.leu.f32 	%p62, %f6147, %f1355;
	@%p62 bra 	$L__BB4_337;
	st.local.u32 	[%rd32], %r515;
	st.local.u32 	[%rd35+8], %r1099;
	ld.local.u32 	%r1099, [%rd32];
	mul.wide.s32 	%rd199, %r1099, 4;
	add.s64 	%rd200, %rd9, %rd199;
	ld.local.f32 	%f6147, [%rd200];
$L__BB4_337:
	ld.local.u32 	%r518, [%rd35+12];
	mul.wide.s32 	%rd201, %r518, 4;
	add.s64 	%rd202, %rd9, %rd201;
	ld.local.f32 	%f1356, [%rd202];
	setp.leu.f32 	%p63, %f6147, %f1356;
	@%p63 bra 	$L__BB4_339;
	st.local.u32 	[%rd32], %r518;
	st.local.u32 	[%rd35+12], %r1099;
$L__BB4_339:
	add.s32 	%r1089, %r1089, 4;
$L__BB4_340:
	setp.eq.s32 	%p64, %r507, 0;
	@%p64 bra 	$L__BB4_349;
	ld.local.u32 	%r521, [%rd32];
	mul.wide.s32 	%rd203, %r521, 4;
	add.s64 	%rd204, %rd9, %rd203;
	ld.local.f32 	%f1357, [%rd204];
	mul.wide.u32 	%rd205, %r1089, 4;
	add.s64 	%rd36, %rd10, %rd205;
	ld.local.u32 	%r522, [%rd36];
	mul.wide.s32 	%rd206, %r522, 4;
	add.s64 	%rd207, %rd9, %rd206;
	ld.local.f32 	%f1358, [%rd207];
	setp.leu.f32 	%p65, %f1357, %f1358;
	@%p65 bra 	$L__BB4_343;
	st.local.u32 	[%rd32], %r522;
	st.local.u32 	[%rd36], %r521;
$L__BB4_343:
	setp.eq.s32 	%p66, %r507, 1;
	@%p66 bra 	$L__BB4_349;
	ld.local.u32 	%r523, [%rd32];
	mul.wide.s32 	%rd208, %r523, 4;
	add.s64 	%rd209, %rd9, %rd208;
	ld.local.f32 	%f1359, [%rd209];
	ld.local.u32 	%r524, [%rd36+4];
	mul.wide.s32 	%rd210, %r524, 4;
	add.s64 	%rd211, %rd9, %rd210;
	ld.local.f32 	%f1360, [%rd211];
	setp.leu.f32 	%p67, %f1359, %f1360;
	@%p67 bra 	$L__BB4_346;
	st.local.u32 	[%rd32], %r524;
	st.local.u32 	[%rd36+4], %r523;
$L__BB4_346:
	setp.eq.s32 	%p68, %r507, 2;
	@%p68 bra 	$L__BB4_349;
	ld.local.u32 	%r525, [%rd32];
	mul.wide.s32 	%rd212, %r525, 4;
	add.s64 	%rd213, %rd9, %rd212;
	ld.local.f32 	%f1361, [%rd213];
	ld.local.u32 	%r526, [%rd36+8];
	mul.wide.s32 	%rd214, %r526, 4;
	add.s64 	%rd215, %rd9, %rd214;
	ld.local.f32 	%f1362, [%rd215];
	setp.leu.f32 	%p69, %f1361, %f1362;
	@%p69 bra 	$L__BB4_349;
	st.local.u32 	[%rd32], %r526;
	st.local.u32 	[%rd36+8], %r525;
$L__BB4_349:
	setp.ne.s32 	%p70, %r1071, %r382;
	add.s16 	%rs28, %rs28, 1;
	add.s16 	%rs27, %rs27, 1;
	@%p70 bra 	$L__BB4_275;
$L__BB4_350:
	setp.gt.s32 	%p71, %r682, 3500;
	@%p71 bra 	$L__BB4_376;
	min.s32 	%r1102, %r685, 4;
	bra.uni 	$L__BB4_379;
$L__BB4_352:
	add.s32 	%r386, %r684, -15;
	setp.ge.s32 	%p9, %r1056, %r386;
	@%p9 bra 	$L__BB4_353;
	bra.uni 	$L__BB4_478;
$L__BB4_353:
	add.s32 	%r390, %r684, -7;
	setp.ge.s32 	%p11, %r1056, %r390;
	@%p11 bra 	$L__BB4_354;
	bra.uni 	$L__BB4_484;
$L__BB4_354:
	add.s32 	%r394, %r684, -3;
	setp.ge.s32 	%p13, %r1056, %r394;
	@%p13 bra 	$L__BB4_363;
	add.s32 	%r696, %r1056, 4;
	max.s32 	%r697, %r394, %r696;
	not.b32 	%r698, %r1056;
	add.s32 	%r395, %r697, %r698;
	shr.u32 	%r699, %r395, 2;
	add.s32 	%r396, %r699, 1;
	setp.lt.u32 	%p14, %r395, 12;
	@%p14 bra 	$L__BB4_358;
	and.b32  	%r397, %r396, 2147483644;
	mov.b32 	%r1065, 0;
$L__BB4_357:
	.pragma "nounroll";
	mul.wide.u32 	%rd63, %r1056, 4;
	add.s64 	%rd64, %rd30, %rd63;
	ld.global.f32 	%f1032, [%rd64];
	add.s64 	%rd65, %rd31, %rd63;
	ld.global.f32 	%f1033, [%rd65];
	sub.f32 	%f1034, %f1032, %f1033;
	ld.global.f32 	%f1035, [%rd64+4];
	ld.global.f32 	%f1036, [%rd65+4];
	sub.f32 	%f1037, %f1035, %f1036;
	ld.global.f32 	%f1038, [%rd64+8];
	ld.global.f32 	%f1039, [%rd65+8];
	sub.f32 	%f1040, %f1038, %f1039;
	ld.global.f32 	%f1041, [%rd64+12];
	ld.global.f32 	%f1042, [%rd65+12];
	sub.f32 	%f1043, %f1041, %f1042;
	mul.f32 	%f1044, %f1034, %f1034;
	sub.f32 	%f1045, %f1044, %f6095;
	add.f32 	%f1046, %f6094, %f1045;
	sub.f32 	%f1047, %f6094, %f1046;
	add.f32 	%f1048, %f1045, %f1047;
	fma.rn.f32 	%f1049, %f1037, %f1037, %f1048;
	add.f32 	%f1050, %f1046, %f1049;
	sub.f32 	%f1051, %f1046, %f1050;
	add.f32 	%f1052, %f1049, %f1051;
	fma.rn.f32 	%f1053, %f1040, %f1040, %f1052;
	add.f32 	%f1054, %f1050, %f1053;
	sub.f32 	%f1055, %f1050, %f1054;
	add.f32 	%f1056, %f1053, %f1055;
	fma.rn.f32 	%f1057, %f1043, %f1043, %f1056;
	add.f32 	%f1058, %f1054, %f1057;
	ld.global.f32 	%f1059, [%rd64+16];
	ld.global.f32 	%f1060, [%rd65+16];
	sub.f32 	%f1061, %f1059, %f1060;
	ld.global.f32 	%f1062, [%rd64+20];
	ld.global.f32 	%f1063, [%rd65+20];
	sub.f32 	%f1064, %f1062, %f1063;
	ld.global.f32 	%f1065, [%rd64+24];
	ld.global.f32 	%f1066, [%rd65+24];
	sub.f32 	%f1067, %f1065, %f1066;
	ld.global.f32 	%f1068, [%rd64+28];
	ld.global.f32 	%f1069, [%rd65+28];
	sub.f32 	%f1070, %f1068, %f1069;
	sub.f32 	%f1071, %f1054, %f1058;
	add.f32 	%f1072, %f1057, %f1071;
	fma.rn.f32 	%f1073, %f1061, %f1061, %f1072;
	add.f32 	%f1074, %f1058, %f1073;
	sub.f32 	%f1075, %f1058, %f1074;
	add.f32 	%f1076, %f1073, %f1075;
	fma.rn.f32 	%f1077, %f1064, %f1064, %f1076;
	add.f32 	%f1078, %f1074, %f1077;
	sub.f32 	%f1079, %f1074, %f1078;
	add.f32 	%f1080, %f1077, %f1079;
	fma.rn.f32 	%f1081, %f1067, %f1067, %f1080;
	add.f32 	%f1082, %f1078, %f1081;
	sub.f32 	%f1083, %f1078, %f1082;
	add.f32 	%f1084, %f1081, %f1083;
	fma.rn.f32 	%f1085, %f1070, %f1070, %f1084;
	add.f32 	%f1086, %f1082, %f1085;
	ld.global.f32 	%f1087, [%rd64+32];
	ld.global.f32 	%f1088, [%rd65+32];
	sub.f32 	%f1089, %f1087, %f1088;
	ld.global.f32 	%f1090, [%rd64+36];
	ld.global.f32 	%f1091, [%rd65+36];
	sub.f32 	%f1092, %f1090, %f1091;
	ld.global.f32 	%f1093, [%rd64+40];
	ld.global.f32 	%f1094, [%rd65+40];
	sub.f32 	%f1095, %f1093, %f1094;
	ld.global.f32 	%f1096, [%rd64+44];
	ld.global.f32 	%f1097, [%rd65+44];
	sub.f32 	%f1098, %f1096, %f1097;
	sub.f32 	%f1099, %f1082, %f1086;
	add.f32 	%f1100, %f1085, %f1099;
	fma.rn.f32 	%f1101, %f1089, %f1089, %f1100;
	add.f32 	%f1102, %f1086, %f1101;
	sub.f32 	%f1103, %f1086, %f1102;
	add.f32 	%f1104, %f1101, %f1103;
	fma.rn.f32 	%f1105, %f1092, %f1092, %f1104;
	add.f32 	%f1106, %f1102, %f1105;
	sub.f32 	%f1107, %f1102, %f1106;
	add.f32 	%f1108, %f1105, %f1107;
	fma.rn.f32 	%f1109, %f1095, %f1095, %f1108;
	add.f32 	%f1110, %f1106, %f1109;
	sub.f32 	%f1111, %f1106, %f1110;
	add.f32 	%f1112, %f1109, %f1111;
	fma.rn.f32 	%f1113, %f1098, %f1098, %f1112;
	add.f32 	%f1114, %f1110, %f1113;
	ld.global.f32 	%f1115, [%rd64+48];
	ld.global.f32 	%f1116, [%rd65+48];
	sub.f32 	%f1117, %f1115, %f1116;
	ld.global.f32 	%f1118, [%rd64+52];
	ld.global.f32 	%f1119, [%rd65+52];
	sub.f32 	%f1120, %f1118, %f1119;
	ld.global.f32 	%f1121, [%rd64+56];
	ld.global.f32 	%f1122, [%rd65+56];
	sub.f32 	%f1123, %f1121, %f1122;
	ld.global.f32 	%f1124, [%rd64+60];
	ld.global.f32 	%f1125, [%rd65+60];
	sub.f32 	%f1126, %f1124, %f1125;
	sub.f32 	%f1127, %f1110, %f1114;
	add.f32 	%f1128, %f1113, %f1127;
	fma.rn.f32 	%f1129, %f1117, %f1117, %f1128;
	add.f32 	%f1130, %f1114, %f1129;
	sub.f32 	%f1131, %f1114, %f1130;
	add.f32 	%f1132, %f1129, %f1131;
	fma.rn.f32 	%f1133, %f1120, %f1120, %f1132;
	add.f32 	%f1134, %f1130, %f1133;
	sub.f32 	%f1135, %f1130, %f1134;
	add.f32 	%f1136, %f1133, %f1135;
	fma.rn.f32 	%f1137, %f1123, %f1123, %f1136;
	add.f32 	%f1138, %f1134, %f1137;
	sub.f32 	%f1139, %f1134, %f1138;
	add.f32 	%f1140, %f1137, %f1139;
	fma.rn.f32 	%f1141, %f1126, %f1126, %f1140;
	add.f32 	%f6094, %f1138, %f1141;
	sub.f32 	%f1142, %f6094, %f1138;
	sub.f32 	%f6095, %f1142, %f1141;
	add.s32 	%r1056, %r1056, 16;
	add.s32 	%r1065, %r1065, 4;
	setp.eq.s32 	%p15, %r1065, %r397;
	@%p15 bra 	$L__BB4_358;
	bra.uni 	$L__BB4_357;
$L__BB4_358:
	and.b32  	%r702, %r396, 3;
	setp.eq.s32 	%p16, %r702, 0;
	@%p16 bra 	$L__BB4_363;
	setp.eq.s32 	%p17, %r702, 1;
	@%p17 bra 	$L__BB4_361;
	mul.wide.u32 	%rd66, %r1056, 4;
	add.s64 	%rd67, %rd30, %rd66;
	ld.global.f32 	%f1144, [%rd67];
	add.s64 	%rd68, %rd31, %rd66;
	ld.global.f32 	%f1145, [%rd68];
	sub.f32 	%f1146, %f1144, %f1145;
	ld.global.f32 	%f1147, [%rd67+4];
	ld.global.f32 	%f1148, [%rd68+4];
	sub.f32 	%f1149, %f1147, %f1148;
	ld.global.f32 	%f1150, [%rd67+8];
	ld.global.f32 	%f1151, [%rd68+8];
	sub.f32 	%f1152, %f1150, %f1151;
	ld.global.f32 	%f1153, [%rd67+12];
	ld.global.f32 	%f1154, [%rd68+12];
	sub.f32 	%f1155, %f1153, %f1154;
	mul.f32 	%f1156, %f1146, %f1146;
	sub.f32 	%f1157, %f1156, %f6095;
	add.f32 	%f1158, %f6094, %f1157;
	sub.f32 	%f1159, %f6094, %f1158;
	add.f32 	%f1160, %f1157, %f1159;
	fma.rn.f32 	%f1161, %f1149, %f1149, %f1160;
	add.f32 	%f1162, %f1158, %f1161;
	sub.f32 	%f1163, %f1158, %f1162;
	add.f32 	%f1164, %f1161, %f1163;
	fma.rn.f32 	%f1165, %f1152, %f1152, %f1164;
	add.f32 	%f1166, %f1162, %f1165;
	sub.f32 	%f1167, %f1162, %f1166;
	add.f32 	%f1168, %f1165, %f1167;
	fma.rn.f32 	%f1169, %f1155, %f1155, %f1168;
	add.f32 	%f1170, %f1166, %f1169;
	ld.global.f32 	%f1171, [%rd67+16];
	ld.global.f32 	%f1172, [%rd68+16];
	sub.f32 	%f1173, %f1171, %f1172;
	ld.global.f32 	%f1174, [%rd67+20];
	ld.global.f32 	%f1175, [%rd68+20];
	sub.f32 	%f1176, %f1174, %f1175;
	ld.global.f32 	%f1177, [%rd67+24];
	ld.global.f32 	%f1178, [%rd68+24];
	sub.f32 	%f1179, %f1177, %f1178;
	ld.global.f32 	%f1180, [%rd67+28];
	ld.global.f32 	%f1181, [%rd68+28];
	sub.f32 	%f1182, %f1180, %f1181;
	sub.f32 	%f1183, %f1166, %f1170;
	add.f32 	%f1184, %f1169, %f1183;
	fma.rn.f32 	%f1185, %f1173, %f1173, %f1184;
	add.f32 	%f1186, %f1170, %f1185;
	sub.f32 	%f1187, %f1170, %f1186;
	add.f32 	%f1188, %f1185, %f1187;
	fma.rn.f32 	%f1189, %f1176, %f1176, %f1188;
	add.f32 	%f1190, %f1186, %f1189;
	sub.f32 	%f1191, %f1186, %f1190;
	add.f32 	%f1192, %f1189, %f1191;
	fma.rn.f32 	%f1193, %f1179, %f1179, %f1192;
	add.f32 	%f1194, %f1190, %f1193;
	sub.f32 	%f1195, %f1190, %f1194;
	add.f32 	%f1196, %f1193, %f1195;
	fma.rn.f32 	%f1197, %f1182, %f1182, %f1196;
	add.f32 	%f6094, %f1194, %f1197;
	sub.f32 	%f1198, %f6094, %f1194;
	sub.f32 	%f6095, %f1198, %f1197;
	add.s32 	%r1056, %r1056, 8;
$L__BB4_361:
	and.b32  	%r703, %r395, 4;
	setp.ne.s32 	%p18, %r703, 0;
	@%p18 bra 	$L__BB4_363;
	mul.wide.u32 	%rd69, %r1056, 4;
	add.s64 	%rd70, %rd30, %rd69;
	ld.global.f32 	%f1199, [%rd70];
	add.s64 	%rd71, %rd31, %rd69;
	ld.global.f32 	%f1200, [%rd71];
	sub.f32 	%f1201, %f1199, %f1200;
	ld.global.f32 	%f1202, [%rd70+4];
	ld.global.f32 	%f1203, [%rd71+4];
	sub.f32 	%f1204, %f1202, %f1203;
	ld.global.f32 	%f1205, [%rd70+8];
	ld.global.f32 	%f1206, [%rd71+8];
	sub.f32 	%f1207, %f1205, %f1206;
	ld.global.f32 	%f1208, [%rd70+12];
	ld.global.f32 	%f1209, [%rd71+12];
	sub.f32 	%f1210, %f1208, %f1209;
	mul.f32 	%f1211, %f1201, %f1201;
	sub.f32 	%f1212, %f1211, %f6095;
	add.f32 	%f1213, %f6094, %f1212;
	sub.f32 	%f1214, %f6094, %f1213;
	add.f32 	%f1215, %f1212, %f1214;
	fma.rn.f32 	%f1216, %f1204, %f1204, %f1215;
	add.f32 	%f1217, %f1213, %f1216;
	sub.f32 	%f1218, %f1213, %f1217;
	add.f32 	%f1219, %f1216, %f1218;
	fma.rn.f32 	%f1220, %f1207, %f1207, %f1219;
	add.f32 	%f1221, %f1217, %f1220;
	sub.f32 	%f1222, %f1217, %f1221;
	add.f32 	%f1223, %f1220, %f1222;
	fma.rn.f32 	%f1224, %f1210, %f1210, %f1223;
	add.f32 	%f6094, %f1221, %f1224;
	sub.f32 	%f1225, %f6094, %f1221;
	sub.f32 	%f6095, %f1225, %f1224;
	add.s32 	%r1056, %r1056, 4;
$L__BB4_363:
	setp.ge.s32 	%p19, %r1056, %r684;
	@%p19 bra 	$L__BB4_375;
	sub.s32 	%r407, %r684, %r1056;
	and.b32  	%r408, %r407, 7;
	sub.s32 	%r704, %r1056, %r684;
	setp.gt.u32 	%p20, %r704, -8;
	@%p20 bra 	$L__BB4_367;
	and.b32  	%r409, %r407, -8;
	mov.b32 	%r1067, 0;
$L__BB4_366:
	.pragma "nounroll";
	mul.wide.u32 	%rd72, %r1056, 4;
	add.s64 	%rd73, %rd30, %rd72;
	ld.global.f32 	%f1227, [%rd73];
	add.s64 	%rd74, %rd31, %rd72;
	ld.global.f32 	%f1228, [%rd74];
	sub.f32 	%f1229, %f1227, %f1228;
	mul.f32 	%f1230, %f1229, %f1229;
	sub.f32 	%f1231, %f1230, %f6095;
	add.f32 	%f1232, %f6094, %f1231;
	ld.global.f32 	%f1233, [%rd73+4];
	ld.global.f32 	%f1234, [%rd74+4];
	sub.f32 	%f1235, %f1233, %f1234;
	sub.f32 	%f1236, %f6094, %f1232;
	add.f32 	%f1237, %f1231, %f1236;
	fma.rn.f32 	%f1238, %f1235, %f1235, %f1237;
	add.f32 	%f1239, %f1232, %f1238;
	ld.global.f32 	%f1240, [%rd73+8];
	ld.global.f32 	%f1241, [%rd74+8];
	sub.f32 	%f1242, %f1240, %f1241;
	sub.f32 	%f1243, %f1232, %f1239;
	add.f32 	%f1244, %f1238, %f1243;
	fma.rn.f32 	%f1245, %f1242, %f1242, %f1244;
	add.f32 	%f1246, %f1239, %f1245;
	ld.global.f32 	%f1247, [%rd73+12];
	ld.global.f32 	%f1248, [%rd74+12];
	sub.f32 	%f1249, %f1247, %f1248;
	sub.f32 	%f1250, %f1239, %f1246;
	add.f32 	%f1251, %f1245, %f1250;
	fma.rn.f32 	%f1252, %f1249, %f1249, %f1251;
	add.f32 	%f1253, %f1246, %f1252;
	ld.global.f32 	%f1254, [%rd73+16];
	ld.global.f32 	%f1255, [%rd74+16];
	sub.f32 	%f1256, %f1254, %f1255;
	sub.f32 	%f1257, %f1246, %f1253;
	add.f32 	%f1258, %f1252, %f1257;
	fma.rn.f32 	%f1259, %f1256, %f1256, %f1258;
	add.f32 	%f1260, %f1253, %f1259;
	ld.global.f32 	%f1261, [%rd73+20];
	ld.global.f32 	%f1262, [%rd74+20];
	sub.f32 	%f1263, %f1261, %f1262;
	sub.f32 	%f1264, %f1253, %f1260;
	add.f32 	%f1265, %f1259, %f1264;
	fma.rn.f32 	%f1266, %f1263, %f1263, %f1265;
	add.f32 	%f1267, %f1260, %f1266;
	ld.global.f32 	%f1268, [%rd73+24];
	ld.global.f32 	%f1269, [%rd74+24];
	sub.f32 	%f1270, %f1268, %f1269;
	sub.f32 	%f1271, %f1260, %f1267;
	add.f32 	%f1272, %f1266, %f1271;
	fma.rn.f32 	%f1273, %f1270, %f1270, %f1272;
	add.f32 	%f1274, %f1267, %f1273;
	ld.global.f32 	%f1275, [%rd73+28];
	ld.global.f32 	%f1276, [%rd74+28];
	sub.f32 	%f1277, %f1275, %f1276;
	sub.f32 	%f1278, %f1267, %f1274;
	add.f32 	%f1279, %f1273, %f1278;
	fma.rn.f32 	%f1280, %f1277, %f1277, %f1279;
	add.f32 	%f6094, %f1274, %f1280;
	sub.f32 	%f1281, %f6094, %f1274;
	sub.f32 	%f6095, %f1281, %f1280;
	add.s32 	%r1056, %r1056, 8;
	add.s32 	%r1067, %r1067, 8;
	setp.ne.s32 	%p21, %r1067, %r409;
	@%p21 bra 	$L__BB4_366;
$L__BB4_367:
	setp.eq.s32 	%p22, %r408, 0;
	@%p22 bra 	$L__BB4_375;
	and.b32  	%r419, %r407, 3;
	setp.lt.u32 	%p23, %r408, 4;
	@%p23 bra 	$L__BB4_370;
	mul.wide.u32 	%rd75, %r1056, 4;
	add.s64 	%rd76, %rd30, %rd75;
	ld.global.f32 	%f1283, [%rd76];
	add.s64 	%rd77, %rd31, %rd75;
	ld.global.f32 	%f1284, [%rd77];
	sub.f32 	%f1285, %f1283, %f1284;
	mul.f32 	%f1286, %f1285, %f1285;
	sub.f32 	%f1287, %f1286, %f6095;
	add.f32 	%f1288, %f6094, %f1287;
	ld.global.f32 	%f1289, [%rd76+4];
	ld.global.f32 	%f1290, [%rd77+4];
	sub.f32 	%f1291, %f1289, %f1290;
	sub.f32 	%f1292, %f6094, %f1288;
	add.f32 	%f1293, %f1287, %f1292;
	fma.rn.f32 	%f1294, %f1291, %f1291, %f1293;
	add.f32 	%f1295, %f1288, %f1294;
	ld.global.f32 	%f1296, [%rd76+8];
	ld.global.f32 	%f1297, [%rd77+8];
	sub.f32 	%f1298, %f1296, %f1297;
	sub.f32 	%f1299, %f1288, %f1295;
	add.f32 	%f1300, %f1294, %f1299;
	fma.rn.f32 	%f1301, %f1298, %f1298, %f1300;
	add.f32 	%f1302, %f1295, %f1301;
	ld.global.f32 	%f1303, [%rd76+12];
	ld.global.f32 	%f1304, [%rd77+12];
	sub.f32 	%f1305, %f1303, %f1304;
	sub.f32 	%f1306, %f1295, %f1302;
	add.f32 	%f1307, %f1301, %f1306;
	fma.rn.f32 	%f1308, %f1305, %f1305, %f1307;
	add.f32 	%f6094, %f1302, %f1308;
	sub.f32 	%f1309, %f6094, %f1302;
	sub.f32 	%f6095, %f1309, %f1308;
	add.s32 	%r1056, %r1056, 4;
$L__BB4_370:
	setp.eq.s32 	%p24, %r419, 0;
	@%p24 bra 	$L__BB4_375;
	setp.eq.s32 	%p25, %r419, 1;
	@%p25 bra 	$L__BB4_373;
	mul.wide.u32 	%rd78, %r1056, 4;
	add.s64 	%rd79, %rd30, %rd78;
	ld.global.f32 	%f1311, [%rd79];
	add.s64 	%rd80, %rd31, %rd78;
	ld.global.f32 	%f1312, [%rd80];
	sub.f32 	%f1313, %f1311, %f1312;
	mul.f32 	%f1314, %f1313, %f1313;
	sub.f32 	%f1315, %f1314, %f6095;
	add.f32 	%f1316, %f6094, %f1315;
	ld.global.f32 	%f1317, [%rd79+4];
	ld.global.f32 	%f1318, [%rd80+4];
	sub.f32 	%f1319, %f1317, %f1318;
	sub.f32 	%f1320, %f6094, %f1316;
	add.f32 	%f1321, %f1315, %f1320;
	fma.rn.f32 	%f1322, %f1319, %f1319, %f1321;
	add.f32 	%f6094, %f1316, %f1322;
	sub.f32 	%f1323, %f6094, %f1316;
	sub.f32 	%f6095, %f1323, %f1322;
	add.s32 	%r1056, %r1056, 2;
$L__BB4_373:
	and.b32  	%r706, %r407, 1;
	setp.eq.b32 	%p26, %r706, 1;
	not.pred 	%p27, %p26;
	@%p27 bra 	$L__BB4_375;
	mul.wide.u32 	%rd81, %r1056, 4;
	add.s64 	%rd82, %rd30, %rd81;
	ld.global.f32 	%f1324, [%rd82];
	add.s64 	%rd83, %rd31, %rd81;
	ld.global.f32 	%f1325, [%rd83];
	sub.f32 	%f1326, %f1324, %f1325;
	mul.f32 	%f1327, %f1326, %f1326;
	sub.f32 	%f1328, %f1327, %f6095;
	add.f32 	%f6094, %f6094, %f1328;
$L__BB4_375:
	mul.wide.u32 	%rd84, %r1054, 4;
	add.s64 	%rd85, %rd9, %rd84;
	st.local.f32 	[%rd85], %f6094;
	add.s64 	%rd86, %rd10, %rd84;
	st.local.u32 	[%rd86], %r1054;
	add.s32 	%r1054, %r1054, 1;
	setp.eq.s32 	%p28, %r1054, %r685;
	@%p28 bra 	$L__BB4_273;
	bra.uni 	$L__BB4_270;
$L__BB4_376:
	setp.gt.u32 	%p72, %r682, 5500;
	@%p72 bra 	$L__BB4_378;
	min.s32 	%r1102, %r685, 3;
	bra.uni 	$L__BB4_379;
$L__BB4_378:
	setp.lt.u32 	%p73, %r682, 8001;
	min.s32 	%r717, %r685, 2;
	selp.b32 	%r1102, %r717, 1, %p73;
$L__BB4_379:
	setp.lt.s32 	%p74, %r1102, 1;
	mov.b32 	%r1165, -1;
	mov.f32 	%f6254, 0f7F7FFFFF;
	@%p74 bra 	$L__BB4_413;
	add.s32 	%r531, %r684, -31;
	add.s32 	%r532, %r684, -15;
	add.s32 	%r533, %r684, -7;
	mov.f32 	%f6254, 0f7F7FFFFF;
	mov.b32 	%r1165, -1;
	mov.b32 	%r1103, 0;
$L__BB4_381:
	ld.param.u64 	%rd640, [cluster_search_param_4];
	mul.wide.u32 	%rd216, %r1103, 4;
	add.s64 	%rd217, %rd10, %rd216;
	ld.local.u32 	%r536, [%rd217];
	cvta.to.global.u64 	%rd218, %rd640;
	mul.wide.s32 	%rd219, %r536, 4;
	add.s64 	%rd220, %rd218, %rd219;
	ld.global.u32 	%r537, [%rd220];
	setp.lt.s32 	%p75, %r537, 1;
	@%p75 bra 	$L__BB4_412;
	setp.eq.s32 	%p76, %r1103, 0;
	@%p76 bra 	$L__BB4_384;
	add.s64 	%rd222, %rd9, %rd219;
	ld.local.f32 	%f1365, [%rd222];
	mul.f32 	%f1366, %f6254, 0f3FC00000;
	setp.gt.f32 	%p77, %f1365, %f1366;
	@%p77 bra 	$L__BB4_413;
$L__BB4_384:
	ld.param.u64 	%rd642, [cluster_search_param_6];
	cvta.to.global.u64 	%rd223, %rd642;
	add.s64 	%rd225, %rd223, %rd219;
	ld.global.u32 	%r1105, [%rd225];
	add.s32 	%r539, %r537, %r1105;
$L__BB4_385:
	ld.param.u64 	%rd641, [cluster_search_param_5];
	setp.lt.s32 	%p78, %r684, 32;
	cvta.to.global.u64 	%rd226, %rd641;
	mul.wide.s32 	%rd227, %r1105, 4;
	add.s64 	%rd228, %rd226, %rd227;
	ld.global.u32 	%r542, [%rd228];
	mul.lo.s32 	%r722, %r542, %r684;
	mul.wide.s32 	%rd229, %r722, 4;
	add.s64 	%rd37, %rd4, %rd229;
	mov.f32 	%f6154, 0f00000000;
	mov.b32 	%r1108, 0;
	mov.f32 	%f6153, %f6154;
	@%p78 bra 	$L__BB4_388;
	mov.b32 	%r1108, 0;
	mov.f32 	%f6153, 0f00000000;
	mov.f32 	%f6154, %f6153;
$L__BB4_387:
	mul.wide.u32 	%rd230, %r1108, 4;
	add.s64 	%rd231, %rd30, %rd230;
	ld.global.f32 	%f1369, [%rd231];
	add.s64 	%rd232, %rd37, %rd230;
	ld.global.f32 	%f1370, [%rd232];
	sub.f32 	%f1371, %f1369, %f1370;
	ld.global.f32 	%f1372, [%rd231+4];
	ld.global.f32 	%f1373, [%rd232+4];
	sub.f32 	%f1374, %f1372, %f1373;
	ld.global.f32 	%f1375, [%rd231+8];
	ld.global.f32 	%f1376, [%rd232+8];
	sub.f32 	%f1377, %f1375, %f1376;
	ld.global.f32 	%f1378, [%rd231+12];
	ld.global.f32 	%f1379, [%rd232+12];
	sub.f32 	%f1380, %f1378, %f1379;
	ld.global.f32 	%f1381, [%rd231+16];
	ld.global.f32 	%f1382, [%rd232+16];
	sub.f32 	%f1383, %f1381, %f1382;
	ld.global.f32 	%f1384, [%rd231+20];
	ld.global.f32 	%f1385, [%rd232+20];
	sub.f32 	%f1386, %f1384, %f1385;
	ld.global.f32 	%f1387, [%rd231+24];
	ld.global.f32 	%f1388, [%rd232+24];
	sub.f32 	%f1389, %f1387, %f1388;
	ld.global.f32 	%f1390, [%rd231+28];
	ld.global.f32 	%f1391, [%rd232+28];
	sub.f32 	%f1392, %f1390, %f1391;
	ld.global.f32 	%f1393, [%rd231+32];
	ld.global.f32 	%f1394, [%rd232+32];
	sub.f32 	%f1395, %f1393, %f1394;
	ld.global.f32 	%f1396, [%rd231+36];
	ld.global.f32 	%f1397, [%rd232+36];
	sub.f32 	%f1398, %f1396, %f1397;
	ld.global.f32 	%f1399, [%rd231+40];
	ld.global.f32 	%f1400, [%rd232+40];
	sub.f32 	%f1401, %f1399, %f1400;
	ld.global.f32 	%f1402, [%rd231+44];
	ld.global.f32 	%f1403, [%rd232+44];
	sub.f32 	%f1404, %f1402, %f1403;
	ld.global.f32 	%f1405, [%rd231+48];
	ld.global.f32 	%f1406, [%rd232+48];
	sub.f32 	%f1407, %f1405, %f1406;
	ld.global.f32 	%f1408, [%rd231+52];
	ld.global.f32 	%f1409, [%rd232+52];
	sub.f32 	%f1410, %f1408, %f1409;
	ld.global.f32 	%f1411, [%rd231+56];
	ld.global.f32 	%f1412, [%rd232+56];
	sub.f32 	%f1413, %f1411, %f1412;
	ld.global.f32 	%f1414, [%rd231+60];
	ld.global.f32 	%f1415, [%rd232+60];
	sub.f32 	%f1416, %f1414, %f1415;
	ld.global.f32 	%f1417, [%rd231+64];
	ld.global.f32 	%f1418, [%rd232+64];
	sub.f32 	%f1419, %f1417, %f1418;
	ld.global.f32 	%f1420, [%rd231+68];
	ld.global.f32 	%f1421, [%rd232+68];
	sub.f32 	%f1422, %f1420, %f1421;
	ld.global.f32 	%f1423, [%rd231+72];
	ld.global.f32 	%f1424, [%rd232+72];
	sub.f32 	%f1425, %f1423, %f1424;
	ld.global.f32 	%f1426, [%rd231+76];
	ld.global.f32 	%f1427, [%rd232+76];
	sub.f32 	%f1428, %f1426, %f1427;
	ld.global.f32 	%f1429, [%rd231+80];
	ld.global.f32 	%f1430, [%rd232+80];
	sub.f32 	%f1431, %f1429, %f1430;
	ld.global.f32 	%f1432, [%rd231+84];
	ld.global.f32 	%f1433, [%rd232+84];
	sub.f32 	%f1434, %f1432, %f1433;
	ld.global.f32 	%f1435, [%rd231+88];
	ld.global.f32 	%f1436, [%rd232+88];
	sub.f32 	%f1437, %f1435, %f1436;
	ld.global.f32 	%f1438, [%rd231+92];
	ld.global.f32 	%f1439, [%rd232+92];
	sub.f32 	%f1440, %f1438, %f1439;
	ld.global.f32 	%f1441, [%rd231+96];
	ld.global.f32 	%f1442, [%rd232+96];
	sub.f32 	%f1443, %f1441, %f1442;
	ld.global.f32 	%f1444, [%rd231+100];
	ld.global.f32 	%f1445, [%rd232+100];
	sub.f32 	%f1446, %f1444, %f1445;
	ld.global.f32 	%f1447, [%rd231+104];
	ld.global.f32 	%f1448, [%rd232+104];
	sub.f32 	%f1449, %f1447, %f1448;
	ld.global.f32 	%f1450, [%rd231+108];
	ld.global.f32 	%f1451, [%rd232+108];
	sub.f32 	%f1452, %f1450, %f1451;
	ld.global.f32 	%f1453, [%rd231+112];
	ld.global.f32 	%f1454, [%rd232+112];
	sub.f32 	%f1455, %f1453, %f1454;
	ld.global.f32 	%f1456, [%rd231+116];
	ld.global.f32 	%f1457, [%rd232+116];
	sub.f32 	%f1458, %f1456, %f1457;
	ld.global.f32 	%f1459, [%rd231+120];
	ld.global.f32 	%f1460, [%rd232+120];
	sub.f32 	%f1461, %f1459, %f1460;
	ld.global.f32 	%f1462, [%rd231+124];
	ld.global.f32 	%f1463, [%rd232+124];
	sub.f32 	%f1464, %f1462, %f1463;
	mul.f32 	%f1465, %f1371, %f1371;
	sub.f32 	%f1466, %f1465, %f6154;
	add.f32 	%f1467, %f6153, %f1466;
	sub.f32 	%f1468, %f6153, %f1467;
	add.f32 	%f1469, %f1466, %f1468;
	fma.rn.f32 	%f1470, %f1374, %f1374, %f1469;
	add.f32 	%f1471, %f1467, %f1470;
	sub.f32 	%f1472, %f1467, %f1471;
	add.f32 	%f1473, %f1470, %f1472;
	fma.rn.f32 	%f1474, %f1377, %f1377, %f1473;
	add.f32 	%f1475, %f1471, %f1474;
	sub.f32 	%f1476, %f1471, %f1475;
	add.f32 	%f1477, %f1474, %f1476;
	fma.rn.f32 	%f1478, %f1380, %f1380, %f1477;
	add.f32 	%f1479, %f1475, %f1478;
	sub.f32 	%f1480, %f1475, %f1479;
	add.f32 	%f1481, %f1478, %f1480;
	fma.rn.f32 	%f1482, %f1383, %f1383, %f1481;
	add.f32 	%f1483, %f1479, %f1482;
	sub.f32 	%f1484, %f1479, %f1483;
	add.f32 	%f1485, %f1482, %f1484;
	fma.rn.f32 	%f1486, %f1386, %f1386, %f1485;
	add.f32 	%f1487, %f1483, %f1486;
	sub.f32 	%f1488, %f1483, %f1487;
	add.f32 	%f1489, %f1486, %f1488;
	fma.rn.f32 	%f1490, %f1389, %f1389, %f1489;
	add.f32 	%f1491, %f1487, %f1490;
	sub.f32 	%f1492, %f1487, %f1491;
	add.f32 	%f1493, %f1490, %f1492;
	fma.rn.f32 	%f1494, %f1392, %f1392, %f1493;
	add.f32 	%f1495, %f1491, %f1494;
	sub.f32 	%f1496, %f1491, %f1495;
	add.f32 	%f1497, %f1494, %f1496;
	fma.rn.f32 	%f1498, %f1395, %f1395, %f1497;
	add.f32 	%f1499, %f1495, %f1498;
	sub.f32 	%f1500, %f1495, %f1499;
	add.f32 	%f1501, %f1498, %f1500;
	fma.rn.f32 	%f1502, %f1398, %f1398, %f1501;
	add.f32 	%f1503, %f1499, %f1502;
	sub.f32 	%f1504, %f1499, %f1503;
	add.f32 	%f1505, %f1502, %f1504;
	fma.rn.f32 	%f1506, %f1401, %f1401, %f1505;
	add.f32 	%f1507, %f1503, %f1506;
	sub.f32 	%f1508, %f1503, %f1507;
	add.f32 	%f1509, %f1506, %f1508;
	fma.rn.f32 	%f1510, %f1404, %f1404, %f1509;
	add.f32 	%f1511, %f1507, %f1510;
	sub.f32 	%f1512, %f1507, %f1511;
	add.f32 	%f1513, %f1510, %f1512;
	fma.rn.f32 	%f1514, %f1407, %f1407, %f1513;
	add.f32 	%f1515, %f1511, %f1514;
	sub.f32 	%f1516, %f1511, %f1515;
	add.f32 	%f1517, %f1514, %f1516;
	fma.rn.f32 	%f1518, %f1410, %f1410, %f1517;
	add.f32 	%f1519, %f1515, %f1518;
	sub.f32 	%f1520, %f1515, %f1519;
	add.f32 	%f1521, %f1518, %f1520;
	fma.rn.f32 	%f1522, %f1413, %f1413, %f1521;
	add.f32 	%f1523, %f1519, %f1522;
	sub.f32 	%f1524, %f1519, %f1523;
	add.f32 	%f1525, %f1522, %f1524;
	fma.rn.f32 	%f1526, %f1416, %f1416, %f1525;
	add.f32 	%f1527, %f1523, %f1526;
	sub.f32 	%f1528, %f1523, %f1527;
	add.f32 	%f1529, %f1526, %f1528;
	fma.rn.f32 	%f1530, %f1419, %f1419, %f1529;
	add.f32 	%f1531, %f1527, %f1530;
	sub.f32 	%f1532, %f1527, %f1531;
	add.f32 	%f1533, %f1530, %f1532;
	fma.rn.f32 	%f1534, %f1422, %f1422, %f1533;
	add.f32 	%f1535, %f1531, %f1534;
	sub.f32 	%f1536, %f1531, %f1535;
	add.f32 	%f1537, %f1534, %f1536;
	fma.rn.f32 	%f1538, %f1425, %f1425, %f1537;
	add.f32 	%f1539, %f1535, %f1538;
	sub.f32 	%f1540, %f1535, %f1539;
	add.f32 	%f1541, %f1538, %f1540;
	fma.rn.f32 	%f1542, %f1428, %f1428, %f1541;
	add.f32 	%f1543, %f1539, %f1542;
	sub.f32 	%f1544, %f1539, %f1543;
	add.f32 	%f1545, %f1542, %f1544;
	fma.rn.f32 	%f1546, %f1431, %f1431, %f1545;
	add.f32 	%f1547, %f1543, %f1546;
	sub.f32 	%f1548, %f1543, %f1547;
	add.f32 	%f1549, %f1546, %f1548;
	fma.rn.f32 	%f1550, %f1434, %f1434, %f1549;
	add.f32 	%f1551, %f1547, %f1550;
	sub.f32 	%f1552, %f1547, %f1551;
	add.f32 	%f1553, %f1550, %f1552;
	fma.rn.f32 	%f1554, %f1437, %f1437, %f1553;
	add.f32 	%f1555, %f1551, %f1554;
	sub.f32 	%f1556, %f1551, %f1555;
	add.f32 	%f1557, %f1554, %f1556;
	fma.rn.f32 	%f1558, %f1440, %f1440, %f1557;
	add.f32 	%f1559, %f1555, %f1558;
	sub.f32 	%f1560, %f1555, %f1559;
	add.f32 	%f1561, %f1558, %f1560;
	fma.rn.f32 	%f1562, %f1443, %f1443, %f1561;
	add.f32 	%f1563, %f1559, %f1562;
	sub.f32 	%f1564, %f1559, %f1563;
	add.f32 	%f1565, %f1562, %f1564;
	fma.rn.f32 	%f1566, %f1446, %f1446, %f1565;
	add.f32 	%f1567, %f1563, %f1566;
	sub.f32 	%f1568, %f1563, %f1567;
	add.f32 	%f1569, %f1566, %f1568;
	fma.rn.f32 	%f1570, %f1449, %f1449, %f1569;
	add.f32 	%f1571, %f1567, %f1570;
	sub.f32 	%f1572, %f1567, %f1571;
	add.f32 	%f1573, %f1570, %f1572;
	fma.rn.f32 	%f1574, %f1452, %f1452, %f1573;
	add.f32 	%f1575, %f1571, %f1574;
	sub.f32 	%f1576, %f1571, %f1575;
	add.f32 	%f1577, %f1574, %f1576;
	fma.rn.f32 	%f1578, %f1455, %f1455, %f1577;
	add.f32 	%f1579, %f1575, %f1578;
	sub.f32 	%f1580, %f1575, %f1579;
	add.f32 	%f1581, %f1578, %f1580;
	fma.rn.f32 	%f1582, %f1458, %f1458, %f1581;
	add.f32 	%f1583, %f1579, %f1582;
	sub.f32 	%f1584, %f1579, %f1583;
	add.f32 	%f1585, %f1582, %f1584;
	fma.rn.f32 	%f1586, %f1461, %f1461, %f1585;
	add.f32 	%f1587, %f1583, %f1586;
	sub.f32 	%f1588, %f1583, %f1587;
	add.f32 	%f1589, %f1586, %f1588;
	fma.rn.f32 	%f1590, %f1464, %f1464, %f1589;
	add.f32 	%f6153, %f1587, %f1590;
	sub.f32 	%f1591, %f6153, %f1587;
	sub.f32 	%f6154, %f1591, %f1590;
	add.s32 	%r1108, %r1108, 32;
	setp.lt.s32 	%p79, %r1108, %r531;
	@%p79 bra 	$L__BB4_387;
$L__BB4_388:
	setp.ge.s32 	%p80, %r1108, %r532;
	@%p80 bra 	$L__BB4_389;
	bra.uni 	$L__BB4_479;
$L__BB4_389:
	setp.ge.s32 	%p82, %r1108, %r533;
	@%p82 bra 	$L__BB4_390;
	bra.uni 	$L__BB4_485;
$L__BB4_390:
	add.s32 	%r550, %r684, -3;
	setp.ge.s32 	%p84, %r1108, %r550;
	@%p84 bra 	$L__BB4_399;
	add.s32 	%r725, %r1108, 4;
	max.s32 	%r726, %r550, %r725;
	not.b32 	%r727, %r1108;
	add.s32 	%r551, %r726, %r727;
	shr.u32 	%r728, %r551, 2;
	add.s32 	%r552, %r728, 1;
	setp.lt.u32 	%p85, %r551, 12;
	@%p85 bra 	$L__BB4_394;
	and.b32  	%r553, %r552, 2147483644;
	mov.b32 	%r1117, 0;
$L__BB4_393:
	.pragma "nounroll";
	mul.wide.u32 	%rd239, %r1108, 4;
	add.s64 	%rd240, %rd30, %rd239;
	ld.global.f32 	%f1759, [%rd240];
	add.s64 	%rd241, %rd37, %rd239;
	ld.global.f32 	%f1760, [%rd241];
	sub.f32 	%f1761, %f1759, %f1760;
	ld.global.f32 	%f1762, [%rd240+4];
	ld.global.f32 	%f1763, [%rd241+4];
	sub.f32 	%f1764, %f1762, %f1763;
	ld.global.f32 	%f1765, [%rd240+8];
	ld.global.f32 	%f1766, [%rd241+8];
	sub.f32 	%f1767, %f1765, %f1766;
	ld.global.f32 	%f1768, [%rd240+12];
	ld.global.f32 	%f1769, [%rd241+12];
	sub.f32 	%f1770, %f1768, %f1769;
	mul.f32 	%f1771, %f1761, %f1761;
	sub.f32 	%f1772, %f1771, %f6154;
	add.f32 	%f1773, %f6153, %f1772;
	sub.f32 	%f1774, %f6153, %f1773;
	add.f32 	%f1775, %f1772, %f1774;
	fma.rn.f32 	%f1776, %f1764, %f1764, %f1775;
	add.f32 	%f1777, %f1773, %f1776;
	sub.f32 	%f1778, %f1773, %f1777;
	add.f32 	%f1779, %f1776, %f1778;
	fma.rn.f32 	%f1780, %f1767, %f1767, %f1779;
	add.f32 	%f1781, %f1777, %f1780;
	sub.f32 	%f1782, %f1777, %f1781;
	add.f32 	%f1783, %f1780, %f1782;
	fma.rn.f32 	%f1784, %f1770, %f1770, %f1783;
	add.f32 	%f1785, %f1781, %f1784;
	ld.global.f32 	%f1786, [%rd240+16];
	ld.global.f32 	%f1787, [%rd241+16];
	sub.f32 	%f1788, %f1786, %f1787;
	ld.global.f32 	%f1789, [%rd240+20];
	ld.global.f32 	%f1790, [%rd241+20];
	sub.f32 	%f1791, %f1789, %f1790;
	ld.global.f32 	%f1792, [%rd240+24];
	ld.global.f32 	%f1793, [%rd241+24];
	sub.f32 	%f1794, %f1792, %f1793;
	ld.global.f32 	%f1795, [%rd240+28];
	ld.global.f32 	%f1796, [%rd241+28];
	sub.f32 	%f1797, %f1795, %f1796;
	sub.f32 	%f1798, %f1781, %f1785;
	add.f32 	%f1799, %f1784, %f1798;
	fma.rn.f32 	%f1800, %f1788, %f1788, %f1799;
	add.f32 	%f1801, %f1785, %f1800;
	sub.f32 	%f1802, %f1785, %f1801;
	add.f32 	%f1803, %f1800, %f1802;
	fma.rn.f32 	%f1804, %f1791, %f1791, %f1803;
	add.f32 	%f1805, %f1801, %f1804;
	sub.f32 	%f1806, %f1801, %f1805;
	add.f32 	%f1807, %f1804, %f1806;
	fma.rn.f32 	%f1808, %f1794, %f1794, %f1807;
	add.f32 	%f1809, %f1805, %f1808;
	sub.f32 	%f1810, %f1805, %f1809;
	add.f32 	%f1811, %f1808, %f1810;
	fma.rn.f32 	%f1812, %f1797, %f1797, %f1811;
	add.f32 	%f1813, %f1809, %f1812;
	ld.global.f32 	%f1814, [%rd240+32];
	ld.global.f32 	%f1815, [%rd241+32];
	sub.f32 	%f1816, %f1814, %f1815;
	ld.global.f32 	%f1817, [%rd240+36];
	ld.global.f32 	%f1818, [%rd241+36];
	sub.f32 	%f1819, %f1817, %f1818;
	ld.global.f32 	%f1820, [%rd240+40];
	ld.global.f32 	%f1821, [%rd241+40];
	sub.f32 	%f1822, %f1820, %f1821;
	ld.global.f32 	%f1823, [%rd240+44];
	ld.global.f32 	%f1824, [%rd241+44];
	sub.f32 	%f1825, %f1823, %f1824;
	sub.f32 	%f1826, %f1809, %f1813;
	add.f32 	%f1827, %f1812, %f1826;
	fma.rn.f32 	%f1828, %f1816, %f1816, %f1827;
	add.f32 	%f1829, %f1813, %f1828;
	sub.f32 	%f1830, %f1813, %f1829;
	add.f32 	%f1831, %f1828, %f1830;
	fma.rn.f32 	%f1832, %f1819, %f1819, %f1831;
	add.f32 	%f1833, %f1829, %f1832;
	sub.f32 	%f1834, %f1829, %f1833;
	add.f32 	%f1835, %f1832, %f1834;
	fma.rn.f32 	%f1836, %f1822, %f1822, %f1835;
	add.f32 	%f1837, %f1833, %f1836;
	sub.f32 	%f1838, %f1833, %f1837;
	add.f32 	%f1839, %f1836, %f1838;
	fma.rn.f32 	%f1840, %f1825, %f1825, %f1839;
	add.f32 	%f1841, %f1837, %f1840;
	ld.global.f32 	%f1842, [%rd240+48];
	ld.global.f32 	%f1843, [%rd241+48];
	sub.f32 	%f1844, %f1842, %f1843;
	ld.global.f32 	%f1845, [%rd240+52];
	ld.global.f32 	%f1846, [%rd241+52];
	sub.f32 	%f1847, %f1845, %f1846;
	ld.global.f32 	%f1848, [%rd240+56];
	ld.global.f32 	%f1849, [%rd241+56];
	sub.f32 	%f1850, %f1848, %f1849;
	ld.global.f32 	%f1851, [%rd240+60];
	ld.global.f32 	%f1852, [%rd241+60];
	sub.f32 	%f1853, %f1851, %f1852;
	sub.f32 	%f1854, %f1837, %f1841;
	add.f32 	%f1855, %f1840, %f1854;
	fma.rn.f32 	%f1856, %f1844, %f1844, %f1855;
	add.f32 	%f1857, %f1841, %f1856;
	sub.f32 	%f1858, %f1841, %f1857;
	add.f32 	%f1859, %f1856, %f1858;
	fma.rn.f32 	%f1860, %f1847, %f1847, %f1859;
	add.f32 	%f1861, %f1857, %f1860;
	sub.f32 	%f1862, %f1857, %f1861;
	add.f32 	%f1863, %f1860, %f1862;
	fma.rn.f32 	%f1864, %f1850, %f1850, %f1863;
	add.f32 	%f1865, %f1861, %f1864;
	sub.f32 	%f1866, %f1861, %f1865;
	add.f32 	%f1867, %f1864, %f1866;
	fma.rn.f32 	%f1868, %f1853, %f1853, %f1867;
	add.f32 	%f6153, %f1865, %f1868;
	sub.f32 	%f1869, %f6153, %f1865;
	sub.f32 	%f6154, %f1869, %f1868;
	add.s32 	%r1108, %r1108, 16;
	add.s32 	%r1117, %r1117, 4;
	setp.eq.s32 	%p86, %r1117, %r553;
	@%p86 bra 	$L__BB4_394;
	bra.uni 	$L__BB4_393;
$L__BB4_394:
	and.b32  	%r731, %r552, 3;
	setp.eq.s32 	%p87, %r731, 0;
	@%p87 bra 	$L__BB4_399;
	setp.eq.s32 	%p88, %r731, 1;
	@%p88 bra 	$L__BB4_397;
	mul.wide.u32 	%rd242, %r1108, 4;
	add.s64 	%rd243, %rd30, %rd242;
	ld.global.f32 	%f1871, [%rd243];
	add.s64 	%rd244, %rd37, %rd242;
	ld.global.f32 	%f1872, [%rd244];
	sub.f32 	%f1873, %f1871, %f1872;
	ld.global.f32 	%f1874, [%rd243+4];
	ld.global.f32 	%f1875, [%rd244+4];
	sub.f32 	%f1876, %f1874, %f1875;
	ld.global.f32 	%f1877, [%rd243+8];
	ld.global.f32 	%f1878, [%rd244+8];
	sub.f32 	%f1879, %f1877, %f1878;
	ld.global.f32 	%f1880, [%rd243+12];
	ld.global.f32 	%f1881, [%rd244+12];
	sub.f32 	%f1882, %f1880, %f1881;
	mul.f32 	%f1883, %f1873, %f1873;
	sub.f32 	%f1884, %f1883, %f6154;
	add.f32 	%f1885, %f6153, %f1884;
	sub.f32 	%f1886, %f6153, %f1885;
	add.f32 	%f1887, %f1884, %f1886;
	fma.rn.f32 	%f1888, %f1876, %f1876, %f1887;
	add.f32 	%f1889, %f1885, %f1888;
	sub.f32 	%f1890, %f1885, %f1889;
	add.f32 	%f1891, %f1888, %f1890;
	fma.rn.f32 	%f1892, %f1879, %f1879, %f1891;
	add.f32 	%f1893, %f1889, %f1892;
	sub.f32 	%f1894, %f1889, %f1893;
	add.f32 	%f1895, %f1892, %f1894;
	fma.rn.f32 	%f1896, %f1882, %f1882, %f1895;
	add.f32 	%f1897, %f1893, %f1896;
	ld.global.f32 	%f1898, [%rd243+16];
	ld.global.f32 	%f1899, [%rd244+16];
	sub.f32 	%f1900, %f1898, %f1899;
	ld.global.f32 	%f1901, [%rd243+20];
	ld.global.f32 	%f1902, [%rd244+20];
	sub.f32 	%f1903, %f1901, %f1902;
	ld.global.f32 	%f1904, [%rd243+24];
	ld.global.f32 	%f1905, [%rd244+24];
	sub.f32 	%f1906, %f1904, %f1905;
	ld.global.f32 	%f1907, [%rd243+28];
	ld.global.f32 	%f1908, [%rd244+28];
	sub.f32 	%f1909, %f1907, %f1908;
	sub.f32 	%f1910, %f1893, %f1897;
	add.f32 	%f1911, %f1896, %f1910;
	fma.rn.f32 	%f1912, %f1900, %f1900, %f1911;
	add.f32 	%f1913, %f1897, %f1912;
	sub.f32 	%f1914, %f1897, %f1913;
	add.f32 	%f1915, %f1912, %f1914;
	fma.rn.f32 	%f1916, %f1903, %f1903, %f1915;
	add.f32 	%f1917, %f1913, %f1916;
	sub.f32 	%f1918, %f1913, %f1917;
	add.f32 	%f1919, %f1916, %f1918;
	fma.rn.f32 	%f1920, %f1906, %f1906, %f1919;
	add.f32 	%f1921, %f1917, %f1920;
	sub.f32 	%f1922, %f1917, %f1921;
	add.f32 	%f1923, %f1920, %f1922;
	fma.rn.f32 	%f1924, %f1909, %f1909, %f1923;
	add.f32 	%f6153, %f1921, %f1924;
	sub.f32 	%f1925, %f6153, %f1921;
	sub.f32 	%f6154, %f1925, %f1924;
	add.s32 	%r1108, %r1108, 8;
$L__BB4_397:
	and.b32  	%r732, %r551, 4;
	setp.ne.s32 	%p89, %r732, 0;
	@%p89 bra 	$L__BB4_399;
	mul.wide.u32 	%rd245, %r1108, 4;
	add.s64 	%rd246, %rd30, %rd245;
	ld.global.f32 	%f1926, [%rd246];
	add.s64 	%rd247, %rd37, %rd245;
	ld.global.f32 	%f1927, [%rd247];
	sub.f32 	%f1928, %f1926, %f1927;
	ld.global.f32 	%f1929, [%rd246+4];
	ld.global.f32 	%f1930, [%rd247+4];
	sub.f32 	%f1931, %f1929, %f1930;
	ld.global.f32 	%f1932, [%rd246+8];
	ld.global.f32 	%f1933, [%rd247+8];
	sub.f32 	%f1934, %f1932, %f1933;
	ld.global.f32 	%f1935, [%rd246+12];
	ld.global.f32 	%f1936, [%rd247+12];
	sub.f32 	%f1937, %f1935, %f1936;
	mul.f32 	%f1938, %f1928, %f1928;
	sub.f32 	%f1939, %f1938, %f6154;
	add.f32 	%f1940, %f6153, %f1939;
	sub.f32 	%f1941, %f6153, %f1940;
	add.f32 	%f1942, %f1939, %f1941;
	fma.rn.f32 	%f1943, %f1931, %f1931, %f1942;
	add.f32 	%f1944, %f1940, %f1943;
	sub.f32 	%f1945, %f1940, %f1944;
	add.f32 	%f1946, %f1943, %f1945;
	fma.rn.f32 	%f1947, %f1934, %f1934, %f1946;
	add.f32 	%f1948, %f1944, %f1947;
	sub.f32 	%f1949, %f1944, %f1948;
	add.f32 	%f1950, %f1947, %f1949;
	fma.rn.f32 	%f1951, %f1937, %f1937, %f1950;
	add.f32 	%f6153, %f1948, %f1951;
	sub.f32 	%f1952, %f6153, %f1948;
	sub.f32 	%f6154, %f1952, %f1951;
	add.s32 	%r1108, %r1108, 4;
$L__BB4_399:
	setp.ge.s32 	%p90, %r1108, %r684;
	@%p90 bra 	$L__BB4_411;
	sub.s32 	%r563, %r684, %r1108;
	and.b32  	%r564, %r563, 7;
	sub.s32 	%r733, %r1108, %r684;
	setp.gt.u32 	%p91, %r733, -8;
	@%p91 bra 	$L__BB4_403;
	and.b32  	%r565, %r563, -8;
	mov.b32 	%r1119, 0;
$L__BB4_402:
	.pragma "nounroll";
	mul.wide.u32 	%rd248, %r1108, 4;
	add.s64 	%rd249, %rd30, %rd248;
	ld.global.f32 	%f1954, [%rd249];
	add.s64 	%rd250, %rd37, %rd248;
	ld.global.f32 	%f1955, [%rd250];
	sub.f32 	%f1956, %f1954, %f1955;
	mul.f32 	%f1957, %f1956, %f1956;
	sub.f32 	%f1958, %f1957, %f6154;
	add.f32 	%f1959, %f6153, %f1958;
	ld.global.f32 	%f1960, [%rd249+4];
	ld.global.f32 	%f1961, [%rd250+4];
	sub.f32 	%f1962, %f1960, %f1961;
	sub.f32 	%f1963, %f6153, %f1959;
	add.f32 	%f1964, %f1958, %f1963;
	fma.rn.f32 	%f1965, %f1962, %f1962, %f1964;
	add.f32 	%f1966, %f1959, %f1965;
	ld.global.f32 	%f1967, [%rd249+8];
	ld.global.f32 	%f1968, [%rd250+8];
	sub.f32 	%f1969, %f1967, %f1968;
	sub.f32 	%f1970, %f1959, %f1966;
	add.f32 	%f1971, %f1965, %f1970;
	fma.rn.f32 	%f1972, %f1969, %f1969, %f1971;
	add.f32 	%f1973, %f1966, %f1972;
	ld.global.f32 	%f1974, [%rd249+12];
	ld.global.f32 	%f1975, [%rd250+12];
	sub.f32 	%f1976, %f1974, %f1975;
	sub.f32 	%f1977, %f1966, %f1973;
	add.f32 	%f1978, %f1972, %f1977;
	fma.rn.f32 	%f1979, %f1976, %f1976, %f1978;
	add.f32 	%f1980, %f1973, %f1979;
	ld.global.f32 	%f1981, [%rd249+16];
	ld.global.f32 	%f1982, [%rd250+16];
	sub.f32 	%f1983, %f1981, %f1982;
	sub.f32 	%f1984, %f1973, %f1980;
	add.f32 	%f1985, %f1979, %f1984;
	fma.rn.f32 	%f1986, %f1983, %f1983, %f1985;
	add.f32 	%f1987, %f1980, %f1986;
	ld.global.f32 	%f1988, [%rd249+20];
	ld.global.f32 	%f1989, [%rd250+20];
	sub.f32 	%f1990, %f1988, %f1989;
	sub.f32 	%f1991, %f1980, %f1987;
	add.f32 	%f1992, %f1986, %f1991;
	fma.rn.f32 	%f1993, %f1990, %f1990, %f1992;
	add.f32 	%f1994, %f1987, %f1993;
	ld.global.f32 	%f1995, [%rd249+24];
	ld.global.f32 	%f1996, [%rd250+24];
	sub.f32 	%f1997, %f1995, %f1996;
	sub.f32 	%f1998, %f1987, %f1994;
	add.f32 	%f1999, %f1993, %f1998;
	fma.rn.f32 	%f2000, %f1997, %f1997, %f1999;
	add.f32 	%f2001, %f1994, %f2000;
	ld.global.f32 	%f2002, [%rd249+28];
	ld.global.f32 	%f2003, [%rd250+28];
	sub.f32 	%f2004, %f2002, %f2003;
	sub.f32 	%f2005, %f1994, %f2001;
	add.f32 	%f2006, %f2000, %f2005;
	fma.rn.f32 	%f2007, %f2004, %f2004, %f2006;
	add.f32 	%f6153, %f2001, %f2007;
	sub.f32 	%f2008, %f6153, %f2001;
	sub.f32 	%f6154, %f2008, %f2007;
	add.s32 	%r1108, %r1108, 8;
	add.s32 	%r1119, %r1119, 8;
	setp.ne.s32 	%p92, %r1119, %r565;
	@%p92 bra 	$L__BB4_402;
$L__BB4_403:
	setp.eq.s32 	%p93, %r564, 0;
	@%p93 bra 	$L__BB4_411;
	and.b32  	%r575, %r563, 3;
	setp.lt.u32 	%p94, %r564, 4;
	@%p94 bra 	$L__BB4_406;
	mul.wide.u32 	%rd251, %r1108, 4;
	add.s64 	%rd252, %rd30, %rd251;
	ld.global.f32 	%f2010, [%rd252];
	add.s64 	%rd253, %rd37, %rd251;
	ld.global.f32 	%f2011, [%rd253];
	sub.f32 	%f2012, %f2010, %f2011;
	mul.f32 	%f2013, %f2012, %f2012;
	sub.f32 	%f2014, %f2013, %f6154;
	add.f32 	%f2015, %f6153, %f2014;
	ld.global.f32 	%f2016, [%rd252+4];
	ld.global.f32 	%f2017, [%rd253+4];
	sub.f32 	%f2018, %f2016, %f2017;
	sub.f32 	%f2019, %f6153, %f2015;
	add.f32 	%f2020, %f2014, %f2019;
	fma.rn.f32 	%f2021, %f2018, %f2018, %f2020;
	add.f32 	%f2022, %f2015, %f2021;
	ld.global.f32 	%f2023, [%rd252+8];
	ld.global.f32 	%f2024, [%rd253+8];
	sub.f32 	%f2025, %f2023, %f2024;
	sub.f32 	%f2026, %f2015, %f2022;
	add.f32 	%f2027, %f2021, %f2026;
	fma.rn.f32 	%f2028, %f2025, %f2025, %f2027;
	add.f32 	%f2029, %f2022, %f2028;
	ld.global.f32 	%f2030, [%rd252+12];
	ld.global.f32 	%f2031, [%rd253+12];
	sub.f32 	%f2032, %f2030, %f2031;
	sub.f32 	%f2033, %f2022, %f2029;
	add.f32 	%f2034, %f2028, %f2033;
	fma.rn.f32 	%f2035, %f2032, %f2032, %f2034;
	add.f32 	%f6153, %f2029, %f2035;
	sub.f32 	%f2036, %f6153, %f2029;
	sub.f32 	%f6154, %f2036, %f2035;
	add.s32 	%r1108, %r1108, 4;
$L__BB4_406:
	setp.eq.s32 	%p95, %r575, 0;
	@%p95 bra 	$L__BB4_411;
	setp.eq.s32 	%p96, %r575, 1;
	@%p96 bra 	$L__BB4_409;
	mul.wide.u32 	%rd254, %r1108, 4;
	add.s64 	%rd255, %rd30, %rd254;
	ld.global.f32 	%f2038, [%rd255];
	add.s64 	%rd256, %rd37, %rd254;
	ld.global.f32 	%f2039, [%rd256];
	sub.f32 	%f2040, %f2038, %f2039;
	mul.f32 	%f2041, %f2040, %f2040;
	sub.f32 	%f2042, %f2041, %f6154;
	add.f32 	%f2043, %f6153, %f2042;
	ld.global.f32 	%f2044, [%rd255+4];
	ld.global.f32 	%f2045, [%rd256+4];
	sub.f32 	%f2046, %f2044, %f2045;
	sub.f32 	%f2047, %f6153, %f2043;
	add.f32 	%f2048, %f2042, %f2047;
	fma.rn.f32 	%f2049, %f2046, %f2046, %f2048;
	add.f32 	%f6153, %f2043, %f2049;
	sub.f32 	%f2050, %f6153, %f2043;
	sub.f32 	%f6154, %f2050, %f2049;
	add.s32 	%r1108, %r1108, 2;
$L__BB4_409:
	and.b32  	%r735, %r563, 1;
	setp.eq.b32 	%p97, %r735, 1;
	not.pred 	%p98, %p97;
	@%p98 bra 	$L__BB4_411;
	mul.wide.u32 	%rd257, %r1108, 4;
	add.s64 	%rd258, %rd30, %rd257;
	ld.global.f32 	%f2051, [%rd258];
	add.s64 	%rd259, %rd37, %rd257;
	ld.global.f32 	%f2052, [%rd259];
	sub.f32 	%f2053, %f2051, %f2052;
	mul.f32 	%f2054, %f2053, %f2053;
	sub.f32 	%f2055, %f2054, %f6154;
	add.f32 	%f6153, %f6153, %f2055;
$L__BB4_411:
	setp.lt.f32 	%p99, %f6153, %f6254;
	selp.f32 	%f6254, %f6153, %f6254, %p99;
	selp.b32 	%r1165, %r542, %r1165, %p99;
	add.s32 	%r1105, %r1105, 1;
	setp.lt.s32 	%p100, %r1105, %r539;
	@%p100 bra 	$L__BB4_385;
$L__BB4_412:
	add.s32 	%r1103, %r1103, 1;
	setp.ne.s32 	%p101, %r1103, %r1102;
	@%p101 bra 	$L__BB4_381;
$L__BB4_413:
	setp.neu.f32 	%p102, %f6254, 0f7F7FFFFF;
	@%p102 bra 	$L__BB4_476;
	mul.hi.s32 	%r737, %r683, 458129845;
	shr.u32 	%r738, %r737, 31;
	shr.s32 	%r739, %r737, 7;
	add.s32 	%r740, %r739, %r738;
	max.s32 	%r585, %r740, 9;
	div.s32 	%r586, %r683, %r585;
	min.s32 	%r741, %r586, 1200;
	mul.hi.u32 	%r587, %r585, 1431655766;
	shr.u32 	%r742, %r741, 31;
	add.s32 	%r743, %r741, %r742;
	shr.s32 	%r744, %r743, 1;
	add.s32 	%r588, %r684, -31;
	add.s32 	%r589, %r684, -15;
	add.s32 	%r590, %r684, -7;
	add.s32 	%r591, %r684, -3;
	max.s32 	%r592, %r744, 1;
	mov.f32 	%f6254, 0f7F7FFFFF;
	mov.b32 	%r1125, 0;
	mov.pred 	%p342, -1;
	mov.u32 	%r1145, %r1165;
$L__BB4_415:
	mov.pred 	%p3, %p342;
	setp.lt.s32 	%p104, %r586, 2;
	@%p104 bra 	$L__BB4_444;
	mul.lo.s32 	%r595, %r1125, %r587;
	mov.b32 	%r1127, 0;
$L__BB4_417:
	setp.lt.s32 	%p105, %r684, 32;
	mad.lo.s32 	%r747, %r1127, %r585, %r595;
	rem.s32 	%r598, %r747, %r683;
	mul.lo.s32 	%r748, %r598, %r684;
	mul.wide.s32 	%rd260, %r748, 4;
	add.s64 	%rd38, %rd4, %rd260;
	mov.f32 	%f6190, 0f00000000;
	mov.b32 	%r1130, 0;
	mov.f32 	%f6189, %f6190;
	@%p105 bra 	$L__BB4_420;
	mov.b32 	%r1130, 0;
	mov.f32 	%f6189, 0f00000000;
	mov.f32 	%f6190, %f6189;
$L__BB4_419:
	mul.wide.u32 	%rd261, %r1130, 4;
	add.s64 	%rd262, %rd30, %rd261;
	ld.global.f32 	%f2059, [%rd262];
	add.s64 	%rd263, %rd38, %rd261;
	ld.global.f32 	%f2060, [%rd263];
	sub.f32 	%f2061, %f2059, %f2060;
	ld.global.f32 	%f2062, [%rd262+4];
	ld.global.f32 	%f2063, [%rd263+4];
	sub.f32 	%f2064, %f2062, %f2063;
	ld.global.f32 	%f2065, [%rd262+8];
	ld.global.f32 	%f2066, [%rd263+8];
	sub.f32 	%f2067, %f2065, %f2066;
	ld.global.f32 	%f2068, [%rd262+12];
	ld.global.f32 	%f2069, [%rd263+12];
	sub.f32 	%f2070, %f2068, %f2069;
	ld.global.f32 	%f2071, [%rd262+16];
	ld.global.f32 	%f2072, [%rd263+16];
	sub.f32 	%f2073, %f2071, %f2072;
	ld.global.f32 	%f2074, [%rd262+20];
	ld.global.f32 	%f2075, [%rd263+20];
	sub.f32 	%f2076, %f2074, %f2075;
	ld.global.f32 	%f2077, [%rd262+24];
	ld.global.f32 	%f2078, [%rd263+24];
	sub.f32 	%f2079, %f2077, %f2078;
	ld.global.f32 	%f2080, [%rd262+28];
	ld.global.f32 	%f2081, [%rd263+28];
	sub.f32 	%f2082, %f2080, %f2081;
	ld.global.f32 	%f2083, [%rd262+32];
	ld.global.f32 	%f2084, [%rd263+32];
	sub.f32 	%f2085, %f2083, %f2084;
	ld.global.f32 	%f2086, [%rd262+36];
	ld.global.f32 	%f2087, [%rd263+36];
	sub.f32 	%f2088, %f2086, %f2087;
	ld.global.f32 	%f2089, [%rd262+40];
	ld.global.f32 	%f2090, [%rd263+40];
	sub.f32 	%f2091, %f2089, %f2090;
	ld.global.f32 	%f2092, [%rd262+44];
	ld.global.f32 	%f2093, [%rd263+44];
	sub.f32 	%f2094, %f2092, %f2093;
	ld.global.f32 	%f2095, [%rd262+48];
	ld.global.f32 	%f2096, [%rd263+48];
	sub.f32 	%f2097, %f2095, %f2096;
	ld.global.f32 	%f2098, [%rd262+52];
	ld.global.f32 	%f2099, [%rd263+52];
	sub.f32 	%f2100, %f2098, %f2099;
	ld.global.f32 	%f2101, [%rd262+56];
	ld.global.f32 	%f2102, [%rd263+56];
	sub.f32 	%f2103, %f2101, %f2102;
	ld.global.f32 	%f2104, [%rd262+60];
	ld.global.f32 	%f2105, [%rd263+60];
	sub.f32 	%f2106, %f2104, %f2105;
	ld.global.f32 	%f2107, [%rd262+64];
	ld.global.f32 	%f2108, [%rd263+64];
	sub.f32 	%f2109, %f2107, %f2108;
	ld.global.f32 	%f2110, [%rd262+68];
	ld.global.f32 	%f2111, [%rd263+68];
	sub.f32 	%f2112, %f2110, %f2111;
	ld.global.f32 	%f2113, [%rd262+72];
	ld.global.f32 	%f2114, [%rd263+72];
	sub.f32 	%f2115, %f2113, %f2114;
	ld.global.f32 	%f2116, [%rd262+76];
	ld.global.f32 	%f2117, [%rd263+76];
	sub.f32 	%f2118, %f2116, %f2117;
	ld.global.f32 	%f2119, [%rd262+80];
	ld.global.f32 	%f2120, [%rd263+80];
	sub.f32 	%f2121, %f2119, %f2120;
	ld.global.f32 	%f2122, [%rd262+84];
	ld.global.f32 	%f2123, [%rd263+84];
	sub.f32 	%f2124, %f2122, %f2123;
	ld.global.f32 	%f2125, [%rd262+88];
	ld.global.f32 	%f2126, [%rd263+88];
	sub.f32 	%f2127, %f2125, %f2126;
	ld.global.f32 	%f2128, [%rd262+92];
	ld.global.f32 	%f2129, [%rd263+92];
	sub.f32 	%f2130, %f2128, %f2129;
	ld.global.f32 	%f2131, [%rd262+96];
	ld.global.f32 	%f2132, [%rd263+96];
	sub.f32 	%f2133, %f2131, %f2132;
	ld.global.f32 	%f2134, [%rd262+100];
	ld.global.f32 	%f2135, [%rd263+100];
	sub.f32 	%f2136, %f2134, %f2135;
	ld.global.f32 	%f2137, [%rd262+104];
	ld.global.f32 	%f2138, [%rd263+104];
	sub.f32 	%f2139, %f2137, %f2138;
	ld.global.f32 	%f2140, [%rd262+108];
	ld.global.f32 	%f2141, [%rd263+108];
	sub.f32 	%f2142, %f2140, %f2141;
	ld.global.f32 	%f2143, [%rd262+112];
	ld.global.f32 	%f2144, [%rd263+112];
	sub.f32 	%f2145, %f2143, %f2144;
	ld.global.f32 	%f2146, [%rd262+116];
	ld.global.f32 	%f2147, [%rd263+116];
	sub.f32 	%f2148, %f2146, %f2147;
	ld.global.f32 	%f2149, [%rd262+120];
	ld.global.f32 	%f2150, [%rd263+120];
	sub.f32 	%f2151, %f2149, %f2150;
	ld.global.f32 	%f2152, [%rd262+124];
	ld.global.f32 	%f2153, [%rd263+124];
	sub.f32 	%f2154, %f2152, %f2153;
	mul.f32 	%f2155, %f2061, %f2061;
	sub.f32 	%f2156, %f2155, %f6190;
	add.f32 	%f2157, %f6189, %f2156;
	sub.f32 	%f2158, %f6189, %f2157;
	add.f32 	%f2159, %f2156, %f2158;
	fma.rn.f32 	%f2160, %f2064, %f2064, %f2159;
	add.f32 	%f2161, %f2157, %f2160;
	sub.f32 	%f2162, %f2157, %f2161;
	add.f32 	%f2163, %f2160, %f2162;
	fma.rn.f32 	%f2164, %f2067, %f2067, %f2163;
	add.f32 	%f2165, %f2161, %f2164;
	sub.f32 	%f2166, %f2161, %f2165;
	add.f32 	%f2167, %f2164, %f2166;
	fma.rn.f32 	%f2168, %f2070, %f2070, %f2167;
	add.f32 	%f2169, %f2165, %f2168;
	sub.f32 	%f2170, %f2165, %f2169;
	add.f32 	%f2171, %f2168, %f2170;
	fma.rn.f32 	%f2172, %f2073, %f2073, %f2171;
	add.f32 	%f2173, %f2169, %f2172;
	sub.f32 	%f2174, %f2169, %f2173;
	add.f32 	%f2175, %f2172, %f2174;
	fma.rn.f32 	%f2176, %f2076, %f2076, %f2175;
	add.f32 	%f2177, %f2173, %f2176;
	sub.f32 	%f2178, %f2173, %f2177;
	add.f32 	%f2179, %f2176, %f2178;
	fma.rn.f32 	%f2180, %f2079, %f2079, %f2179;
	add.f32 	%f2181, %f2177, %f2180;
	sub.f32 	%f2182, %f2177, %f2181;
	add.f32 	%f2183, %f2180, %f2182;
	fma.rn.f32 	%f2184, %f2082, %f2082, %f2183;
	add.f32 	%f2185, %f2181, %f2184;
	sub.f32 	%f2186, %f2181, %f2185;
	add.f32 	%f2187, %f2184, %f2186;
	fma.rn.f32 	%f2188, %f2085, %f2085, %f2187;
	add.f32 	%f2189, %f2185, %f2188;
	sub.f32 	%f2190, %f2185, %f2189;
	add.f32 	%f2191, %f2188, %f2190;
	fma.rn.f32 	%f2192, %f2088, %f2088, %f2191;
	add.f32 	%f2193, %f2189, %f2192;
	sub.f32 	%f2194, %f2189, %f2193;
	add.f32 	%f2195, %f2192, %f2194;
	fma.rn.f32 	%f2196, %f2091, %f2091, %f2195;
	add.f32 	%f2197, %f2193, %f2196;
	sub.f32 	%f2198, %f2193, %f2197;
	add.f32 	%f2199, %f2196, %f2198;
	fma.rn.f32 	%f2200, %f2094, %f2094, %f2199;
	add.f32 	%f2201, %f2197, %f2200;
	sub.f32 	%f2202, %f2197, %f2201;
	add.f32 	%f2203, %f2200, %f2202;
	fma.rn.f32 	%f2204, %f2097, %f2097, %f2203;
	add.f32 	%f2205, %f2201, %f2204;
	sub.f32 	%f2206, %f2201, %f2205;
	add.f32 	%f2207, %f2204, %f2206;
	fma.rn.f32 	%f2208, %f2100, %f2100, %f2207;
	add.f32 	%f2209, %f2205, %f2208;
	sub.f32 	%f2210, %f2205, %f2209;
	add.f32 	%f2211, %f2208, %f2210;
	fma.rn.f32 	%f2212, %f2103, %f2103, %f2211;
	add.f32 	%f2213, %f2209, %f2212;
	sub.f32 	%f2214, %f2209, %f2213;
	add.f32 	%f2215, %f2212, %f2214;
	fma.rn.f32 	%f2216, %f2106, %f2106, %f2215;
	add.f32 	%f2217, %f2213, %f2216;
	sub.f32 	%f2218, %f2213, %f2217;
	add.f32 	%f2219, %f2216, %f2218;
	fma.rn.f32 	%f2220, %f2109, %f2109, %f2219;
	add.f32 	%f2221, %f2217, %f2220;
	sub.f32 	%f2222, %f2217, %f2221;
	add.f32 	%f2223, %f2220, %f2222;
	fma.rn.f32 	%f2224, %f2112, %f2112, %f2223;
	add.f32 	%f2225, %f2221, %f2224;
	sub.f32 	%f2226, %f2221, %f2225;
	add.f32 	%f2227, %f2224, %f2226;
	fma.rn.f32 	%f2228, %f2115, %f2115, %f2227;
	add.f32 	%f2229, %f2225, %f2228;
	sub.f32 	%f2230, %f2225, %f2229;
	add.f32 	%f2231, %f2228, %f2230;
	fma.rn.f32 	%f2232, %f2118, %f2118, %f2231;
	add.f32 	%f2233, %f2229, %f2232;
	sub.f32 	%f2234, %f2229, %f2233;
	add.f32 	%f2235, %f2232, %f2234;
	fma.rn.f32 	%f2236, %f2121, %f2121, %f2235;
	add.f32 	%f2237, %f2233, %f2236;
	sub.f32 	%f2238, %f2233, %f2237;
	add.f32 	%f2239, %f2236, %f2238;
	fma.rn.f32 	%f2240, %f2124, %f2124, %f2239;
	add.f32 	%f2241, %f2237, %f2240;
	sub.f32 	%f2242, %f2237, %f2241;
	add.f32 	%f2243, %f2240, %f2242;
	fma.rn.f32 	%f2244, %f2127, %f2127, %f2243;
	add.f32 	%f2245, %f2241, %f2244;
	sub.f32 	%f2246, %f2241, %f2245;
	add.f32 	%f2247, %f2244, %f2246;
	fma.rn.f32 	%f2248, %f2130, %f2130, %f2247;
	add.f32 	%f2249, %f2245, %f2248;
	sub.f32 	%f2250, %f2245, %f2249;
	add.f32 	%f2251, %f2248, %f2250;
	fma.rn.f32 	%f2252, %f2133, %f2133, %f2251;
	add.f32 	%f2253, %f2249, %f2252;
	sub.f32 	%f2254, %f2249, %f2253;
	add.f32 	%f2255, %f2252, %f2254;
	fma.rn.f32 	%f2256, %f2136, %f2136, %f2255;
	add.f32 	%f2257, %f2253, %f2256;
	sub.f32 	%f2258, %f2253, %f2257;
	add.f32 	%f2259, %f2256, %f2258;
	fma.rn.f32 	%f2260, %f2139, %f2139, %f2259;
	add.f32 	%f2261, %f2257, %f2260;
	sub.f32 	%f2262, %f2257, %f2261;
	add.f32 	%f2263, %f2260, %f2262;
	fma.rn.f32 	%f2264, %f2142, %f2142, %f2263;
	add.f32 	%f2265, %f2261, %f2264;
	sub.f32 	%f2266, %f2261, %f2265;
	add.f32 	%f2267, %f2264, %f2266;
	fma.rn.f32 	%f2268, %f2145, %f2145, %f2267;
	add.f32 	%f2269, %f2265, %f2268;
	sub.f32 	%f2270, %f2265, %f2269;
	add.f32 	%f2271, %f2268, %f2270;
	fma.rn.f32 	%f2272, %f2148, %f2148, %f2271;
	add.f32 	%f2273, %f2269, %f2272;
	sub.f32 	%f2274, %f2269, %f2273;
	add.f32 	%f2275, %f2272, %f2274;
	fma.rn.f32 	%f2276, %f2151, %f2151, %f2275;
	add.f32 	%f2277, %f2273, %f2276;
	sub.f32 	%f2278, %f2273, %f2277;
	add.f32 	%f2279, %f2276, %f2278;
	fma.rn.f32 	%f2280, %f2154, %f2154, %f2279;
	add.f32 	%f6189, %f2277, %f2280;
	sub.f32 	%f2281, %f6189, %f2277;
	sub.f32 	%f6190, %f2281, %f2280;
	add.s32 	%r1130, %r1130, 32;
	setp.lt.s32 	%p106, %r1130, %r588;
	@%p106 bra 	$L__BB4_419;
$L__BB4_420:
	setp.ge.s32 	%p107, %r1130, %r589;
	@%p107 bra 	$L__BB4_421;
	bra.uni 	$L__BB4_480;
$L__BB4_421:
	setp.ge.s32 	%p109, %r1130, %r590;
	@%p109 bra 	$L__BB4_422;
	bra.uni 	$L__BB4_486;
$L__BB4_422:
	setp.ge.s32 	%p111, %r1130, %r591;
	@%p111 bra 	$L__BB4_431;
	add.s32 	%r751, %r1130, 4;
	max.s32 	%r752, %r591, %r751;
	not.b32 	%r753, %r1130;
	add.s32 	%r606, %r752, %r753;
	shr.u32 	%r754, %r606, 2;
	add.s32 	%r607, %r754, 1;
	setp.lt.u32 	%p112, %r606, 12;
	@%p112 bra 	$L__BB4_426;
	and.b32  	%r608, %r607, 2147483644;
	mov.b32 	%r1139, 0;
$L__BB4_425:
	.pragma "nounroll";
	mul.wide.u32 	%rd270, %r1130, 4;
	add.s64 	%rd271, %rd30, %rd270;
	ld.global.f32 	%f2449, [%rd271];
	add.s64 	%rd272, %rd38, %rd270;
	ld.global.f32 	%f2450, [%rd272];
	sub.f32 	%f2451, %f2449, %f2450;
	ld.global.f32 	%f2452, [%rd271+4];
	ld.global.f32 	%f2453, [%rd272+4];
	sub.f32 	%f2454, %f2452, %f2453;
	ld.global.f32 	%f2455, [%rd271+8];
	ld.global.f32 	%f2456, [%rd272+8];
	sub.f32 	%f2457, %f2455, %f2456;
	ld.global.f32 	%f2458, [%rd271+12];
	ld.global.f32 	%f2459, [%rd272+12];
	sub.f32 	%f2460, %f2458, %f2459;
	mul.f32 	%f2461, %f2451, %f2451;
	sub.f32 	%f2462, %f2461, %f6190;
	add.f32 	%f2463, %f6189, %f2462;
	sub.f32 	%f2464, %f6189, %f2463;
	add.f32 	%f2465, %f2462, %f2464;
	fma.rn.f32 	%f2466, %f2454, %f2454, %f2465;
	add.f32 	%f2467, %f2463, %f2466;
	sub.f32 	%f2468, %f2463, %f2467;
	add.f32 	%f2469, %f2466, %f2468;
	fma.rn.f32 	%f2470, %f2457, %f2457, %f2469;
	add.f32 	%f2471, %f2467, %f2470;
	sub.f32 	%f2472, %f2467, %f2471;
	add.f32 	%f2473, %f2470, %f2472;
	fma.rn.f32 	%f2474, %f2460, %f2460, %f2473;
	add.f32 	%f2475, %f2471, %f2474;
	ld.global.f32 	%f2476, [%rd271+16];
	ld.global.f32 	%f2477, [%rd272+16];
	sub.f32 	%f2478, %f2476, %f2477;
	ld.global.f32 	%f2479, [%rd271+20];
	ld.global.f32 	%f2480, [%rd272+20];
	sub.f32 	%f2481, %f2479, %f2480;
	ld.global.f32 	%f2482, [%rd271+24];
	ld.global.f32 	%f2483, [%rd272+24];
	sub.f32 	%f2484, %f2482, %f2483;
	ld.global.f32 	%f2485, [%rd271+28];
	ld.global.f32 	%f2486, [%rd272+28];
	sub.f32 	%f2487, %f2485, %f2486;
	sub.f32 	%f2488, %f2471, %f2475;
	add.f32 	%f2489, %f2474, %f2488;
	fma.rn.f32 	%f2490, %f2478, %f2478, %f2489;
	add.f32 	%f2491, %f2475, %f2490;
	sub.f32 	%f2492, %f2475, %f2491;
	add.f32 	%f2493, %f2490, %f2492;
	fma.rn.f32 	%f2494, %f2481, %f2481, %f2493;
	add.f32 	%f2495, %f2491, %f2494;
	sub.f32 	%f2496, %f2491, %f2495;
	add.f32 	%f2497, %f2494, %f2496;
	fma.rn.f32 	%f2498, %f2484, %f2484, %f2497;
	add.f32 	%f2499, %f2495, %f2498;
	sub.f32 	%f2500, %f2495, %f2499;
	add.f32 	%f2501, %f2498, %f2500;
	fma.rn.f32 	%f2502, %f2487, %f2487, %f2501;
	add.f32 	%f2503, %f2499, %f2502;
	ld.global.f32 	%f2504, [%rd271+32];
	ld.global.f32 	%f2505, [%rd272+32];
	sub.f32 	%f2506, %f2504, %f2505;
	ld.global.f32 	%f2507, [%rd271+36];
	ld.global.f32 	%f2508, [%rd272+36];
	sub.f32 	%f2509, %f2507, %f2508;
	ld.global.f32 	%f2510, [%rd271+40];
	ld.global.f32 	%f2511, [%rd272+40];
	sub.f32 	%f2512, %f2510, %f2511;
	ld.global.f32 	%f2513, [%rd271+44];
	ld.global.f32 	%f2514, [%rd272+44];
	sub.f32 	%f2515, %f2513, %f2514;
	sub.f32 	%f2516, %f2499, %f2503;
	add.f32 	%f2517, %f2502, %f2516;
	fma.rn.f32 	%f2518, %f2506, %f2506, %f2517;
	add.f32 	%f2519, %f2503, %f2518;
	sub.f32 	%f2520, %f2503, %f2519;
	add.f32 	%f2521, %f2518, %f2520;
	fma.rn.f32 	%f2522, %f2509, %f2509, %f2521;
	add.f32 	%f2523, %f2519, %f2522;
	sub.f32 	%f2524, %f2519, %f2523;
	add.f32 	%f2525, %f2522, %f2524;
	fma.rn.f32 	%f2526, %f2512, %f2512, %f2525;
	add.f32 	%f2527, %f2523, %f2526;
	sub.f32 	%f2528, %f2523, %f2527;
	add.f32 	%f2529, %f2526, %f2528;
	fma.rn.f32 	%f2530, %f2515, %f2515, %f2529;
	add.f32 	%f2531, %f2527, %f2530;
	ld.global.f32 	%f2532, [%rd271+48];
	ld.global.f32 	%f2533, [%rd272+48];
	sub.f32 	%f2534, %f2532, %f2533;
	ld.global.f32 	%f2535, [%rd271+52];
	ld.global.f32 	%f2536, [%rd272+52];
	sub.f32 	%f2537, %f2535, %f2536;
	ld.global.f32 	%f2538, [%rd271+56];
	ld.global.f32 	%f2539, [%rd272+56];
	sub.f32 	%f2540, %f2538, %f2539;
	ld.global.f32 	%f2541, [%rd271+60];
	ld.global.f32 	%f2542, [%rd272+60];
	sub.f32 	%f2543, %f2541, %f2542;
	sub.f32 	%f2544, %f2527, %f2531;
	add.f32 	%f2545, %f2530, %f2544;
	fma.rn.f32 	%f2546, %f2534, %f2534, %f2545;
	add.f32 	%f2547, %f2531, %f2546;
	sub.f32 	%f2548, %f2531, %f2547;
	add.f32 	%f2549, %f2546, %f2548;
	fma.rn.f32 	%f2550, %f2537, %f2537, %f2549;
	add.f32 	%f2551, %f2547, %f2550;
	sub.f32 	%f2552, %f2547, %f2551;
	add.f32 	%f2553, %f2550, %f2552;
	fma.rn.f32 	%f2554, %f2540, %f2540, %f2553;
	add.f32 	%f2555, %f2551, %f2554;
	sub.f32 	%f2556, %f2551, %f2555;
	add.f32 	%f2557, %f2554, %f2556;
	fma.rn.f32 	%f2558, %f2543, %f2543, %f2557;
	add.f32 	%f6189, %f2555, %f2558;
	sub.f32 	%f2559, %f6189, %f2555;
	sub.f32 	%f6190, %f2559, %f2558;
	add.s32 	%r1130, %r1130, 16;
	add.s32 	%r1139, %r1139, 4;
	setp.eq.s32 	%p113, %r1139, %r608;
	@%p113 bra 	$L__BB4_426;
	bra.uni 	$L__BB4_425;
$L__BB4_426:
	and.b32  	%r757, %r607, 3;
	setp.eq.s32 	%p114, %r757, 0;
	@%p114 bra 	$L__BB4_431;
	setp.eq.s32 	%p115, %r757, 1;
	@%p115 bra 	$L__BB4_429;
	mul.wide.u32 	%rd273, %r1130, 4;
	add.s64 	%rd274, %rd30, %rd273;
	ld.global.f32 	%f2561, [%rd274];
	add.s64 	%rd275, %rd38, %rd273;
	ld.global.f32 	%f2562, [%rd275];
	sub.f32 	%f2563, %f2561, %f2562;
	ld.global.f32 	%f2564, [%rd274+4];
	ld.global.f32 	%f2565, [%rd275+4];
	sub.f32 	%f2566, %f2564, %f2565;
	ld.global.f32 	%f2567, [%rd274+8];
	ld.global.f32 	%f2568, [%rd275+8];
	sub.f32 	%f2569, %f2567, %f2568;
	ld.global.f32 	%f2570, [%rd274+12];
	ld.global.f32 	%f2571, [%rd275+12];
	sub.f32 	%f2572, %f2570, %f2571;
	mul.f32 	%f2573, %f2563, %f2563;
	sub.f32 	%f2574, %f2573, %f6190;
	add.f32 	%f2575, %f6189, %f2574;
	sub.f32 	%f2576, %f6189, %f2575;
	add.f32 	%f2577, %f2574, %f2576;
	fma.rn.f32 	%f2578, %f2566, %f2566, %f2577;
	add.f32 	%f2579, %f2575, %f2578;
	sub.f32 	%f2580, %f2575, %f2579;
	add.f32 	%f2581, %f2578, %f2580;
	fma.rn.f32 	%f2582, %f2569, %f2569, %f2581;
	add.f32 	%f2583, %f2579, %f2582;
	sub.f32 	%f2584, %f2579, %f2583;
	add.f32 	%f2585, %f2582, %f2584;
	fma.rn.f32 	%f2586, %f2572, %f2572, %f2585;
	add.f32 	%f2587, %f2583, %f2586;
	ld.global.f32 	%f2588, [%rd274+16];
	ld.global.f32 	%f2589, [%rd275+16];
	sub.f32 	%f2590, %f2588, %f2589;
	ld.global.f32 	%f2591, [%rd274+20];
	ld.global.f32 	%f2592, [%rd275+20];
	sub.f32 	%f2593, %f2591, %f2592;
	ld.global.f32 	%f2594, [%rd274+24];
	ld.global.f32 	%f2595, [%rd275+24];
	sub.f32 	%f2596, %f2594, %f2595;
	ld.global.f32 	%f2597, [%rd274+28];
	ld.global.f32 	%f2598, [%rd275+28];
	sub.f32 	%f2599, %f2597, %f2598;
	sub.f32 	%f2600, %f2583, %f2587;
	add.f32 	%f2601, %f2586, %f2600;
	fma.rn.f32 	%f2602, %f2590, %f2590, %f2601;
	add.f32 	%f2603, %f2587, %f2602;
	sub.f32 	%f2604, %f2587, %f2603;
	add.f32 	%f2605, %f2602, %f2604;
	fma.rn.f32 	%f2606, %f2593, %f2593, %f2605;
	add.f32 	%f2607, %f2603, %f2606;
	sub.f32 	%f2608, %f2603, %f2607;
	add.f32 	%f2609, %f2606, %f2608;
	fma.rn.f32 	%f2610, %f2596, %f2596, %f2609;
	add.f32 	%f2611, %f2607, %f2610;
	sub.f32 	%f2612, %f2607, %f2611;
	add.f32 	%f2613, %f2610, %f2612;
	fma.rn.f32 	%f2614, %f2599, %f2599, %f2613;
	add.f32 	%f6189, %f2611, %f2614;
	sub.f32 	%f2615, %f6189, %f2611;
	sub.f32 	%f6190, %f2615, %f2614;
	add.s32 	%r1130, %r1130, 8;
$L__BB4_429:
	and.b32  	%r758, %r606, 4;
	setp.ne.s32 	%p116, %r758, 0;
	@%p116 bra 	$L__BB4_431;
	mul.wide.u32 	%rd276, %r1130, 4;
	add.s64 	%rd277, %rd30, %rd276;
	ld.global.f32 	%f2616, [%rd277];
	add.s64 	%rd278, %rd38, %rd276;
	ld.global.f32 	%f2617, [%rd278];
	sub.f32 	%f2618, %f2616, %f2617;
	ld.global.f32 	%f2619, [%rd277+4];
	ld.global.f32 	%f2620, [%rd278+4];
	sub.f32 	%f2621, %f2619, %f2620;
	ld.global.f32 	%f2622, [%rd277+8];
	ld.global.f32 	%f2623, [%rd278+8];
	sub.f32 	%f2624, %f2622, %f2623;
	ld.global.f32 	%f2625, [%rd277+12];
	ld.global.f32 	%f2626, [%rd278+12];
	sub.f32 	%f2627, %f2625, %f2626;
	mul.f32 	%f2628, %f2618, %f2618;
	sub.f32 	%f2629, %f2628, %f6190;
	add.f32 	%f2630, %f6189, %f2629;
	sub.f32 	%f2631, %f6189, %f2630;
	add.f32 	%f2632, %f2629, %f2631;
	fma.rn.f32 	%f2633, %f2621, %f2621, %f2632;
	add.f32 	%f2634, %f2630, %f2633;
	sub.f32 	%f2635, %f2630, %f2634;
	add.f32 	%f2636, %f2633, %f2635;
	fma.rn.f32 	%f2637, %f2624, %f2624, %f2636;
	add.f32 	%f2638, %f2634, %f2637;
	sub.f32 	%f2639, %f2634, %f2638;
	add.f32 	%f2640, %f2637, %f2639;
	fma.rn.f32 	%f2641, %f2627, %f2627, %f2640;
	add.f32 	%f6189, %f2638, %f2641;
	sub.f32 	%f2642, %f6189, %f2638;
	sub.f32 	%f6190, %f2642, %f2641;
	add.s32 	%r1130, %r1130, 4;
$L__BB4_431:
	setp.ge.s32 	%p117, %r1130, %r684;
	@%p117 bra 	$L__BB4_443;
	sub.s32 	%r618, %r684, %r1130;
	and.b32  	%r619, %r618, 7;
	sub.s32 	%r759, %r1130, %r684;
	setp.gt.u32 	%p118, %r759, -8;
	@%p118 bra 	$L__BB4_435;
	and.b32  	%r620, %r618, -8;
	mov.b32 	%r1141, 0;
$L__BB4_434:
	.pragma "nounroll";
	mul.wide.u32 	%rd279, %r1130, 4;
	add.s64 	%rd280, %rd30, %rd279;
	ld.global.f32 	%f2644, [%rd280];
	add.s64 	%rd281, %rd38, %rd279;
	ld.global.f32 	%f2645, [%rd281];
	sub.f32 	%f2646, %f2644, %f2645;
	mul.f32 	%f2647, %f2646, %f2646;
	sub.f32 	%f2648, %f2647, %f6190;
	add.f32 	%f2649, %f6189, %f2648;
	ld.global.f32 	%f2650, [%rd280+4];
	ld.global.f32 	%f2651, [%rd281+4];
	sub.f32 	%f2652, %f2650, %f2651;
	sub.f32 	%f2653, %f6189, %f2649;
	add.f32 	%f2654, %f2648, %f2653;
	fma.rn.f32 	%f2655, %f2652, %f2652, %f2654;
	add.f32 	%f2656, %f2649, %f2655;
	ld.global.f32 	%f2657, [%rd280+8];
	ld.global.f32 	%f2658, [%rd281+8];
	sub.f32 	%f2659, %f2657, %f2658;
	sub.f32 	%f2660, %f2649, %f2656;
	add.f32 	%f2661, %f2655, %f2660;
	fma.rn.f32 	%f2662, %f2659, %f2659, %f2661;
	add.f32 	%f2663, %f2656, %f2662;
	ld.global.f32 	%f2664, [%rd280+12];
	ld.global.f32 	%f2665, [%rd281+12];
	sub.f32 	%f2666, %f2664, %f2665;
	sub.f32 	%f2667, %f2656, %f2663;
	add.f32 	%f2668, %f2662, %f2667;
	fma.rn.f32 	%f2669, %f2666, %f2666, %f2668;
	add.f32 	%f2670, %f2663, %f2669;
	ld.global.f32 	%f2671, [%rd280+16];
	ld.global.f32 	%f2672, [%rd281+16];
	sub.f32 	%f2673, %f2671, %f2672;
	sub.f32 	%f2674, %f2663, %f2670;
	add.f32 	%f2675, %f2669, %f2674;
	fma.rn.f32 	%f2676, %f2673, %f2673, %f2675;
	add.f32 	%f2677, %f2670, %f2676;
	ld.global.f32 	%f2678, [%rd280+20];
	ld.global.f32 	%f2679, [%rd281+20];
	sub.f32 	%f2680, %f2678, %f2679;
	sub.f32 	%f2681, %f2670, %f2677;
	add.f32 	%f2682, %f2676, %f2681;
	fma.rn.f32 	%f2683, %f2680, %f2680, %f2682;
	add.f32 	%f2684, %f2677, %f2683;
	ld.global.f32 	%f2685, [%rd280+24];
	ld.global.f32 	%f2686, [%rd281+24];
	sub.f32 	%f2687, %f2685, %f2686;
	sub.f32 	%f2688, %f2677, %f2684;
	add.f32 	%f2689, %f2683, %f2688;
	fma.rn.f32 	%f2690, %f2687, %f2687, %f2689;
	add.f32 	%f2691, %f2684, %f2690;
	ld.global.f32 	%f2692, [%rd280+28];
	ld.global.f32 	%f2693, [%rd281+28];
	sub.f32 	%f2694, %f2692, %f2693;
	sub.f32 	%f2695, %f2684, %f2691;
	add.f32 	%f2696, %f2690, %f2695;
	fma.rn.f32 	%f2697, %f2694, %f2694, %f2696;
	add.f32 	%f6189, %f2691, %f2697;
	sub.f32 	%f2698, %f6189, %f2691;
	sub.f32 	%f6190, %f2698, %f2697;
	add.s32 	%r1130, %r1130, 8;
	add.s32 	%r1141, %r1141, 8;
	setp.ne.s32 	%p119, %r1141, %r620;
	@%p119 bra 	$L__BB4_434;
$L__BB4_435:
	setp.eq.s32 	%p120, %r619, 0;
	@%p120 bra 	$L__BB4_443;
	and.b32  	%r630, %r618, 3;
	setp.lt.u32 	%p121, %r619, 4;
	@%p121 bra 	$L__BB4_438;
	mul.wide.u32 	%rd282, %r1130, 4;
	add.s64 	%rd283, %rd30, %rd282;
	ld.global.f32 	%f2700, [%rd283];
	add.s64 	%rd284, %rd38, %rd282;
	ld.global.f32 	%f2701, [%rd284];
	sub.f32 	%f2702, %f2700, %f2701;
	mul.f32 	%f2703, %f2702, %f2702;
	sub.f32 	%f2704, %f2703, %f6190;
	add.f32 	%f2705, %f6189, %f2704;
	ld.global.f32 	%f2706, [%rd283+4];
	ld.global.f32 	%f2707, [%rd284+4];
	sub.f32 	%f2708, %f2706, %f2707;
	sub.f32 	%f2709, %f6189, %f2705;
	add.f32 	%f2710, %f2704, %f2709;
	fma.rn.f32 	%f2711, %f2708, %f2708, %f2710;
	add.f32 	%f2712, %f2705, %f2711;
	ld.global.f32 	%f2713, [%rd283+8];
	ld.global.f32 	%f2714, [%rd284+8];
	sub.f32 	%f2715, %f2713, %f2714;
	sub.f32 	%f2716, %f2705, %f2712;
	add.f32 	%f2717, %f2711, %f2716;
	fma.rn.f32 	%f2718, %f2715, %f2715, %f2717;
	add.f32 	%f2719, %f2712, %f2718;
	ld.global.f32 	%f2720, [%rd283+12];
	ld.global.f32 	%f2721, [%rd284+12];
	sub.f32 	%f2722, %f2720, %f2721;
	sub.f32 	%f2723, %f2712, %f2719;
	add.f32 	%f2724, %f2718, %f2723;
	fma.rn.f32 	%f2725, %f2722, %f2722, %f2724;
	add.f32 	%f6189, %f2719, %f2725;
	sub.f32 	%f2726, %f6189, %f2719;
	sub.f32 	%f6190, %f2726, %f2725;
	add.s32 	%r1130, %r1130, 4;
$L__BB4_438:
	setp.eq.s32 	%p122, %r630, 0;
	@%p122 bra 	$L__BB4_443;
	setp.eq.s32 	%p123, %r630, 1;
	@%p123 bra 	$L__BB4_441;
	mul.wide.u32 	%rd285, %r1130, 4;
	add.s64 	%rd286, %rd30, %rd285;
	ld.global.f32 	%f2728, [%rd286];
	add.s64 	%rd287, %rd38, %rd285;
	ld.global.f32 	%f2729, [%rd287];
	sub.f32 	%f2730, %f2728, %f2729;
	mul.f32 	%f2731, %f2730, %f2730;
	sub.f32 	%f2732, %f2731, %f6190;
	add.f32 	%f2733, %f6189, %f2732;
	ld.global.f32 	%f2734, [%rd286+4];
	ld.global.f32 	%f2735, [%rd287+4];
	sub.f32 	%f2736, %f2734, %f2735;
	sub.f32 	%f2737, %f6189, %f2733;
	add.f32 	%f2738, %f2732, %f2737;
	fma.rn.f32 	%f2739, %f2736, %f2736, %f2738;
	add.f32 	%f6189, %f2733, %f2739;
	sub.f32 	%f2740, %f6189, %f2733;
	sub.f32 	%f6190, %f2740, %f2739;
	add.s32 	%r1130, %r1130, 2;
$L__BB4_441:
	and.b32  	%r761, %r618, 1;
	setp.eq.b32 	%p124, %r761, 1;
	not.pred 	%p125, %p124;
	@%p125 bra 	$L__BB4_443;
	mul.wide.u32 	%rd288, %r1130, 4;
	add.s64 	%rd289, %rd30, %rd288;
	ld.global.f32 	%f2741, [%rd289];
	add.s64 	%rd290, %rd38, %rd288;
	ld.global.f32 	%f2742, [%rd290];
	sub.f32 	%f2743, %f2741, %f2742;
	mul.f32 	%f2744, %f2743, %f2743;
	sub.f32 	%f2745, %f2744, %f6190;
	add.f32 	%f6189, %f6189, %f2745;
$L__BB4_443:
	setp.lt.f32 	%p126, %f6189, %f6254;
	selp.f32 	%f6254, %f6189, %f6254, %p126;
	selp.b32 	%r1145, %r598, %r1145, %p126;
	add.s32 	%r1127, %r1127, 1;
	setp.ne.s32 	%p127, %r1127, %r592;
	@%p127 bra 	$L__BB4_417;
$L__BB4_444:
	mov.b32 	%r1125, 1;
	mov.pred 	%p342, 0;
	@%p3 bra 	$L__BB4_415;
	setp.eq.s32 	%p129, %r1145, -1;
	mov.b32 	%r1165, -1;
	@%p129 bra 	$L__BB4_476;
	shr.u32 	%r764, %r585, 1;
	min.u32 	%r765, %r764, 18;
	sub.s32 	%r766, %r1145, %r765;
	max.s32 	%r1146, %r766, 0;
	add.s32 	%r767, %r765, %r1145;
	add.s32 	%r768, %r767, 1;
	min.s32 	%r639, %r683, %r768;
	setp.ge.s32 	%p130, %r1146, %r639;
	mov.u32 	%r1165, %r1145;
	@%p130 bra 	$L__BB4_476;
$L__BB4_447:
	setp.eq.s32 	%p131, %r1146, %r1145;
	mov.u32 	%r1165, %r1146;
	@%p131 bra 	$L__BB4_475;
	setp.lt.s32 	%p132, %r684, 32;
	mul.lo.s32 	%r770, %r1146, %r684;
	mul.wide.s32 	%rd291, %r770, 4;
	add.s64 	%rd39, %rd4, %rd291;
	mov.f32 	%f6224, 0f00000000;
	mov.b32 	%r1149, 0;
	mov.f32 	%f6223, %f6224;
	@%p132 bra 	$L__BB4_451;
	mov.b32 	%r1149, 0;
	mov.f32 	%f6223, 0f00000000;
	mov.f32 	%f6224, %f6223;
$L__BB4_450:
	mul.wide.u32 	%rd292, %r1149, 4;
	add.s64 	%rd293, %rd30, %rd292;
	ld.global.f32 	%f2748, [%rd293];
	add.s64 	%rd294, %rd39, %rd292;
	ld.global.f32 	%f2749, [%rd294];
	sub.f32 	%f2750, %f2748, %f2749;
	ld.global.f32 	%f2751, [%rd293+4];
	ld.global.f32 	%f2752, [%rd294+4];
	sub.f32 	%f2753, %f2751, %f2752;
	ld.global.f32 	%f2754, [%rd293+8];
	ld.global.f32 	%f2755, [%rd294+8];
	sub.f32 	%f2756, %f2754, %f2755;
	ld.global.f32 	%f2757, [%rd293+12];
	ld.global.f32 	%f2758, [%rd294+12];
	sub.f32 	%f2759, %f2757, %f2758;
	ld.global.f32 	%f2760, [%rd293+16];
	ld.global.f32 	%f2761, [%rd294+16];
	sub.f32 	%f2762, %f2760, %f2761;
	ld.global.f32 	%f2763, [%rd293+20];
	ld.global.f32 	%f2764, [%rd294+20];
	sub.f32 	%f2765, %f2763, %f2764;
	ld.global.f32 	%f2766, [%rd293+24];
	ld.global.f32 	%f2767, [%rd294+24];
	sub.f32 	%f2768, %f2766, %f2767;
	ld.global.f32 	%f2769, [%rd293+28];
	ld.global.f32 	%f2770, [%rd294+28];
	sub.f32 	%f2771, %f2769, %f2770;
	ld.global.f32 	%f2772, [%rd293+32];
	ld.global.f32 	%f2773, [%rd294+32];
	sub.f32 	%f2774, %f2772, %f2773;
	ld.global.f32 	%f2775, [%rd293+36];
	ld.global.f32 	%f2776, [%rd294+36];
	sub.f32 	%f2777, %f2775, %f2776;
	ld.global.f32 	%f2778, [%rd293+40];
	ld.global.f32 	%f2779, [%rd294+40];
	sub.f32 	%f2780, %f2778, %f2779;
	ld.global.f32 	%f2781, [%rd293+44];
	ld.global.f32 	%f2782, [%rd294+44];
	sub.f32 	%f2783, %f2781, %f2782;
	ld.global.f32 	%f2784, [%rd293+48];
	ld.global.f32 	%f2785, [%rd294+48];
	sub.f32 	%f2786, %f2784, %f2785;
	ld.global.f32 	%f2787, [%rd293+52];
	ld.global.f32 	%f2788, [%rd294+52];
	sub.f32 	%f2789, %f2787, %f2788;
	ld.global.f32 	%f2790, [%rd293+56];
	ld.global.f32 	%f2791, [%rd294+56];
	sub.f32 	%f2792, %f2790, %f2791;
	ld.global.f32 	%f2793, [%rd293+60];
	ld.global.f32 	%f2794, [%rd294+60];
	sub.f32 	%f2795, %f2793, %f2794;
	ld.global.f32 	%f2796, [%rd293+64];
	ld.global.f32 	%f2797, [%rd294+64];
	sub.f32 	%f2798, %f2796, %f2797;
	ld.global.f32 	%f2799, [%rd293+68];
	ld.global.f32 	%f2800, [%rd294+68];
	sub.f32 	%f2801, %f2799, %f2800;
	ld.global.f32 	%f2802, [%rd293+72];
	ld.global.f32 	%f2803, [%rd294+72];
	sub.f32 	%f2804, %f2802, %f2803;
	ld.global.f32 	%f2805, [%rd293+76];
	ld.global.f32 	%f2806, [%rd294+76];
	sub.f32 	%f2807, %f2805, %f2806;
	ld.global.f32 	%f2808, [%rd293+80];
	ld.global.f32 	%f2809, [%rd294+80];
	sub.f32 	%f2810, %f2808, %f2809;
	ld.global.f32 	%f2811, [%rd293+84];
	ld.global.f32 	%f2812, [%rd294+84];
	sub.f32 	%f2813, %f2811, %f2812;
	ld.global.f32 	%f2814, [%rd293+88];
	ld.global.f32 	%f2815, [%rd294+88];
	sub.f32 	%f2816, %f2814, %f2815;
	ld.global.f32 	%f2817, [%rd293+92];
	ld.global.f32 	%f2818, [%rd294+92];
	sub.f32 	%f2819, %f2817, %f2818;
	ld.global.f32 	%f2820, [%rd293+96];
	ld.global.f32 	%f2821, [%rd294+96];
	sub.f32 	%f2822, %f2820, %f2821;
	ld.global.f32 	%f2823, [%rd293+100];
	ld.global.f32 	%f2824, [%rd294+100];
	sub.f32 	%f2825, %f2823, %f2824;
	ld.global.f32 	%f2826, [%rd293+104];
	ld.global.f32 	%f2827, [%rd294+104];
	sub.f32 	%f2828, %f2826, %f2827;
	ld.global.f32 	%f2829, [%rd293+108];
	ld.global.f32 	%f2830, [%rd294+108];
	sub.f32 	%f2831, %f2829, %f2830;
	ld.global.f32 	%f2832, [%rd293+112];
	ld.global.f32 	%f2833, [%rd294+112];
	sub.f32 	%f2834, %f2832, %f2833;
	ld.global.f32 	%f2835, [%rd293+116];
	ld.global.f32 	%f2836, [%rd294+116];
	sub.f32 	%f2837, %f2835, %f2836;
	ld.global.f32 	%f2838, [%rd293+120];
	ld.global.f32 	%f2839, [%rd294+120];
	sub.f32 	%f2840, %f2838, %f2839;
	ld.global.f32 	%f2841, [%rd293+124];
	ld.global.f32 	%f2842, [%rd294+124];
	sub.f32 	%f2843, %f2841, %f2842;
	mul.f32 	%f2844, %f2750, %f2750;
	sub.f32 	%f2845, %f2844, %f6224;
	add.f32 	%f2846, %f6223, %f2845;
	sub.f32 	%f2847, %f6223, %f2846;
	add.f32 	%f2848, %f2845, %f2847;
	fma.rn.f32 	%f2849, %f2753, %f2753, %f2848;
	add.f32 	%f2850, %f2846, %f2849;
	sub.f32 	%f2851, %f2846, %f2850;
	add.f32 	%f2852, %f2849, %f2851;
	fma.rn.f32 	%f2853, %f2756, %f2756, %f2852;
	add.f32 	%f2854, %f2850, %f2853;
	sub.f32 	%f2855, %f2850, %f2854;
	add.f32 	%f2856, %f2853, %f2855;
	fma.rn.f32 	%f2857, %f2759, %f2759, %f2856;
	add.f32 	%f2858, %f2854, %f2857;
	sub.f32 	%f2859, %f2854, %f2858;
	add.f32 	%f2860, %f2857, %f2859;
	fma.rn.f32 	%f2861, %f2762, %f2762, %f2860;
	add.f32 	%f2862, %f2858, %f2861;
	sub.f32 	%f2863, %f2858, %f2862;
	add.f32 	%f2864, %f2861, %f2863;
	fma.rn.f32 	%f2865, %f2765, %f2765, %f2864;
	add.f32 	%f2866, %f2862, %f2865;
	sub.f32 	%f2867, %f2862, %f2866;
	add.f32 	%f2868, %f2865, %f2867;
	fma.rn.f32 	%f2869, %f2768, %f2768, %f2868;
	add.f32 	%f2870, %f2866, %f2869;
	sub.f32 	%f2871, %f2866, %f2870;
	add.f32 	%f2872, %f2869, %f2871;
	fma.rn.f32 	%f2873, %f2771, %f2771, %f2872;
	add.f32 	%f2874, %f2870, %f2873;
	sub.f32 	%f2875, %f2870, %f2874;
	add.f32 	%f2876, %f2873, %f2875;
	fma.rn.f32 	%f2877, %f2774, %f2774, %f2876;
	add.f32 	%f2878, %f2874, %f2877;
	sub.f32 	%f2879, %f2874, %f2878;
	add.f32 	%f2880, %f2877, %f2879;
	fma.rn.f32 	%f2881, %f2777, %f2777, %f2880;
	add.f32 	%f2882, %f2878, %f2881;
	sub.f32 	%f2883, %f2878, %f2882;
	add.f32 	%f2884, %f2881, %f2883;
	fma.rn.f32 	%f2885, %f2780, %f2780, %f2884;
	add.f32 	%f2886, %f2882, %f2885;
	sub.f32 	%f2887, %f2882, %f2886;
	add.f32 	%f2888, %f2885, %f2887;
	fma.rn.f32 	%f2889, %f2783, %f2783, %f2888;
	add.f32 	%f2890, %f2886, %f2889;
	sub.f32 	%f2891, %f2886, %f2890;
	add.f32 	%f2892, %f2889, %f2891;
	fma.rn.f32 	%f2893, %f2786, %f2786, %f2892;
	add.f32 	%f2894, %f2890, %f2893;
	sub.f32 	%f2895, %f2890, %f2894;
	add.f32 	%f2896, %f2893, %f2895;
	fma.rn.f32 	%f2897, %f2789, %f2789, %f2896;
	add.f32 	%f2898, %f2894, %f2897;
	sub.f32 	%f2899, %f2894, %f2898;
	add.f32 	%f2900, %f2897, %f2899;
	fma.rn.f32 	%f2901, %f2792, %f2792, %f2900;
	add.f32 	%f2902, %f2898, %f2901;
	sub.f32 	%f2903, %f2898, %f2902;
	add.f32 	%f2904, %f2901, %f2903;
	fma.rn.f32 	%f2905, %f2795, %f2795, %f2904;
	add.f32 	%f2906, %f2902, %f2905;
	sub.f32 	%f2907, %f2902, %f2906;
	add.f32 	%f2908, %f2905, %f2907;
	fma.rn.f32 	%f2909, %f2798, %f2798, %f2908;
	add.f32 	%f2910, %f2906, %f2909;
	sub.f32 	%f2911, %f2906, %f2910;
	add.f32 	%f2912, %f2909, %f2911;
	fma.rn.f32 	%f2913, %f2801, %f2801, %f2912;
	add.f32 	%f2914, %f2910, %f2913;
	sub.f32 	%f2915, %f2910, %f2914;
	add.f32 	%f2916, %f2913, %f2915;
	fma.rn.f32 	%f2917, %f2804, %f2804, %f2916;
	add.f32 	%f2918, %f2914, %f2917;
	sub.f32 	%f2919, %f2914, %f2918;
	add.f32 	%f2920, %f2917, %f2919;
	fma.rn.f32 	%f2921, %f2807, %f2807, %f2920;
	add.f32 	%f2922, %f2918, %f2921;
	sub.f32 	%f2923, %f2918, %f2922;
	add.f32 	%f2924, %f2921, %f2923;
	fma.rn.f32 	%f2925, %f2810, %f2810, %f2924;
	add.f32 	%f2926, %f2922, %f2925;
	sub.f32 	%f2927, %f2922, %f2926;
	add.f32 	%f2928, %f2925, %f2927;
	fma.rn.f32 	%f2929, %f2813, %f2813, %f2928;
	add.f32 	%f2930, %f2926, %f2929;
	sub.f32 	%f2931, %f2926, %f2930;
	add.f32 	%f2932, %f2929, %f2931;
	fma.rn.f32 	%f2933, %f2816, %f2816, %f2932;
	add.f32 	%f2934, %f2930, %f2933;
	sub.f32 	%f2935, %f2930, %f2934;
	add.f32 	%f2936, %f2933, %f2935;
	fma.rn.f32 	%f2937, %f2819, %f2819, %f2936;
	add.f32 	%f2938, %f2934, %f2937;
	sub.f32 	%f2939, %f2934, %f2938;
	add.f32 	%f2940, %f2937, %f2939;
	fma.rn.f32 	%f2941, %f2822, %f2822, %f2940;
	add.f32 	%f2942, %f2938, %f2941;
	sub.f32 	%f2943, %f2938, %f2942;
	add.f32 	%f2944, %f2941, %f2943;
	fma.rn.f32 	%f2945, %f2825, %f2825, %f2944;
	add.f32 	%f2946, %f2942, %f2945;
	sub.f32 	%f2947, %f2942, %f2946;
	add.f32 	%f2948, %f2945, %f2947;
	fma.rn.f32 	%f2949, %f2828, %f2828, %f2948;
	add.f32 	%f2950, %f2946, %f2949;
	sub.f32 	%f2951, %f2946, %f2950;
	add.f32 	%f2952, %f2949, %f2951;
	fma.rn.f32 	%f2953, %f2831, %f2831, %f2952;
	add.f32 	%f2954, %f2950, %f2953;
	sub.f32 	%f2955, %f2950, %f2954;
	add.f32 	%f2956, %f2953, %f2955;
	fma.rn.f32 	%f2957, %f2834, %f2834, %f2956;
	add.f32 	%f2958, %f2954, %f2957;
	sub.f32 	%f2959, %f2954, %f2958;
	add.f32 	%f2960, %f2957, %f2959;
	fma.rn.f32 	%f2961, %f2837, %f2837, %f2960;
	add.f32 	%f2962, %f2958, %f2961;
	sub.f32 	%f2963, %f2958, %f2962;
	add.f32 	%f2964, %f2961, %f2963;
	fma.rn.f32 	%f2965, %f2840, %f2840, %f2964;
	add.f32 	%f2966, %f2962, %f2965;
	sub.f32 	%f2967, %f2962, %f2966;
	add.f32 	%f2968, %f2965, %f2967;
	fma.rn.f32 	%f2969, %f2843, %f2843, %f2968;
	add.f32 	%f6223, %f2966, %f2969;
	sub.f32 	%f2970, %f6223, %f2966;
	sub.f32 	%f6224, %f2970, %f2969;
	add.s32 	%r1149, %r1149, 32;
	setp.lt.s32 	%p133, %r1149, %r588;
	@%p133 bra 	$L__BB4_450;
$L__BB4_451:
	setp.ge.s32 	%p134, %r1149, %r589;
	@%p134 bra 	$L__BB4_452;
	bra.uni 	$L__BB4_481;
$L__BB4_452:
	setp.ge.s32 	%p136, %r1149, %r590;
	@%p136 bra 	$L__BB4_453;
	bra.uni 	$L__BB4_487;
$L__BB4_453:
	setp.ge.s32 	%p138, %r1149, %r591;
	@%p138 bra 	$L__BB4_462;
	add.s32 	%r773, %r1149, 4;
	max.s32 	%r774, %r591, %r773;
	not.b32 	%r775, %r1149;
	add.s32 	%r649, %r774, %r775;
	shr.u32 	%r776, %r649, 2;
	add.s32 	%r650, %r776, 1;
	setp.lt.u32 	%p139, %r649, 12;
	@%p139 bra 	$L__BB4_457;
	and.b32  	%r651, %r650, 2147483644;
	mov.b32 	%r1158, 0;
$L__BB4_456:
	.pragma "nounroll";
	mul.wide.u32 	%rd301, %r1149, 4;
	add.s64 	%rd302, %rd30, %rd301;
	ld.global.f32 	%f3138, [%rd302];
	add.s64 	%rd303, %rd39, %rd301;
	ld.global.f32 	%f3139, [%rd303];
	sub.f32 	%f3140, %f3138, %f3139;
	ld.global.f32 	%f3141, [%rd302+4];
	ld.global.f32 	%f3142, [%rd303+4];
	sub.f32 	%f3143, %f3141, %f3142;
	ld.global.f32 	%f3144, [%rd302+8];
	ld.global.f32 	%f3145, [%rd303+8];
	sub.f32 	%f3146, %f3144, %f3145;
	ld.global.f32 	%f3147, [%rd302+12];
	ld.global.f32 	%f3148, [%rd303+12];
	sub.f32 	%f3149, %f3147, %f3148;
	mul.f32 	%f3150, %f3140, %f3140;
	sub.f32 	%f3151, %f3150, %f6224;
	add.f32 	%f3152, %f6223, %f3151;
	sub.f32 	%f3153, %f6223, %f3152;
	add.f32 	%f3154, %f3151, %f3153;
	fma.rn.f32 	%f3155, %f3143, %f3143, %f3154;
	add.f32 	%f3156, %f3152, %f3155;
	sub.f32 	%f3157, %f3152, %f3156;
	add.f32 	%f3158, %f3155, %f3157;
	fma.rn.f32 	%f3159, %f3146, %f3146, %f3158;
	add.f32 	%f3160, %f3156, %f3159;
	sub.f32 	%f3161, %f3156, %f3160;
	add.f32 	%f3162, %f3159, %f3161;
	fma.rn.f32 	%f3163, %f3149, %f3149, %f3162;
	add.f32 	%f3164, %f3160, %f3163;
	ld.global.f32 	%f3165, [%rd302+16];
	ld.global.f32 	%f3166, [%rd303+16];
	sub.f32 	%f3167, %f3165, %f3166;
	ld.global.f32 	%f3168, [%rd302+20];
	ld.global.f32 	%f3169, [%rd303+20];
	sub.f32 	%f3170, %f3168, %f3169;
	ld.global.f32 	%f3171, [%rd302+24];
	ld.global.f32 	%f3172, [%rd303+24];
	sub.f32 	%f3173, %f3171, %f3172;
	ld.global.f32 	%f3174, [%rd302+28];
	ld.global.f32 	%f3175, [%rd303+28];
	sub.f32 	%f3176, %f3174, %f3175;
	sub.f32 	%f3177, %f3160, %f3164;
	add.f32 	%f3178, %f3163, %f3177;
	fma.rn.f32 	%f3179, %f3167, %f3167, %f3178;
	add.f32 	%f3180, %f3164, %f3179;
	sub.f32 	%f3181, %f3164, %f3180;
	add.f32 	%f3182, %f3179, %f3181;
	fma.rn.f32 	%f3183, %f3170, %f3170, %f3182;
	add.f32 	%f3184, %f3180, %f3183;
	sub.f32 	%f3185, %f3180, %f3184;
	add.f32 	%f3186, %f3183, %f3185;
	fma.rn.f32 	%f3187, %f3173, %f3173, %f3186;
	add.f32 	%f3188, %f3184, %f3187;
	sub.f32 	%f3189, %f3184, %f3188;
	add.f32 	%f3190, %f3187, %f3189;
	fma.rn.f32 	%f3191, %f3176, %f3176, %f3190;
	add.f32 	%f3192, %f3188, %f3191;
	ld.global.f32 	%f3193, [%rd302+32];
	ld.global.f32 	%f3194, [%rd303+32];
	sub.f32 	%f3195, %f3193, %f3194;
	ld.global.f32 	%f3196, [%rd302+36];
	ld.global.f32 	%f3197, [%rd303+36];
	sub.f32 	%f3198, %f3196, %f3197;
	ld.global.f32 	%f3199, [%rd302+40];
	ld.global.f32 	%f3200, [%rd303+40];
	sub.f32 	%f3201, %f3199, %f3200;
	ld.global.f32 	%f3202, [%rd302+44];
	ld.global.f32 	%f3203, [%rd303+44];
	sub.f32 	%f3204, %f3202, %f3203;
	sub.f32 	%f3205, %f3188, %f3192;
	add.f32 	%f3206, %f3191, %f3205;
	fma.rn.f32 	%f3207, %f3195, %f3195, %f3206;
	add.f32 	%f3208, %f3192, %f3207;
	sub.f32 	%f3209, %f3192, %f3208;
	add.f32 	%f3210, %f3207, %f3209;
	fma.rn.f32 	%f3211, %f3198, %f3198, %f3210;
	add.f32 	%f3212, %f3208, %f3211;
	sub.f32 	%f3213, %f3208, %f3212;
	add.f32 	%f3214, %f3211, %f3213;
	fma.rn.f32 	%f3215, %f3201, %f3201, %f3214;
	add.f32 	%f3216, %f3212, %f3215;
	sub.f32 	%f3217, %f3212, %f3216;
	add.f32 	%f3218, %f3215, %f3217;
	fma.rn.f32 	%f3219, %f3204, %f3204, %f3218;
	add.f32 	%f3220, %f3216, %f3219;
	ld.global.f32 	%f3221, [%rd302+48];
	ld.global.f32 	%f3222, [%rd303+48];
	sub.f32 	%f3223, %f3221, %f3222;
	ld.global.f32 	%f3224, [%rd302+52];
	ld.global.f32 	%f3225, [%rd303+52];
	sub.f32 	%f3226, %f3224, %f3225;
	ld.global.f32 	%f3227, [%rd302+56];
	ld.global.f32 	%f3228, [%rd303+56];
	sub.f32 	%f3229, %f3227, %f3228;
	ld.global.f32 	%f3230, [%rd302+60];
	ld.global.f32 	%f3231, [%rd303+60];
	sub.f32 	%f3232, %f3230, %f3231;
	sub.f32 	%f3233, %f3216, %f3220;
	add.f32 	%f3234, %f3219, %f3233;
	fma.rn.f32 	%f3235, %f3223, %f3223, %f3234;
	add.f32 	%f3236, %f3220, %f3235;
	sub.f32 	%f3237, %f3220, %f3236;
	add.f32 	%f3238, %f3235, %f3237;
	fma.rn.f32 	%f3239, %f3226, %f3226, %f3238;
	add.f32 	%f3240, %f3236, %f3239;
	sub.f32 	%f3241, %f3236, %f3240;
	add.f32 	%f3242, %f3239, %f3241;
	fma.rn.f32 	%f3243, %f3229, %f3229, %f3242;
	add.f32 	%f3244, %f3240, %f3243;
	sub.f32 	%f3245, %f3240, %f3244;
	add.f32 	%f3246, %f3243, %f3245;
	fma.rn.f32 	%f3247, %f3232, %f3232, %f3246;
	add.f32 	%f6223, %f3244, %f3247;
	sub.f32 	%f3248, %f6223, %f3244;
	sub.f32 	%f6224, %f3248, %f3247;
	add.s32 	%r1149, %r1149, 16;
	add.s32 	%r1158, %r1158, 4;
	setp.eq.s32 	%p140, %r1158, %r651;
	@%p140 bra 	$L__BB4_457;
	bra.uni 	$L__BB4_456;
$L__BB4_457:
	and.b32  	%r779, %r650, 3;
	setp.eq.s32 	%p141, %r779, 0;
	@%p141 bra 	$L__BB4_462;
	setp.eq.s32 	%p142, %r779, 1;
	@%p142 bra 	$L__BB4_460;
	mul.wide.u32 	%rd304, %r1149, 4;
	add.s64 	%rd305, %rd30, %rd304;
	ld.global.f32 	%f3250, [%rd305];
	add.s64 	%rd306, %rd39, %rd304;
	ld.global.f32 	%f3251, [%rd306];
	sub.f32 	%f3252, %f3250, %f3251;
	ld.global.f32 	%f3253, [%rd305+4];
	ld.global.f32 	%f3254, [%rd306+4];
	sub.f32 	%f3255, %f3253, %f3254;
	ld.global.f32 	%f3256, [%rd305+8];
	ld.global.f32 	%f3257, [%rd306+8];
	sub.f32 	%f3258, %f3256, %f3257;
	ld.global.f32 	%f3259, [%rd305+12];
	ld.global.f32 	%f3260, [%rd306+12];
	sub.f32 	%f3261, %f3259, %f3260;
	mul.f32 	%f3262, %f3252, %f3252;
	sub.f32 	%f3263, %f3262, %f6224;
	add.f32 	%f3264, %f6223, %f3263;
	sub.f32 	%f3265, %f6223, %f3264;
	add.f32 	%f3266, %f3263, %f3265;
	fma.rn.f32 	%f3267, %f3255, %f3255, %f3266;
	add.f32 	%f3268, %f3264, %f3267;
	sub.f32 	%f3269, %f3264, %f3268;
	add.f32 	%f3270, %f3267, %f3269;
	fma.rn.f32 	%f3271, %f3258, %f3258, %f3270;
	add.f32 	%f3272, %f3268, %f3271;
	sub.f32 	%f3273, %f3268, %f3272;
	add.f32 	%f3274, %f3271, %f3273;
	fma.rn.f32 	%f3275, %f3261, %f3261, %f3274;
	add.f32 	%f3276, %f3272, %f3275;
	ld.global.f32 	%f3277, [%rd305+16];
	ld.global.f32 	%f3278, [%rd306+16];
	sub.f32 	%f3279, %f3277, %f3278;
	ld.global.f32 	%f3280, [%rd305+20];
	ld.global.f32 	%f3281, [%rd306+20];
	sub.f32 	%f3282, %f3280, %f3281;
	ld.global.f32 	%f3283, [%rd305+24];
	ld.global.f32 	%f3284, [%rd306+24];
	sub.f32 	%f3285, %f3283, %f3284;
	ld.global.f32 	%f3286, [%rd305+28];
	ld.global.f32 	%f3287, [%rd306+28];
	sub.f32 	%f3288, %f3286, %f3287;
	sub.f32 	%f3289, %f3272, %f3276;
	add.f32 	%f3290, %f3275, %f3289;
	fma.rn.f32 	%f3291, %f3279, %f3279, %f3290;
	add.f32 	%f3292, %f3276, %f3291;
	sub.f32 	%f3293, %f3276, %f3292;
	add.f32 	%f3294, %f3291, %f3293;
	fma.rn.f32 	%f3295, %f3282, %f3282, %f3294;
	add.f32 	%f3296, %f3292, %f3295;
	sub.f32 	%f3297, %f3292, %f3296;
	add.f32 	%f3298, %f3295, %f3297;
	fma.rn.f32 	%f3299, %f3285, %f3285, %f3298;
	add.f32 	%f3300, %f3296, %f3299;
	sub.f32 	%f3301, %f3296, %f3300;
	add.f32 	%f3302, %f3299, %f3301;
	fma.rn.f32 	%f3303, %f3288, %f3288, %f3302;
	add.f32 	%f6223, %f3300, %f3303;
	sub.f32 	%f3304, %f6223, %f3300;
	sub.f32 	%f6224, %f3304, %f3303;
	add.s32 	%r1149, %r1149, 8;
$L__BB4_460:
	and.b32  	%r780, %r649, 4;
	setp.ne.s32 	%p143, %r780, 0;
	@%p143 bra 	$L__BB4_462;
	mul.wide.u32 	%rd307, %r1149, 4;
	add.s64 	%rd308, %rd30, %rd307;
	ld.global.f32 	%f3305, [%rd308];
	add.s64 	%rd309, %rd39, %rd307;
	ld.global.f32 	%f3306, [%rd309];
	sub.f32 	%f3307, %f3305, %f3306;
	ld.global.f32 	%f3308, [%rd308+4];
	ld.global.f32 	%f3309, [%rd309+4];
	sub.f32 	%f3310, %f3308, %f3309;
	ld.global.f32 	%f3311, [%rd308+8];
	ld.global.f32 	%f3312, [%rd309+8];
	sub.f32 	%f3313, %f3311, %f3312;
	ld.global.f32 	%f3314, [%rd308+12];
	ld.global.f32 	%f3315, [%rd309+12];
	sub.f32 	%f3316, %f3314, %f3315;
	mul.f32 	%f3317, %f3307, %f3307;
	sub.f32 	%f3318, %f3317, %f6224;
	add.f32 	%f3319, %f6223, %f3318;
	sub.f32 	%f3320, %f6223, %f3319;
	add.f32 	%f3321, %f3318, %f3320;
	fma.rn.f32 	%f3322, %f3310, %f3310, %f3321;
	add.f32 	%f3323, %f3319, %f3322;
	sub.f32 	%f3324, %f3319, %f3323;
	add.f32 	%f3325, %f3322, %f3324;
	fma.rn.f32 	%f3326, %f3313, %f3313, %f3325;
	add.f32 	%f3327, %f3323, %f3326;
	sub.f32 	%f3328, %f3323, %f3327;
	add.f32 	%f3329, %f3326, %f3328;
	fma.rn.f32 	%f3330, %f3316, %f3316, %f3329;
	add.f32 	%f6223, %f3327, %f3330;
	sub.f32 	%f3331, %f6223, %f3327;
	sub.f32 	%f6224, %f3331, %f3330;
	add.s32 	%r1149, %r1149, 4;
$L__BB4_462:
	setp.ge.s32 	%p144, %r1149, %r684;
	@%p144 bra 	$L__BB4_474;
	sub.s32 	%r661, %r684, %r1149;
	and.b32  	%r662, %r661, 7;
	sub.s32 	%r781, %r1149, %r684;
	setp.gt.u32 	%p145, %r781, -8;
	@%p145 bra 	$L__BB4_466;
	and.b32  	%r663, %r661, -8;
	mov.b32 	%r1160, 0;
$L__BB4_465:
	.pragma "nounroll";
	mul.wide.u32 	%rd310, %r1149, 4;
	add.s64 	%rd311, %rd30, %rd310;
	ld.global.f32 	%f3333, [%rd311];
	add.s64 	%rd312, %rd39, %rd310;
	ld.global.f32 	%f3334, [%rd312];
	sub.f32 	%f3335, %f3333, %f3334;
	mul.f32 	%f3336, %f3335, %f3335;
	sub.f32 	%f3337, %f3336, %f6224;
	add.f32 	%f3338, %f6223, %f3337;
	ld.global.f32 	%f3339, [%rd311+4];
	ld.global.f32 	%f3340, [%rd312+4];
	sub.f32 	%f3341, %f3339, %f3340;
	sub.f32 	%f3342, %f6223, %f3338;
	add.f32 	%f3343, %f3337, %f3342;
	fma.rn.f32 	%f3344, %f3341, %f3341, %f3343;
	add.f32 	%f3345, %f3338, %f3344;
	ld.global.f32 	%f3346, [%rd311+8];
	ld.global.f32 	%f3347, [%rd312+8];
	sub.f32 	%f3348, %f3346, %f3347;
	sub.f32 	%f3349, %f3338, %f3345;
	add.f32 	%f3350, %f3344, %f3349;
	fma.rn.f32 	%f3351, %f3348, %f3348, %f3350;
	add.f32 	%f3352, %f3345, %f3351;
	ld.global.f32 	%f3353, [%rd311+12];
	ld.global.f32 	%f3354, [%rd312+12];
	sub.f32 	%f3355, %f3353, %f3354;
	sub.f32 	%f3356, %f3345, %f3352;
	add.f32 	%f3357, %f3351, %f3356;
	fma.rn.f32 	%f3358, %f3355, %f3355, %f3357;
	add.f32 	%f3359, %f3352, %f3358;
	ld.global.f32 	%f3360, [%rd311+16];
	ld.global.f32 	%f3361, [%rd312+16];
	sub.f32 	%f3362, %f3360, %f3361;
	sub.f32 	%f3363, %f3352, %f3359;
	add.f32 	%f3364, %f3358, %f3363;
	fma.rn.f32 	%f3365, %f3362, %f3362, %f3364;
	add.f32 	%f3366, %f3359, %f3365;
	ld.global.f32 	%f3367, [%rd311+20];
	ld.global.f32 	%f3368, [%rd312+20];
	sub.f32 	%f3369, %f3367, %f3368;
	sub.f32 	%f3370, %f3359, %f3366;
	add.f32 	%f3371, %f3365, %f3370;
	fma.rn.f32 	%f3372, %f3369, %f3369, %f3371;
	add.f32 	%f3373, %f3366, %f3372;
	ld.global.f32 	%f3374, [%rd311+24];
	ld.global.f32 	%f3375, [%rd312+24];
	sub.f32 	%f3376, %f3374, %f3375;
	sub.f32 	%f3377, %f3366, %f3373;
	add.f32 	%f3378, %f3372, %f3377;
	fma.rn.f32 	%f3379, %f3376, %f3376, %f3378;
	add.f32 	%f3380, %f3373, %f3379;
	ld.global.f32 	%f3381, [%rd311+28];
	ld.global.f32 	%f3382, [%rd312+28];
	sub.f32 	%f3383, %f3381, %f3382;
	sub.f32 	%f3384, %f3373, %f3380;
	add.f32 	%f3385, %f3379, %f3384;
	fma.rn.f32 	%f3386, %f3383, %f3383, %f3385;
	add.f32 	%f6223, %f3380, %f3386;
	sub.f32 	%f3387, %f6223, %f3380;
	sub.f32 	%f6224, %f3387, %f3386;
	add.s32 	%r1149, %r1149, 8;
	add.s32 	%r1160, %r1160, 8;
	setp.ne.s32 	%p146, %r1160, %r663;
	@%p146 bra 	$L__BB4_465;
$L__BB4_466:
	setp.eq.s32 	%p147, %r662, 0;
	@%p147 bra 	$L__BB4_474;
	and.b32  	%r673, %r661, 3;
	setp.lt.u32 	%p148, %r662, 4;
	@%p148 bra 	$L__BB4_469;
	mul.wide.u32 	%rd313, %r1149, 4;
	add.s64 	%rd314, %rd30, %rd313;
	ld.global.f32 	%f3389, [%rd314];
	add.s64 	%rd315, %rd39, %rd313;
	ld.global.f32 	%f3390, [%rd315];
	sub.f32 	%f3391, %f3389, %f3390;
	mul.f32 	%f3392, %f3391, %f3391;
	sub.f32 	%f3393, %f3392, %f6224;
	add.f32 	%f3394, %f6223, %f3393;
	ld.global.f32 	%f3395, [%rd314+4];
	ld.global.f32 	%f3396, [%rd315+4];
	sub.f32 	%f3397, %f3395, %f3396;
	sub.f32 	%f3398, %f6223, %f3394;
	add.f32 	%f3399, %f3393, %f3398;
	fma.rn.f32 	%f3400, %f3397, %f3397, %f3399;
	add.f32 	%f3401, %f3394, %f3400;
	ld.global.f32 	%f3402, [%rd314+8];
	ld.global.f32 	%f3403, [%rd315+8];
	sub.f32 	%f3404, %f3402, %f3403;
	sub.f32 	%f3405, %f3394, %f3401;
	add.f32 	%f3406, %f3400, %f3405;
	fma.rn.f32 	%f3407, %f3404, %f3404, %f3406;
	add.f32 	%f3408, %f3401, %f3407;
	ld.global.f32 	%f3409, [%rd314+12];
	ld.global.f32 	%f3410, [%rd315+12];
	sub.f32 	%f3411, %f3409, %f3410;
	sub.f32 	%f3412, %f3401, %f3408;
	add.f32 	%f3413, %f3407, %f3412;
	fma.rn.f32 	%f3414, %f3411, %f3411, %f3413;
	add.f32 	%f6223, %f3408, %f3414;
	sub.f32 	%f3415, %f6223, %f3408;
	sub.f32 	%f6224, %f3415, %f3414;
	add.s32 	%r1149, %r1149, 4;
$L__BB4_469:
	setp.eq.s32 	%p149, %r673, 0;
	@%p149 bra 	$L__BB4_474;
	setp.eq.s32 	%p150, %r673, 1;
	@%p150 bra 	$L__BB4_472;
	mul.wide.u32 	%rd316, %r1149, 4;
	add.s64 	%rd317, %rd30, %rd316;
	ld.global.f32 	%f3417, [%rd317];
	add.s64 	%rd318, %rd39, %rd316;
	ld.global.f32 	%f3418, [%rd318];
	sub.f32 	%f3419, %f3417, %f3418;
	mul.f32 	%f3420, %f3419, %f3419;
	sub.f32 	%f3421, %f3420, %f6224;
	add.f32 	%f3422, %f6223, %f3421;
	ld.global.f32 	%f3423, [%rd317+4];
	ld.global.f32 	%f3424, [%rd318+4];
	sub.f32 	%f3425, %f3423, %f3424;
	sub.f32 	%f3426, %f6223, %f3422;
	add.f32 	%f3427, %f3421, %f3426;
	fma.rn.f32 	%f3428, %f3425, %f3425, %f3427;
	add.f32 	%f6223, %f3422, %f3428;
	sub.f32 	%f3429, %f6223, %f3422;
	sub.f32 	%f6224, %f3429, %f3428;
	add.s32 	%r1149, %r1149, 2;
$L__BB4_472:
	and.b32  	%r783, %r661, 1;
	setp.eq.b32 	%p151, %r783, 1;
	not.pred 	%p152, %p151;
	@%p152 bra 	$L__BB4_474;
	mul.wide.u32 	%rd319, %r1149, 4;
	add.s64 	%rd320, %rd30, %rd319;
	ld.global.f32 	%f3430, [%rd320];
	add.s64 	%rd321, %rd39, %rd319;
	ld.global.f32 	%f3431, [%rd321];
	sub.f32 	%f3432, %f3430, %f3431;
	mul.f32 	%f3433, %f3432, %f3432;
	sub.f32 	%f3434, %f3433, %f6224;
	add.f32 	%f6223, %f6223, %f3434;
$L__BB4_474:
	setp.lt.f32 	%p153, %f6223, %f6254;
	selp.f32 	%f6254, %f6223, %f6254, %p153;
	selp.b32 	%r1165, %r1146, %r1145, %p153;
$L__BB4_475:
	add.s32 	%r1146, %r1146, 1;
	setp.ne.s32 	%p154, %r1146, %r639;
	mov.u32 	%r1145, %r1165;
	@%p154 bra 	$L__BB4_447;
$L__BB4_476:
	ld.param.u64 	%rd643, [cluster_search_param_7];
	setp.eq.f32 	%p155, %f6254, 0f7F7FFFFF;
	selp.b32 	%r784, 0, %r1165, %p155;
	cvta.to.global.u64 	%rd322, %rd643;
	mul.wide.s32 	%rd323, %r381, 4;
	add.s64 	%rd324, %rd322, %rd323;
	st.global.u32 	[%rd324], %r784;
$L__BB4_477:
	ret;
$L__BB4_478:
	mul.wide.u32 	%rd57, %r1056, 4;
	add.s64 	%rd58, %rd30, %rd57;
	ld.global.f32 	%f865, [%rd58];
	add.s64 	%rd59, %rd31, %rd57;
	ld.global.f32 	%f866, [%rd59];
	sub.f32 	%f867, %f865, %f866;
	ld.global.f32 	%f868, [%rd58+4];
	ld.global.f32 	%f869, [%rd59+4];
	sub.f32 	%f870, %f868, %f869;
	ld.global.f32 	%f871, [%rd58+8];
	ld.global.f32 	%f872, [%rd59+8];
	sub.f32 	%f873, %f871, %f872;
	ld.global.f32 	%f874, [%rd58+12];
	ld.global.f32 	%f875, [%rd59+12];
	sub.f32 	%f876, %f874, %f875;
	ld.global.f32 	%f877, [%rd58+16];
	ld.global.f32 	%f878, [%rd59+16];
	sub.f32 	%f879, %f877, %f878;
	ld.global.f32 	%f880, [%rd58+20];
	ld.global.f32 	%f881, [%rd59+20];
	sub.f32 	%f882, %f880, %f881;
	ld.global.f32 	%f883, [%rd58+24];
	ld.global.f32 	%f884, [%rd59+24];
	sub.f32 	%f885, %f883, %f884;
	ld.global.f32 	%f886, [%rd58+28];
	ld.global.f32 	%f887, [%rd59+28];
	sub.f32 	%f888, %f886, %f887;
	ld.global.f32 	%f889, [%rd58+32];
	ld.global.f32 	%f890, [%rd59+32];
	sub.f32 	%f891, %f889, %f890;
	ld.global.f32 	%f892, [%rd58+36];
	ld.global.f32 	%f893, [%rd59+36];
	sub.f32 	%f894, %f892, %f893;
	ld.global.f32 	%f895, [%rd58+40];
	ld.global.f32 	%f896, [%rd59+40];
	sub.f32 	%f897, %f895, %f896;
	ld.global.f32 	%f898, [%rd58+44];
	ld.global.f32 	%f899, [%rd59+44];
	sub.f32 	%f900, %f898, %f899;
	ld.global.f32 	%f901, [%rd58+48];
	ld.global.f32 	%f902, [%rd59+48];
	sub.f32 	%f903, %f901, %f902;
	ld.global.f32 	%f904, [%rd58+52];
	ld.global.f32 	%f905, [%rd59+52];
	sub.f32 	%f906, %f904, %f905;
	ld.global.f32 	%f907, [%rd58+56];
	ld.global.f32 	%f908, [%rd59+56];
	sub.f32 	%f909, %f907, %f908;
	ld.global.f32 	%f910, [%rd58+60];
	ld.global.f32 	%f911, [%rd59+60];
	sub.f32 	%f912, %f910, %f911;
	mul.f32 	%f913, %f867, %f867;
	sub.f32 	%f914, %f913, %f6095;
	add.f32 	%f915, %f6094, %f914;
	sub.f32 	%f916, %f6094, %f915;
	add.f32 	%f917, %f914, %f916;
	fma.rn.f32 	%f918, %f870, %f870, %f917;
	add.f32 	%f919, %f915, %f918;
	sub.f32 	%f920, %f915, %f919;
	add.f32 	%f921, %f918, %f920;
	fma.rn.f32 	%f922, %f873, %f873, %f921;
	add.f32 	%f923, %f919, %f922;
	sub.f32 	%f924, %f919, %f923;
	add.f32 	%f925, %f922, %f924;
	fma.rn.f32 	%f926, %f876, %f876, %f925;
	add.f32 	%f927, %f923, %f926;
	sub.f32 	%f928, %f923, %f927;
	add.f32 	%f929, %f926, %f928;
	fma.rn.f32 	%f930, %f879, %f879, %f929;
	add.f32 	%f931, %f927, %f930;
	sub.f32 	%f932, %f927, %f931;
	add.f32 	%f933, %f930, %f932;
	fma.rn.f32 	%f934, %f882, %f882, %f933;
	add.f32 	%f935, %f931, %f934;
	sub.f32 	%f936, %f931, %f935;
	add.f32 	%f937, %f934, %f936;
	fma.rn.f32 	%f938, %f885, %f885, %f937;
	add.f32 	%f939, %f935, %f938;
	sub.f32 	%f940, %f935, %f939;
	add.f32 	%f941, %f938, %f940;
	fma.rn.f32 	%f942, %f888, %f888, %f941;
	add.f32 	%f943, %f939, %f942;
	sub.f32 	%f944, %f939, %f943;
	add.f32 	%f945, %f942, %f944;
	fma.rn.f32 	%f946, %f891, %f891, %f945;
	add.f32 	%f947, %f943, %f946;
	sub.f32 	%f948, %f943, %f947;
	add.f32 	%f949, %f946, %f948;
	fma.rn.f32 	%f950, %f894, %f894, %f949;
	add.f32 	%f951, %f947, %f950;
	sub.f32 	%f952, %f947, %f951;
	add.f32 	%f953, %f950, %f952;
	fma.rn.f32 	%f954, %f897, %f897, %f953;
	add.f32 	%f955, %f951, %f954;
	sub.f32 	%f956, %f951, %f955;
	add.f32 	%f957, %f954, %f956;
	fma.rn.f32 	%f958, %f900, %f900, %f957;
	add.f32 	%f959, %f955, %f958;
	sub.f32 	%f960, %f955, %f959;
	add.f32 	%f961, %f958, %f960;
	fma.rn.f32 	%f962, %f903, %f903, %f961;
	add.f32 	%f963, %f959, %f962;
	sub.f32 	%f964, %f959, %f963;
	add.f32 	%f965, %f962, %f964;
	fma.rn.f32 	%f966, %f906, %f906, %f965;
	add.f32 	%f967, %f963, %f966;
	sub.f32 	%f968, %f963, %f967;
	add.f32 	%f969, %f966, %f968;
	fma.rn.f32 	%f970, %f909, %f909, %f969;
	add.f32 	%f971, %f967, %f970;
	sub.f32 	%f972, %f967, %f971;
	add.f32 	%f973, %f970, %f972;
	fma.rn.f32 	%f974, %f912, %f912, %f973;
	add.f32 	%f6094, %f971, %f974;
	sub.f32 	%f975, %f6094, %f971;
	sub.f32 	%f6095, %f975, %f974;
	add.s32 	%r1056, %r1056, 16;
	setp.lt.s32 	%p10, %r1056, %r386;
	@%p10 bra 	$L__BB4_478;
	bra.uni 	$L__BB4_353;
$L__BB4_479:
	mul.wide.u32 	%rd233, %r1108, 4;
	add.s64 	%rd234, %rd30, %rd233;
	ld.global.f32 	%f1592, [%rd234];
	add.s64 	%rd235, %rd37, %rd233;
	ld.global.f32 	%f1593, [%rd235];
	sub.f32 	%f1594, %f1592, %f1593;
	ld.global.f32 	%f1595, [%rd234+4];
	ld.global.f32 	%f1596, [%rd235+4];
	sub.f32 	%f1597, %f1595, %f1596;
	ld.global.f32 	%f1598, [%rd234+8];
	ld.global.f32 	%f1599, [%rd235+8];
	sub.f32 	%f1600, %f1598, %f1599;
	ld.global.f32 	%f1601, [%rd234+12];
	ld.global.f32 	%f1602, [%rd235+12];
	sub.f32 	%f1603, %f1601, %f1602;
	ld.global.f32 	%f1604, [%rd234+16];
	ld.global.f32 	%f1605, [%rd235+16];
	sub.f32 	%f1606, %f1604, %f1605;
	ld.global.f32 	%f1607, [%rd234+20];
	ld.global.f32 	%f1608, [%rd235+20];
	sub.f32 	%f1609, %f1607, %f1608;
	ld.global.f32 	%f1610, [%rd234+24];
	ld.global.f32 	%f1611, [%rd235+24];
	sub.f32 	%f1612, %f1610, %f1611;
	ld.global.f32 	%f1613, [%rd234+28];
	ld.global.f32 	%f1614, [%rd235+28];
	sub.f32 	%f1615, %f1613, %f1614;
	ld.global.f32 	%f1616, [%rd234+32];
	ld.global.f32 	%f1617, [%rd235+32];
	sub.f32 	%f1618, %f1616, %f1617;
	ld.global.f32 	%f1619, [%rd234+36];
	ld.global.f32 	%f1620, [%rd235+36];
	sub.f32 	%f1621, %f1619, %f1620;
	ld.global.f32 	%f1622, [%rd234+40];
	ld.global.f32 	%f1623, [%rd235+40];
	sub.f32 	%f1624, %f1622, %f1623;
	ld.global.f32 	%f1625, [%rd234+44];
	ld.global.f32 	%f1626, [%rd235+44];
	sub.f32 	%f1627, %f1625, %f1626;
	ld.global.f32 	%f1628, [%rd234+48];
	ld.global.f32 	%f1629, [%rd235+48];
	sub.f32 	%f1630, %f1628, %f1629;
	ld.global.f32 	%f1631, [%rd234+52];
	ld.global.f32 	%f1632, [%rd235+52];
	sub.f32 	%f1633, %f1631, %f1632;
	ld.global.f32 	%f1634, [%rd234+56];
	ld.global.f32 	%f1635, [%rd235+56];
	sub.f32 	%f1636, %f1634, %f1635;
	ld.global.f32 	%f1637, [%rd234+60];
	ld.global.f32 	%f1638, [%rd235+60];
	sub.f32 	%f1639, %f1637, %f1638;
	mul.f32 	%f1640, %f1594, %f1594;
	sub.f32 	%f1641, %f1640, %f6154;
	add.f32 	%f1642, %f6153, %f1641;
	sub.f32 	%f1643, %f6153, %f1642;
	add.f32 	%f1644, %f1641, %f1643;
	fma.rn.f32 	%f1645, %f1597, %f1597, %f1644;
	add.f32 	%f1646, %f1642, %f1645;
	sub.f32 	%f1647, %f1642, %f1646;
	add.f32 	%f1648, %f1645, %f1647;
	fma.rn.f32 	%f1649, %f1600, %f1600, %f1648;
	add.f32 	%f1650, %f1646, %f1649;
	sub.f32 	%f1651, %f1646, %f1650;
	add.f32 	%f1652, %f1649, %f1651;
	fma.rn.f32 	%f1653, %f1603, %f1603, %f1652;
	add.f32 	%f1654, %f1650, %f1653;
	sub.f32 	%f1655, %f1650, %f1654;
	add.f32 	%f1656, %f1653, %f1655;
	fma.rn.f32 	%f1657, %f1606, %f1606, %f1656;
	add.f32 	%f1658, %f1654, %f1657;
	sub.f32 	%f1659, %f1654, %f1658;
	add.f32 	%f1660, %f1657, %f1659;
	fma.rn.f32 	%f1661, %f1609, %f1609, %f1660;
	add.f32 	%f1662, %f1658, %f1661;
	sub.f32 	%f1663, %f1658, %f1662;
	add.f32 	%f1664, %f1661, %f1663;
	fma.rn.f32 	%f1665, %f1612, %f1612, %f1664;
	add.f32 	%f1666, %f1662, %f1665;
	sub.f32 	%f1667, %f1662, %f1666;
	add.f32 	%f1668, %f1665, %f1667;
	fma.rn.f32 	%f1669, %f1615, %f1615, %f1668;
	add.f32 	%f1670, %f1666, %f1669;
	sub.f32 	%f1671, %f1666, %f1670;
	add.f32 	%f1672, %f1669, %f1671;
	fma.rn.f32 	%f1673, %f1618, %f1618, %f1672;
	add.f32 	%f1674, %f1670, %f1673;
	sub.f32 	%f1675, %f1670, %f1674;
	add.f32 	%f1676, %f1673, %f1675;
	fma.rn.f32 	%f1677, %f1621, %f1621, %f1676;
	add.f32 	%f1678, %f1674, %f1677;
	sub.f32 	%f1679, %f1674, %f1678;
	add.f32 	%f1680, %f1677, %f1679;
	fma.rn.f32 	%f1681, %f1624, %f1624, %f1680;
	add.f32 	%f1682, %f1678, %f1681;
	sub.f32 	%f1683, %f1678, %f1682;
	add.f32 	%f1684, %f1681, %f1683;
	fma.rn.f32 	%f1685, %f1627, %f1627, %f1684;
	add.f32 	%f1686, %f1682, %f1685;
	sub.f32 	%f1687, %f1682, %f1686;
	add.f32 	%f1688, %f1685, %f1687;
	fma.rn.f32 	%f1689, %f1630, %f1630, %f1688;
	add.f32 	%f1690, %f1686, %f1689;
	sub.f32 	%f1691, %f1686, %f1690;
	add.f32 	%f1692, %f1689, %f1691;
	fma.rn.f32 	%f1693, %f1633, %f1633, %f1692;
	add.f32 	%f1694, %f1690, %f1693;
	sub.f32 	%f1695, %f1690, %f1694;
	add.f32 	%f1696, %f1693, %f1695;
	fma.rn.f32 	%f1697, %f1636, %f1636, %f1696;
	add.f32 	%f1698, %f1694, %f1697;
	sub.f32 	%f1699, %f1694, %f1698;
	add.f32 	%f1700, %f1697, %f1699;
	fma.rn.f32 	%f1701, %f1639, %f1639, %f1700;
	add.f32 	%f6153, %f1698, %f1701;
	sub.f32 	%f1702, %f6153, %f1698;
	sub.f32 	%f6154, %f1702, %f1701;
	add.s32 	%r1108, %r1108, 16;
	setp.lt.s32 	%p81, %r1108, %r532;
	@%p81 bra 	$L__BB4_479;
	bra.uni 	$L__BB4_389;
$L__BB4_480:
	mul.wide.u32 	%rd264, %r1130, 4;
	add.s64 	%rd265, %rd30, %rd264;
	ld.global.f32 	%f2282, [%rd265];
	add.s64 	%rd266, %rd38, %rd264;
	ld.global.f32 	%f2283, [%rd266];
	sub.f32 	%f2284, %f2282, %f2283;
	ld.global.f32 	%f2285, [%rd265+4];
	ld.global.f32 	%f2286, [%rd266+4];
	sub.f32 	%f2287, %f2285, %f2286;
	ld.global.f32 	%f2288, [%rd265+8];
	ld.global.f32 	%f2289, [%rd266+8];
	sub.f32 	%f2290, %f2288, %f2289;
	ld.global.f32 	%f2291, [%rd265+12];
	ld.global.f32 	%f2292, [%rd266+12];
	sub.f32 	%f2293, %f2291, %f2292;
	ld.global.f32 	%f2294, [%rd265+16];
	ld.global.f32 	%f2295, [%rd266+16];
	sub.f32 	%f2296, %f2294, %f2295;
	ld.global.f32 	%f2297, [%rd265+20];
	ld.global.f32 	%f2298, [%rd266+20];
	sub.f32 	%f2299, %f2297, %f2298;
	ld.global.f32 	%f2300, [%rd265+24];
	ld.global.f32 	%f2301, [%rd266+24];
	sub.f32 	%f2302, %f2300, %f2301;
	ld.global.f32 	%f2303, [%rd265+28];
	ld.global.f32 	%f2304, [%rd266+28];
	sub.f32 	%f2305, %f2303, %f2304;
	ld.global.f32 	%f2306, [%rd265+32];
	ld.global.f32 	%f2307, [%rd266+32];
	sub.f32 	%f2308, %f2306, %f2307;
	ld.global.f32 	%f2309, [%rd265+36];
	ld.global.f32 	%f2310, [%rd266+36];
	sub.f32 	%f2311, %f2309, %f2310;
	ld.global.f32 	%f2312, [%rd265+40];
	ld.global.f32 	%f2313, [%rd266+40];
	sub.f32 	%f2314, %f2312, %f2313;
	ld.global.f32 	%f2315, [%rd265+44];
	ld.global.f32 	%f2316, [%rd266+44];
	sub.f32 	%f2317, %f2315, %f2316;
	ld.global.f32 	%f2318, [%rd265+48];
	ld.global.f32 	%f2319, [%rd266+48];
	sub.f32 	%f2320, %f2318, %f2319;
	ld.global.f32 	%f2321, [%rd265+52];
	ld.global.f32 	%f2322, [%rd266+52];
	sub.f32 	%f2323, %f2321, %f2322;
	ld.global.f32 	%f2324, [%rd265+56];
	ld.global.f32 	%f2325, [%rd266+56];
	sub.f32 	%f2326, %f2324, %f2325;
	ld.global.f32 	%f2327, [%rd265+60];
	ld.global.f32 	%f2328, [%rd266+60];
	sub.f32 	%f2329, %f2327, %f2328;
	mul.f32 	%f2330, %f2284, %f2284;
	sub.f32 	%f2331, %f2330, %f6190;
	add.f32 	%f2332, %f6189, %f2331;
	sub.f32 	%f2333, %f6189, %f2332;
	add.f32 	%f2334, %f2331, %f2333;
	fma.rn.f32 	%f2335, %f2287, %f2287, %f2334;
	add.f32 	%f2336, %f2332, %f2335;
	sub.f32 	%f2337, %f2332, %f2336;
	add.f32 	%f2338, %f2335, %f2337;
	fma.rn.f32 	%f2339, %f2290, %f2290, %f2338;
	add.f32 	%f2340, %f2336, %f2339;
	sub.f32 	%f2341, %f2336, %f2340;
	add.f32 	%f2342, %f2339, %f2341;
	fma.rn.f32 	%f2343, %f2293, %f2293, %f2342;
	add.f32 	%f2344, %f2340, %f2343;
	sub.f32 	%f2345, %f2340, %f2344;
	add.f32 	%f2346, %f2343, %f2345;
	fma.rn.f32 	%f2347, %f2296, %f2296, %f2346;
	add.f32 	%f2348, %f2344, %f2347;
	sub.f32 	%f2349, %f2344, %f2348;
	add.f32 	%f2350, %f2347, %f2349;
	fma.rn.f32 	%f2351, %f2299, %f2299, %f2350;
	add.f32 	%f2352, %f2348, %f2351;
	sub.f32 	%f2353, %f2348, %f2352;
	add.f32 	%f2354, %f2351, %f2353;
	fma.rn.f32 	%f2355, %f2302, %f2302, %f2354;
	add.f32 	%f2356, %f2352, %f2355;
	sub.f32 	%f2357, %f2352, %f2356;
	add.f32 	%f2358, %f2355, %f2357;
	fma.rn.f32 	%f2359, %f2305, %f2305, %f2358;
	add.f32 	%f2360, %f2356, %f2359;
	sub.f32 	%f2361, %f2356, %f2360;
	add.f32 	%f2362, %f2359, %f2361;
	fma.rn.f32 	%f2363, %f2308, %f2308, %f2362;
	add.f32 	%f2364, %f2360, %f2363;
	sub.f32 	%f2365, %f2360, %f2364;
	add.f32 	%f2366, %f2363, %f2365;
	fma.rn.f32 	%f2367, %f2311, %f2311, %f2366;
	add.f32 	%f2368, %f2364, %f2367;
	sub.f32 	%f2369, %f2364, %f2368;
	add.f32 	%f2370, %f2367, %f2369;
	fma.rn.f32 	%f2371, %f2314, %f2314, %f2370;
	add.f32 	%f2372, %f2368, %f2371;
	sub.f32 	%f2373, %f2368, %f2372;
	add.f32 	%f2374, %f2371, %f2373;
	fma.rn.f32 	%f2375, %f2317, %f2317, %f2374;
	add.f32 	%f2376, %f2372, %f2375;
	sub.f32 	%f2377, %f2372, %f2376;
	add.f32 	%f2378, %f2375, %f2377;
	fma.rn.f32 	%f2379, %f2320, %f2320, %f2378;
	add.f32 	%f2380, %f2376, %f2379;
	sub.f32 	%f2381, %f2376, %f2380;
	add.f32 	%f2382, %f2379, %f2381;
	fma.rn.f32 	%f2383, %f2323, %f2323, %f2382;
	add.f32 	%f2384, %f2380, %f2383;
	sub.f32 	%f2385, %f2380, %f2384;
	add.f32 	%f2386, %f2383, %f2385;
	fma.rn.f32 	%f2387, %f2326, %f2326, %f2386;
	add.f32 	%f2388, %f2384, %f2387;
	sub.f32 	%f2389, %f2384, %f2388;
	add.f32 	%f2390, %f2387, %f2389;
	fma.rn.f32 	%f2391, %f2329, %f2329, %f2390;
	add.f32 	%f6189, %f2388, %f2391;
	sub.f32 	%f2392, %f6189, %f2388;
	sub.f32 	%f6190, %f2392, %f2391;
	add.s32 	%r1130, %r1130, 16;
	setp.lt.s32 	%p108, %r1130, %r589;
	@%p108 bra 	$L__BB4_480;
	bra.uni 	$L__BB4_421;
$L__BB4_481:
	mul.wide.u32 	%rd295, %r1149, 4;
	add.s64 	%rd296, %rd30, %rd295;
	ld.global.f32 	%f2971, [%rd296];
	add.s64 	%rd297, %rd39, %rd295;
	ld.global.f32 	%f2972, [%rd297];
	sub.f32 	%f2973, %f2971, %f2972;
	ld.global.f32 	%f2974, [%rd296+4];
	ld.global.f32 	%f2975, [%rd297+4];
	sub.f32 	%f2976, %f2974, %f2975;
	ld.global.f32 	%f2977, [%rd296+8];
	ld.global.f32 	%f2978, [%rd297+8];
	sub.f32 	%f2979, %f2977, %f2978;
	ld.global.f32 	%f2980, [%rd296+12];
	ld.global.f32 	%f2981, [%rd297+12];
	sub.f32 	%f2982, %f2980, %f2981;
	ld.global.f32 	%f2983, [%rd296+16];
	ld.global.f32 	%f2984, [%rd297+16];
	sub.f32 	%f2985, %f2983, %f2984;
	ld.global.f32 	%f2986, [%rd296+20];
	ld.global.f32 	%f2987, [%rd297+20];
	sub.f32 	%f2988, %f2986, %f2987;
	ld.global.f32 	%f2989, [%rd296+24];
	ld.global.f32 	%f2990, [%rd297+24];
	sub.f32 	%f2991, %f2989, %f2990;
	ld.global.f32 	%f2992, [%rd296+28];
	ld.global.f32 	%f2993, [%rd297+28];
	sub.f32 	%f2994, %f2992, %f2993;
	ld.global.f32 	%f2995, [%rd296+32];
	ld.global.f32 	%f2996, [%rd297+32];
	sub.f32 	%f2997, %f2995, %f2996;
	ld.global.f32 	%f2998, [%rd296+36];
	ld.global.f32 	%f2999, [%rd297+36];
	sub.f32 	%f3000, %f2998, %f2999;
	ld.global.f32 	%f3001, [%rd296+40];
	ld.global.f32 	%f3002, [%rd297+40];
	sub.f32 	%f3003, %f3001, %f3002;
	ld.global.f32 	%f3004, [%rd296+44];
	ld.global.f32 	%f3005, [%rd297+44];
	sub.f32 	%f3006, %f3004, %f3005;
	ld.global.f32 	%f3007, [%rd296+48];
	ld.global.f32 	%f3008, [%rd297+48];
	sub.f32 	%f3009, %f3007, %f3008;
	ld.global.f32 	%f3010, [%rd296+52];
	ld.global.f32 	%f3011, [%rd297+52];
	sub.f32 	%f3012, %f3010, %f3011;
	ld.global.f32 	%f3013, [%rd296+56];
	ld.global.f32 	%f3014, [%rd297+56];
	sub.f32 	%f3015, %f3013, %f3014;
	ld.global.f32 	%f3016, [%rd296+60];
	ld.global.f32 	%f3017, [%rd297+60];
	sub.f32 	%f3018, %f3016, %f3017;
	mul.f32 	%f3019, %f2973, %f2973;
	sub.f32 	%f3020, %f3019, %f6224;
	add.f32 	%f3021, %f6223, %f3020;
	sub.f32 	%f3022, %f6223, %f3021;
	add.f32 	%f3023, %f3020, %f3022;
	fma.rn.f32 	%f3024, %f2976, %f2976, %f3023;
	add.f32 	%f3025, %f3021, %f3024;
	sub.f32 	%f3026, %f3021, %f3025;
	add.f32 	%f3027, %f3024, %f3026;
	fma.rn.f32 	%f3028, %f2979, %f2979, %f3027;
	add.f32 	%f3029, %f3025, %f3028;
	sub.f32 	%f3030, %f3025, %f3029;
	add.f32 	%f3031, %f3028, %f3030;
	fma.rn.f32 	%f3032, %f2982, %f2982, %f3031;
	add.f32 	%f3033, %f3029, %f3032;
	sub.f32 	%f3034, %f3029, %f3033;
	add.f32 	%f3035, %f3032, %f3034;
	fma.rn.f32 	%f3036, %f2985, %f2985, %f3035;
	add.f32 	%f3037, %f3033, %f3036;
	sub.f32 	%f3038, %f3033, %f3037;
	add.f32 	%f3039, %f3036, %f3038;
	fma.rn.f32 	%f3040, %f2988, %f2988, %f3039;
	add.f32 	%f3041, %f3037, %f3040;
	sub.f32 	%f3042, %f3037, %f3041;
	add.f32 	%f3043, %f3040, %f3042;
	fma.rn.f32 	%f3044, %f2991, %f2991, %f3043;
	add.f32 	%f3045, %f3041, %f3044;
	sub.f32 	%f3046, %f3041, %f3045;
	add.f32 	%f3047, %f3044, %f3046;
	fma.rn.f32 	%f3048, %f2994, %f2994, %f3047;
	add.f32 	%f3049, %f3045, %f3048;
	sub.f32 	%f3050, %f3045, %f3049;
	add.f32 	%f3051, %f3048, %f3050;
	fma.rn.f32 	%f3052, %f2997, %f2997, %f3051;
	add.f32 	%f3053, %f3049, %f3052;
	sub.f32 	%f3054, %f3049, %f3053;
	add.f32 	%f3055, %f3052, %f3054;
	fma.rn.f32 	%f3056, %f3000, %f3000, %f3055;
	add.f32 	%f3057, %f3053, %f3056;
	sub.f32 	%f3058, %f3053, %f3057;
	add.f32 	%f3059, %f3056, %f3058;
	fma.rn.f32 	%f3060, %f3003, %f3003, %f3059;
	add.f32 	%f3061, %f3057, %f3060;
	sub.f32 	%f3062, %f3057, %f3061;
	add.f32 	%f3063, %f3060, %f3062;
	fma.rn.f32 	%f3064, %f3006, %f3006, %f3063;
	add.f32 	%f3065, %f3061, %f3064;
	sub.f32 	%f3066, %f3061, %f3065;
	add.f32 	%f3067, %f3064, %f3066;
	fma.rn.f32 	%f3068, %f3009, %f3009, %f3067;
	add.f32 	%f3069, %f3065, %f3068;
	sub.f32 	%f3070, %f3065, %f3069;
	add.f32 	%f3071, %f3068, %f3070;
	fma.rn.f32 	%f3072, %f3012, %f3012, %f3071;
	add.f32 	%f3073, %f3069, %f3072;
	sub.f32 	%f3074, %f3069, %f3073;
	add.f32 	%f3075, %f3072, %f3074;
	fma.rn.f32 	%f3076, %f3015, %f3015, %f3075;
	add.f32 	%f3077, %f3073, %f3076;
	sub.f32 	%f3078, %f3073, %f3077;
	add.f32 	%f3079, %f3076, %f3078;
	fma.rn.f32 	%f3080, %f3018, %f3018, %f3079;
	add.f32 	%f6223, %f3077, %f3080;
	sub.f32 	%f3081, %f6223, %f3077;
	sub.f32 	%f6224, %f3081, %f3080;
	add.s32 	%r1149, %r1149, 16;
	setp.lt.s32 	%p135, %r1149, %r589;
	@%p135 bra 	$L__BB4_481;
	bra.uni 	$L__BB4_452;
$L__BB4_482:
	mul.wide.u32 	%rd330, %r912, 4;
	add.s64 	%rd331, %rd11, %rd330;
	ld.global.f32 	%f3506, [%rd331];
	add.s64 	%rd332, %rd12, %rd330;
	ld.global.f32 	%f3507, [%rd332];
	sub.f32 	%f3508, %f3506, %f3507;
	ld.global.f32 	%f3509, [%rd331+4];
	ld.global.f32 	%f3510, [%rd332+4];
	sub.f32 	%f3511, %f3509, %f3510;
	ld.global.f32 	%f3512, [%rd331+8];
	ld.global.f32 	%f3513, [%rd332+8];
	sub.f32 	%f3514, %f3512, %f3513;
	ld.global.f32 	%f3515, [%rd331+12];
	ld.global.f32 	%f3516, [%rd332+12];
	sub.f32 	%f3517, %f3515, %f3516;
	ld.global.f32 	%f3518, [%rd331+16];
	ld.global.f32 	%f3519, [%rd332+16];
	sub.f32 	%f3520, %f3518, %f3519;
	ld.global.f32 	%f3521, [%rd331+20];
	ld.global.f32 	%f3522, [%rd332+20];
	sub.f32 	%f3523, %f3521, %f3522;
	ld.global.f32 	%f3524, [%rd331+24];
	ld.global.f32 	%f3525, [%rd332+24];
	sub.f32 	%f3526, %f3524, %f3525;
	ld.global.f32 	%f3527, [%rd331+28];
	ld.global.f32 	%f3528, [%rd332+28];
	sub.f32 	%f3529, %f3527, %f3528;
	mul.f32 	%f3530, %f3508, %f3508;
	sub.f32 	%f3531, %f3530, %f5880;
	add.f32 	%f3532, %f5907, %f3531;
	sub.f32 	%f3533, %f5907, %f3532;
	add.f32 	%f3534, %f3531, %f3533;
	fma.rn.f32 	%f3535, %f3511, %f3511, %f3534;
	add.f32 	%f3536, %f3532, %f3535;
	sub.f32 	%f3537, %f3532, %f3536;
	add.f32 	%f3538, %f3535, %f3537;
	fma.rn.f32 	%f3539, %f3514, %f3514, %f3538;
	add.f32 	%f3540, %f3536, %f3539;
	sub.f32 	%f3541, %f3536, %f3540;
	add.f32 	%f3542, %f3539, %f3541;
	fma.rn.f32 	%f3543, %f3517, %f3517, %f3542;
	add.f32 	%f3544, %f3540, %f3543;
	sub.f32 	%f3545, %f3540, %f3544;
	add.f32 	%f3546, %f3543, %f3545;
	fma.rn.f32 	%f3547, %f3520, %f3520, %f3546;
	add.f32 	%f3548, %f3544, %f3547;
	sub.f32 	%f3549, %f3544, %f3548;
	add.f32 	%f3550, %f3547, %f3549;
	fma.rn.f32 	%f3551, %f3523, %f3523, %f3550;
	add.f32 	%f3552, %f3548, %f3551;
	sub.f32 	%f3553, %f3548, %f3552;
	add.f32 	%f3554, %f3551, %f3553;
	fma.rn.f32 	%f3555, %f3526, %f3526, %f3554;
	add.f32 	%f3556, %f3552, %f3555;
	sub.f32 	%f3557, %f3552, %f3556;
	add.f32 	%f3558, %f3555, %f3557;
	fma.rn.f32 	%f3559, %f3529, %f3529, %f3558;
	add.f32 	%f5907, %f3556, %f3559;
	sub.f32 	%f3560, %f5907, %f3556;
	sub.f32 	%f5880, %f3560, %f3559;
	add.s32 	%r912, %r912, 8;
	setp.lt.s32 	%p161, %r912, %r4;
	@%p161 bra 	$L__BB4_482;
	bra.uni 	$L__BB4_88;
$L__BB4_483:
	mul.wide.u32 	%rd612, %r1039, 4;
	add.s64 	%rd613, %rd11, %rd612;
	ld.global.f32 	%f5525, [%rd613];
	add.s64 	%rd614, %rd25, %rd612;
	ld.global.f32 	%f5526, [%rd614];
	sub.f32 	%f5527, %f5525, %f5526;
	ld.global.f32 	%f5528, [%rd613+4];
	ld.global.f32 	%f5529, [%rd614+4];
	sub.f32 	%f5530, %f5528, %f5529;
	ld.global.f32 	%f5531, [%rd613+8];
	ld.global.f32 	%f5532, [%rd614+8];
	sub.f32 	%f5533, %f5531, %f5532;
	ld.global.f32 	%f5534, [%rd613+12];
	ld.global.f32 	%f5535, [%rd614+12];
	sub.f32 	%f5536, %f5534, %f5535;
	ld.global.f32 	%f5537, [%rd613+16];
	ld.global.f32 	%f5538, [%rd614+16];
	sub.f32 	%f5539, %f5537, %f5538;
	ld.global.f32 	%f5540, [%rd613+20];
	ld.global.f32 	%f5541, [%rd614+20];
	sub.f32 	%f5542, %f5540, %f5541;
	ld.global.f32 	%f5543, [%rd613+24];
	ld.global.f32 	%f5544, [%rd614+24];
	sub.f32 	%f5545, %f5543, %f5544;
	ld.global.f32 	%f5546, [%rd613+28];
	ld.global.f32 	%f5547, [%rd614+28];
	sub.f32 	%f5548, %f5546, %f5547;
	mul.f32 	%f5549, %f5527, %f5527;
	sub.f32 	%f5550, %f5549, %f6062;
	add.f32 	%f5551, %f6089, %f5550;
	sub.f32 	%f5552, %f6089, %f5551;
	add.f32 	%f5553, %f5550, %f5552;
	fma.rn.f32 	%f5554, %f5530, %f5530, %f5553;
	add.f32 	%f5555, %f5551, %f5554;
	sub.f32 	%f5556, %f5551, %f5555;
	add.f32 	%f5557, %f5554, %f5556;
	fma.rn.f32 	%f5558, %f5533, %f5533, %f5557;
	add.f32 	%f5559, %f5555, %f5558;
	sub.f32 	%f5560, %f5555, %f5559;
	add.f32 	%f5561, %f5558, %f5560;
	fma.rn.f32 	%f5562, %f5536, %f5536, %f5561;
	add.f32 	%f5563, %f5559, %f5562;
	sub.f32 	%f5564, %f5559, %f5563;
	add.f32 	%f5565, %f5562, %f5564;
	fma.rn.f32 	%f5566, %f5539, %f5539, %f5565;
	add.f32 	%f5567, %f5563, %f5566;
	sub.f32 	%f5568, %f5563, %f5567;
	add.f32 	%f5569, %f5566, %f5568;
	fma.rn.f32 	%f5570, %f5542, %f5542, %f5569;
	add.f32 	%f5571, %f5567, %f5570;
	sub.f32 	%f5572, %f5567, %f5571;
	add.f32 	%f5573, %f5570, %f5572;
	fma.rn.f32 	%f5574, %f5545, %f5545, %f5573;
	add.f32 	%f5575, %f5571, %f5574;
	sub.f32 	%f5576, %f5571, %f5575;
	add.f32 	%f5577, %f5574, %f5576;
	fma.rn.f32 	%f5578, %f5548, %f5548, %f5577;
	add.f32 	%f6089, %f5575, %f5578;
	sub.f32 	%f5579, %f6089, %f5575;
	sub.f32 	%f6062, %f5579, %f5578;
	add.s32 	%r1039, %r1039, 8;
	setp.lt.s32 	%p321, %r1039, %r250;
	@%p321 bra 	$L__BB4_483;
	bra.uni 	$L__BB4_243;
$L__BB4_484:
	mul.wide.u32 	%rd60, %r1056, 4;
	add.s64 	%rd61, %rd30, %rd60;
	ld.global.f32 	%f976, [%rd61];
	add.s64 	%rd62, %rd31, %rd60;
	ld.global.f32 	%f977, [%rd62];
	sub.f32 	%f978, %f976, %f977;
	ld.global.f32 	%f979, [%rd61+4];
	ld.global.f32 	%f980, [%rd62+4];
	sub.f32 	%f981, %f979, %f980;
	ld.global.f32 	%f982, [%rd61+8];
	ld.global.f32 	%f983, [%rd62+8];
	sub.f32 	%f984, %f982, %f983;
	ld.global.f32 	%f985, [%rd61+12];
	ld.global.f32 	%f986, [%rd62+12];
	sub.f32 	%f987, %f985, %f986;
	ld.global.f32 	%f988, [%rd61+16];
	ld.global.f32 	%f989, [%rd62+16];
	sub.f32 	%f990, %f988, %f989;
	ld.global.f32 	%f991, [%rd61+20];
	ld.global.f32 	%f992, [%rd62+20];
	sub.f32 	%f993, %f991, %f992;
	ld.global.f32 	%f994, [%rd61+24];
	ld.global.f32 	%f995, [%rd62+24];
	sub.f32 	%f996, %f994, %f995;
	ld.global.f32 	%f997, [%rd61+28];
	ld.global.f32 	%f998, [%rd62+28];
	sub.f32 	%f999, %f997, %f998;
	mul.f32 	%f1000, %f978, %f978;
	sub.f32 	%f1001, %f1000, %f6095;
	add.f32 	%f1002, %f6094, %f1001;
	sub.f32 	%f1003, %f6094, %f1002;
	add.f32 	%f1004, %f1001, %f1003;
	fma.rn.f32 	%f1005, %f981, %f981, %f1004;
	add.f32 	%f1006, %f1002, %f1005;
	sub.f32 	%f1007, %f1002, %f1006;
	add.f32 	%f1008, %f1005, %f1007;
	fma.rn.f32 	%f1009, %f984, %f984, %f1008;
	add.f32 	%f1010, %f1006, %f1009;
	sub.f32 	%f1011, %f1006, %f1010;
	add.f32 	%f1012, %f1009, %f1011;
	fma.rn.f32 	%f1013, %f987, %f987, %f1012;
	add.f32 	%f1014, %f1010, %f1013;
	sub.f32 	%f1015, %f1010, %f1014;
	add.f32 	%f1016, %f1013, %f1015;
	fma.rn.f32 	%f1017, %f990, %f990, %f1016;
	add.f32 	%f1018, %f1014, %f1017;
	sub.f32 	%f1019, %f1014, %f1018;
	add.f32 	%f1020, %f1017, %f1019;
	fma.rn.f32 	%f1021, %f993, %f993, %f1020;
	add.f32 	%f1022, %f1018, %f1021;
	sub.f32 	%f1023, %f1018, %f1022;
	add.f32 	%f1024, %f1021, %f1023;
	fma.rn.f32 	%f1025, %f996, %f996, %f1024;
	add.f32 	%f1026, %f1022, %f1025;
	sub.f32 	%f1027, %f1022, %f1026;
	add.f32 	%f1028, %f1025, %f1027;
	fma.rn.f32 	%f1029, %f999, %f999, %f1028;
	add.f32 	%f6094, %f1026, %f1029;
	sub.f32 	%f1030, %f6094, %f1026;
	sub.f32 	%f6095, %f1030, %f1029;
	add.s32 	%r1056, %r1056, 8;
	setp.lt.s32 	%p12, %r1056, %r390;
	@%p12 bra 	$L__BB4_484;
	bra.uni 	$L__BB4_354;
$L__BB4_485:
	mul.wide.u32 	%rd236, %r1108, 4;
	add.s64 	%rd237, %rd30, %rd236;
	ld.global.f32 	%f1703, [%rd237];
	add.s64 	%rd238, %rd37, %rd236;
	ld.global.f32 	%f1704, [%rd238];
	sub.f32 	%f1705, %f1703, %f1704;
	ld.global.f32 	%f1706, [%rd237+4];
	ld.global.f32 	%f1707, [%rd238+4];
	sub.f32 	%f1708, %f1706, %f1707;
	ld.global.f32 	%f1709, [%rd237+8];
	ld.global.f32 	%f1710, [%rd238+8];
	sub.f32 	%f1711, %f1709, %f1710;
	ld.global.f32 	%f1712, [%rd237+12];
	ld.global.f32 	%f1713, [%rd238+12];
	sub.f32 	%f1714, %f1712, %f1713;
	ld.global.f32 	%f1715, [%rd237+16];
	ld.global.f32 	%f1716, [%rd238+16];
	sub.f32 	%f1717, %f1715, %f1716;
	ld.global.f32 	%f1718, [%rd237+20];
	ld.global.f32 	%f1719, [%rd238+20];
	sub.f32 	%f1720, %f1718, %f1719;
	ld.global.f32 	%f1721, [%rd237+24];
	ld.global.f32 	%f1722, [%rd238+24];
	sub.f32 	%f1723, %f1721, %f1722;
	ld.global.f32 	%f1724, [%rd237+28];
	ld.global.f32 	%f1725, [%rd238+28];
	sub.f32 	%f1726, %f1724, %f1725;
	mul.f32 	%f1727, %f1705, %f1705;
	sub.f32 	%f1728, %f1727, %f6154;
	add.f32 	%f1729, %f6153, %f1728;
	sub.f32 	%f1730, %f6153, %f1729;
	add.f32 	%f1731, %f1728, %f1730;
	fma.rn.f32 	%f1732, %f1708, %f1708, %f1731;
	add.f32 	%f1733, %f1729, %f1732;
	sub.f32 	%f1734, %f1729, %f1733;
	add.f32 	%f1735, %f1732, %f1734;
	fma.rn.f32 	%f1736, %f1711, %f1711, %f1735;
	add.f32 	%f1737, %f1733, %f1736;
	sub.f32 	%f1738, %f1733, %f1737;
	add.f32 	%f1739, %f1736, %f1738;
	fma.rn.f32 	%f1740, %f1714, %f1714, %f1739;
	add.f32 	%f1741, %f1737, %f1740;
	sub.f32 	%f1742, %f1737, %f1741;
	add.f32 	%f1743, %f1740, %f1742;
	fma.rn.f32 	%f1744, %f1717, %f1717, %f1743;
	add.f32 	%f1745, %f1741, %f1744;
	sub.f32 	%f1746, %f1741, %f1745;
	add.f32 	%f1747, %f1744, %f1746;
	fma.rn.f32 	%f1748, %f1720, %f1720, %f1747;
	add.f32 	%f1749, %f1745, %f1748;
	sub.f32 	%f1750, %f1745, %f1749;
	add.f32 	%f1751, %f1748, %f1750;
	fma.rn.f32 	%f1752, %f1723, %f1723, %f1751;
	add.f32 	%f1753, %f1749, %f1752;
	sub.f32 	%f1754, %f1749, %f1753;
	add.f32 	%f1755, %f1752, %f1754;
	fma.rn.f32 	%f1756, %f1726, %f1726, %f1755;
	add.f32 	%f6153, %f1753, %f1756;
	sub.f32 	%f1757, %f6153, %f1753;
	sub.f32 	%f6154, %f1757, %f1756;
	add.s32 	%r1108, %r1108, 8;
	setp.lt.s32 	%p83, %r1108, %r533;
	@%p83 bra 	$L__BB4_485;
	bra.uni 	$L__BB4_390;
$L__BB4_486:
	mul.wide.u32 	%rd267, %r1130, 4;
	add.s64 	%rd268, %rd30, %rd267;
	ld.global.f32 	%f2393, [%rd268];
	add.s64 	%rd269, %rd38, %rd267;
	ld.global.f32 	%f2394, [%rd269];
	sub.f32 	%f2395, %f2393, %f2394;
	ld.global.f32 	%f2396, [%rd268+4];
	ld.global.f32 	%f2397, [%rd269+4];
	sub.f32 	%f2398, %f2396, %f2397;
	ld.global.f32 	%f2399, [%rd268+8];
	ld.global.f32 	%f2400, [%rd269+8];
	sub.f32 	%f2401, %f2399, %f2400;
	ld.global.f32 	%f2402, [%rd268+12];
	ld.global.f32 	%f2403, [%rd269+12];
	sub.f32 	%f2404, %f2402, %f2403;
	ld.global.f32 	%f2405, [%rd268+16];
	ld.global.f32 	%f2406, [%rd269+16];
	sub.f32 	%f2407, %f2405, %f2406;
	ld.global.f32 	%f2408, [%rd268+20];
	ld.global.f32 	%f2409, [%rd269+20];
	sub.f32 	%f2410, %f2408, %f2409;
	ld.global.f32 	%f2411, [%rd268+24];
	ld.global.f32 	%f2412, [%rd269+24];
	sub.f32 	%f2413, %f2411, %f2412;
	ld.global.f32 	%f2414, [%rd268+28];
	ld.global.f32 	%f2415, [%rd269+28];
	sub.f32 	%f2416, %f2414, %f2415;
	mul.f32 	%f2417, %f2395, %f2395;
	sub.f32 	%f2418, %f2417, %f6190;
	add.f32 	%f2419, %f6189, %f2418;
	sub.f32 	%f2420, %f6189, %f2419;
	add.f32 	%f2421, %f2418, %f2420;
	fma.rn.f32 	%f2422, %f2398, %f2398, %f2421;
	add.f32 	%f2423, %f2419, %f2422;
	sub.f32 	%f2424, %f2419, %f2423;
	add.f32 	%f2425, %f2422, %f2424;
	fma.rn.f32 	%f2426, %f2401, %f2401, %f2425;
	add.f32 	%f2427, %f2423, %f2426;
	sub.f32 	%f2428, %f2423, %f2427;
	add.f32 	%f2429, %f2426, %f2428;
	fma.rn.f32 	%f2430, %f2404, %f2404, %f2429;
	add.f32 	%f2431, %f2427, %f2430;
	sub.f32 	%f2432, %f2427, %f2431;
	add.f32 	%f2433, %f2430, %f2432;
	fma.rn.f32 	%f2434, %f2407, %f2407, %f2433;
	add.f32 	%f2435, %f2431, %f2434;
	sub.f32 	%f2436, %f2431, %f2435;
	add.f32 	%f2437, %f2434, %f2436;
	fma.rn.f32 	%f2438, %f2410, %f2410, %f2437;
	add.f32 	%f2439, %f2435, %f2438;
	sub.f32 	%f2440, %f2435, %f2439;
	add.f32 	%f2441, %f2438, %f2440;
	fma.rn.f32 	%f2442, %f2413, %f2413, %f2441;
	add.f32 	%f2443, %f2439, %f2442;
	sub.f32 	%f2444, %f2439, %f2443;
	add.f32 	%f2445, %f2442, %f2444;
	fma.rn.f32 	%f2446, %f2416, %f2416, %f2445;
	add.f32 	%f6189, %f2443, %f2446;
	sub.f32 	%f2447, %f6189, %f2443;
	sub.f32 	%f6190, %f2447, %f2446;
	add.s32 	%r1130, %r1130, 8;
	setp.lt.s32 	%p110, %r1130, %r590;
	@%p110 bra 	$L__BB4_486;
	bra.uni 	$L__BB4_422;
$L__BB4_487:
	mul.wide.u32 	%rd298, %r1149, 4;
	add.s64 	%rd299, %rd30, %rd298;
	ld.global.f32 	%f3082, [%rd299];
	add.s64 	%rd300, %rd39, %rd298;
	ld.global.f32 	%f3083, [%rd300];
	sub.f32 	%f3084, %f3082, %f3083;
	ld.global.f32 	%f3085, [%rd299+4];
	ld.global.f32 	%f3086, [%rd300+4];
	sub.f32 	%f3087, %f3085, %f3086;
	ld.global.f32 	%f3088, [%rd299+8];
	ld.global.f32 	%f3089, [%rd300+8];
	sub.f32 	%f3090, %f3088, %f3089;
	ld.global.f32 	%f3091, [%rd299+12];
	ld.global.f32 	%f3092, [%rd300+12];
	sub.f32 	%f3093, %f3091, %f3092;
	ld.global.f32 	%f3094, [%rd299+16];
	ld.global.f32 	%f3095, [%rd300+16];
	sub.f32 	%f3096, %f3094, %f3095;
	ld.global.f32 	%f3097, [%rd299+20];
	ld.global.f32 	%f3098, [%rd300+20];
	sub.f32 	%f3099, %f3097, %f3098;
	ld.global.f32 	%f3100, [%rd299+24];
	ld.global.f32 	%f3101, [%rd300+24];
	sub.f32 	%f3102, %f3100, %f3101;
	ld.global.f32 	%f3103, [%rd299+28];
	ld.global.f32 	%f3104, [%rd300+28];
	sub.f32 	%f3105, %f3103, %f3104;
	mul.f32 	%f3106, %f3084, %f3084;
	sub.f32 	%f3107, %f3106, %f6224;
	add.f32 	%f3108, %f6223, %f3107;
	sub.f32 	%f3109, %f6223, %f3108;
	add.f32 	%f3110, %f3107, %f3109;
	fma.rn.f32 	%f3111, %f3087, %f3087, %f3110;
	add.f32 	%f3112, %f3108, %f3111;
	sub.f32 	%f3113, %f3108, %f3112;
	add.f32 	%f3114, %f3111, %f3113;
	fma.rn.f32 	%f3115, %f3090, %f3090, %f3114;
	add.f32 	%f3116, %f3112, %f3115;
	sub.f32 	%f3117, %f3112, %f3116;
	add.f32 	%f3118, %f3115, %f3117;
	fma.rn.f32 	%f3119, %f3093, %f3093, %f3118;
	add.f32 	%f3120, %f3116, %f3119;
	sub.f32 	%f3121, %f3116, %f3120;
	add.f32 	%f3122, %f3119, %f3121;
	fma.rn.f32 	%f3123, %f3096, %f3096, %f3122;
	add.f32 	%f3124, %f3120, %f3123;
	sub.f32 	%f3125, %f3120, %f3124;
	add.f32 	%f3126, %f3123, %f3125;
	fma.rn.f32 	%f3127, %f3099, %f3099, %f3126;
	add.f32 	%f3128, %f3124, %f3127;
	sub.f32 	%f3129, %f3124, %f3128;
	add.f32 	%f3130, %f3127, %f3129;
	fma.rn.f32 	%f3131, %f3102, %f3102, %f3130;
	add.f32 	%f3132, %f3128, %f3131;
	sub.f32 	%f3133, %f3128, %f3132;
	add.f32 	%f3134, %f3131, %f3133;
	fma.rn.f32 	%f3135, %f3105, %f3105, %f3134;
	add.f32 	%f6223, %f3132, %f3135;
	sub.f32 	%f3136, %f6223, %f3132;
	sub.f32 	%f6224, %f3136, %f3135;
	add.s32 	%r1149, %r1149, 8;
	setp.lt.s32 	%p137, %r1149, %r590;
	@%p137 bra 	$L__BB4_487;
	bra.uni 	$L__BB4_453;

}


// ===== COMPILED SASS (sm_100) =====

	.target	sm_100

	.elftype	@"ET_EXEC"


//--------------------- .note.nv.tkinfo           --------------------------
	.section	.note.nv.tkinfo,"",@"SHT_NOTE"
	.sectionflags	@"SHF_NOTE_NV_TKINFO"
	.tkinfo
        /*0018*/ 	.word	0x00000002
        /*0030*/ 	.string	""
        /*0030*/ 	.string	"ptxas"
        /*0030*/ 	.string	"Cuda compilation tools, release 13.0, V13.0.88"
        /*0030*/ 	.string	"Build cuda_13.0.r13.0/compiler.36424714_0"
        /*0030*/ 	.string	"-arch sm_100 -m 64 "



//--------------------- .note.nv.cuinfo           --------------------------
	.section	.note.nv.cuinfo,"",@"SHT_NOTE"
	.sectionflags	@"SHF_NOTE_NV_CUINFO"
        /*0018*/ 	.short	0x0002
        /*001a*/ 	.short	0x0064
        /*001c*/ 	.short	0x0082
	.zero		2


//--------------------- .nv.info                  --------------------------
	.section	.nv.info,"",@"SHT_CUDA_INFO"
	.align	4


	//----- nvinfo : EIATTR_REGCOUNT
	.align		4
        /*0000*/ 	.byte	0x04, 0x2f
        /*0002*/ 	.short	(.L_1 - .L_0)
	.align		4
.L_0:
        /*0004*/ 	.word	index@(deterministic_clustering)
        /*0008*/ 	.word	0x00000016


	//----- nvinfo : EIATTR_FRAME_SIZE
	.align		4
.L_1:
        /*000c*/ 	.byte	0x04, 0x11
        /*000e*/ 	.short	(.L_3 - .L_2)
	.align		4
.L_2:
        /*0010*/ 	.word	index@($__internal_0_$__cuda_sm20_rem_s64)
        /*0014*/ 	.word	0x00000000


	//----- nvinfo : EIATTR_FRAME_SIZE
	.align		4
.L_3:
        /*0018*/ 	.byte	0x04, 0x11
        /*001a*/ 	.short	(.L_5 - .L_4)
	.align		4
.L_4:
        /*001c*/ 	.word	index@(deterministic_clustering)
        /*0020*/ 	.word	0x00000000


	//----- nvinfo : EIATTR_REGCOUNT
	.align		4
.L_5:
        /*0024*/ 	.byte	0x04, 0x2f
        /*0026*/ 	.short	(.L_7 - .L_6)
	.align		4
.L_6:
        /*0028*/ 	.word	index@(assign_clusters)
        /*002c*/ 	.word	0x00000028


	//----- nvinfo : EIATTR_FRAME_SIZE
	.align		4
.L_7:
        /*0030*/ 	.byte	0x04, 0x11
        /*0032*/ 	.short	(.L_9 - .L_8)
	.align		4
.L_8:
        /*0034*/ 	.word	index@(assign_clusters)
        /*0038*/ 	.word	0x00000000


	//----- nvinfo : EIATTR_REGCOUNT
	.align		4
.L_9:
        /*003c*/ 	.byte	0x04, 0x2f
        /*003e*/ 	.short	(.L_11 - .L_10)
	.align		4
.L_10:
        /*0040*/ 	.word	index@(exclusive_scan_sizes)
        /*0044*/ 	.word	0x00000016


	//----- nvinfo : EIATTR_FRAME_SIZE
	.align		4
.L_11:
        /*0048*/ 	.byte	0x04, 0x11
        /*004a*/ 	.short	(.L_13 - .L_12)
	.align		4
.L_12:
        /*004c*/ 	.word	index@(exclusive_scan_sizes)
        /*0050*/ 	.word	0x00000000


	//----- nvinfo : EIATTR_REGCOUNT
	.align		4
.L_13:
        /*0054*/ 	.byte	0x04, 0x2f
        /*0056*/ 	.short	(.L_15 - .L_14)
	.align		4
.L_14:
        /*0058*/ 	.word	index@(build_cluster_index)
        /*005c*/ 	.word	0x0000001c


	//----- nvinfo : EIATTR_FRAME_SIZE
	.align		4
.L_15:
        /*0060*/ 	.byte	0x04, 0x11
        /*0062*/ 	.short	(.L_17 - .L_16)
	.align		4
.L_16:
        /*0064*/ 	.word	index@(build_cluster_index)
        /*0068*/ 	.word	0x00000000


	//----- nvinfo : EIATTR_REGCOUNT
	.align		4
.L_17:
        /*006c*/ 	.byte	0x04, 0x2f
        /*006e*/ 	.short	(.L_19 - .L_18)
	.align		4
.L_18:
        /*0070*/ 	.word	index@(cluster_search)
        /*0074*/ 	.word	0x00000038


	//----- nvinfo : EIATTR_FRAME_SIZE
	.align		4
.L_19:
        /*0078*/ 	.byte	0x04, 0x11
        /*007a*/ 	.short	(.L_21 - .L_20)
	.align		4
.L_20:
        /*007c*/ 	.word	index@(cluster_search)
        /*0080*/ 	.word	0x00000080


	//----- nvinfo : EIATTR_MIN_STACK_SIZE
	.align		4
.L_21:
        /*0084*/ 	.byte	0x04, 0x12
        /*0086*/ 	.short	(.L_23 - .L_22)
	.align		4
.L_22:
        /*0088*/ 	.word	index@(cluster_search)
        /*008c*/ 	.word	0x00000080


	//----- nvinfo : EIATTR_MIN_STACK_SIZE
	.align		4
.L_23:
        /*0090*/ 	.byte	0x04, 0x12
        /*0092*/ 	.short	(.L_25 - .L_24)
	.align		4
.L_24:
        /*0094*/ 	.word	index@(build_cluster_index)
        /*0098*/ 	.word	0x00000000


	//----- nvinfo : EIATTR_MIN_STACK_SIZE
	.align		4
.L_25:
        /*009c*/ 	.byte	0x04, 0x12
        /*009e*/ 	.short	(.L_27 - .L_26)
	.align		4
.L_26:
        /*00a0*/ 	.word	index@(exclusive_scan_sizes)
        /*00a4*/ 	.word	0x00000000


	//----- nvinfo : EIATTR_MIN_STACK_SIZE
	.align		4
.L_27:
        /*00a8*/ 	.byte	0x04, 0x12
        /*00aa*/ 	.short	(.L_29 - .L_28)
	.align		4
.L_28:
        /*00ac*/ 	.word	index@(assign_clusters)
        /*00b0*/ 	.word	0x00000000


	//----- nvinfo : EIATTR_MIN_STACK_SIZE
	.align		4
.L_29:
        /*00b4*/ 	.byte	0x04, 0x12
        /*00b6*/ 	.short	(.L_31 - .L_30)
	.align		4
.L_30:
        /*00b8*/ 	.word	index@(deterministic_clustering)
        /*00bc*/ 	.word	0x00000000
.L_31:


//--------------------- .nv.compat                --------------------------
	.section	.nv.compat,"",@"SHT_CUDA_COMPAT_INFO"
	.align	4
        /*0000*/ 	.byte	0x02, 0x09, 0x00, 0x00, 0x02, 0x02, 0x01, 0x00, 0x02, 0x05, 0x05, 0x00, 0x03, 0x07, 0x01, 0x01
        /*0010*/ 	.byte	0x02, 0x03, 0x00, 0x00, 0x02, 0x06, 0x01, 0x00, 0x04, 0x0b, 0x08, 0x00, 0x01, 0x00, 0x00, 0x00
        /*0020*/ 	.byte	0x00, 0x00, 0x00, 0x00


//--------------------- .nv.info.cluster_search   --------------------------
	.section	.nv.info.cluster_search,"",@"SHT_CUDA_INFO"
	.sectionflags	@""
	.align	4


	//----- nvinfo : EIATTR_CUDA_API_VERSION
	.align		4
        /*0000*/ 	.byte	0x04, 0x37
        /*0002*/ 	.short	(.L_33 - .L_32)
.L_32:
        /*0004*/ 	.word	0x00000082


	//----- nvinfo : EIATTR_KPARAM_INFO
	.align		4
.L_33:
        /*0008*/ 	.byte	0x04, 0x17
        /*000a*/ 	.short	(.L_35 - .L_34)
.L_34:
        /*000c*/ 	.word	0x00000000
        /*0010*/ 	.short	0x000b
        /*0012*/ 	.short	0x004c
        /*0014*/ 	.byte	0x00, 0xf0, 0x11, 0x00


	//----- nvinfo : EIATTR_KPARAM_INFO
	.align		4
.L_35:
        /*0018*/ 	.byte	0x04, 0x17
        /*001a*/ 	.short	(.L_37 - .L_36)
.L_36:
        /*001c*/ 	.word	0x00000000
        /*0020*/ 	.short	0x000a
        /*0022*/ 	.short	0x0048
        /*0024*/ 	.byte	0x00, 0xf0, 0x11, 0x00


	//----- nvinfo : EIATTR_KPARAM_INFO
	.align		4
.L_37:
        /*0028*/ 	.byte	0x04, 0x17
        /*002a*/ 	.short	(.L_39 - .L_38)
.L_38:
        /*002c*/ 	.word	0x00000000
        /*0030*/ 	.short	0x0009
        /*0032*/ 	.short	0x0044
        /*0034*/ 	.byte	0x00, 0xf0, 0x11, 0x00


	//----- nvinfo : EIATTR_KPARAM_INFO
	.align		4
.L_39:
        /*0038*/ 	.byte	0x04, 0x17
        /*003a*/ 	.short	(.L_41 - .L_40)
.L_40:
        /*003c*/ 	.word	0x00000000
        /*0040*/ 	.short	0x0008
        /*0042*/ 	.short	0x0040
        /*0044*/ 	.byte	0x00, 0xf0, 0x11, 0x00


	//----- nvinfo : EIATTR_KPARAM_INFO
	.align		4
.L_41:
        /*0048*/ 	.byte	0x04, 0x17
        /*004a*/ 	.short	(.L_43 - .L_42)
.L_42:
        /*004c*/ 	.word	0x00000000
        /*0050*/ 	.short	0x0007
        /*0052*/ 	.short	0x0038
        /*0054*/ 	.byte	0x00, 0xf5, 0x21, 0x00


	//----- nvinfo : EIATTR_KPARAM_INFO
	.align		4
.L_43:
        /*0058*/ 	.byte	0x04, 0x17
        /*005a*/ 	.short	(.L_45 - .L_44)
.L_44:
        /*005c*/ 	.word	0x00000000
        /*0060*/ 	.short	0x0006
        /*0062*/ 	.short	0x0030
        /*0064*/ 	.byte	0x00, 0xf5, 0x21, 0x00


	//----- nvinfo : EIATTR_KPARAM_INFO
	.align		4
.L_45:
        /*0068*/ 	.byte	0x04, 0x17
        /*006a*/ 	.short	(.L_47 - .L_46)
.L_46:
        /*006c*/ 	.word	0x00000000
        /*0070*/ 	.short	0x0005
        /*0072*/ 	.short	0x0028
        /*0074*/ 	.byte	0x00, 0xf5, 0x21, 0x00


	//----- nvinfo : EIATTR_KPARAM_INFO
	.align		4
.L_47:
        /*0078*/ 	.byte	0x04, 0x17
        /*007a*/ 	.short	(.L_49 - .L_48)
.L_48:
        /*007c*/ 	.word	0x00000000
        /*0080*/ 	.short	0x0004
        /*0082*/ 	.short	0x0020
        /*0084*/ 	.byte	0x00, 0xf5, 0x21, 0x00


	//----- nvinfo : EIATTR_KPARAM_INFO
	.align		4
.L_49:
        /*0088*/ 	.byte	0x04, 0x17
        /*008a*/ 	.short	(.L_51 - .L_50)
.L_50:
        /*008c*/ 	.word	0x00000000
        /*0090*/ 	.short	0x0003
        /*0092*/ 	.short	0x0018
        /*0094*/ 	.byte	0x00, 0xf5, 0x21, 0x00


	//----- nvinfo : EIATTR_KPARAM_INFO
	.align		4
.L_51:
        /*0098*/ 	.byte	0x04, 0x17
        /*009a*/ 	.short	(.L_53 - .L_52)
.L_52:
        /*009c*/ 	.word	0x00000000
        /*00a0*/ 	.short	0x0002
        /*00a2*/ 	.short	0x0010
        /*00a4*/ 	.byte	0x00, 0xf5, 0x21, 0x00


	//----- nvinfo : EIATTR_KPARAM_INFO
	.align		4
.L_53:
        /*00a8*/ 	.byte	0x04, 0x17
        /*00aa*/ 	.short	(.L_55 - .L_54)
.L_54:
        /*00ac*/ 	.word	0x00000000
        /*00b0*/ 	.short	0x0001
        /*00b2*/ 	.short	0x0008
        /*00b4*/ 	.byte	0x00, 0xf5, 0x21, 0x00


	//----- nvinfo : EIATTR_KPARAM_INFO
	.align		4
.L_55:
        /*00b8*/ 	.byte	0x04, 0x17
        /*00ba*/ 	.short	(.L_57 - .L_56)
.L_56:
        /*00bc*/ 	.word	0x00000000
        /*00c0*/ 	.short	0x0000
        /*00c2*/ 	.short	0x0000
        /*00c4*/ 	.byte	0x00, 0xf5, 0x21, 0x00


	//----- nvinfo : EIATTR_SPARSE_MMA_MASK
	.align		4
.L_57:
        /*00c8*/ 	.byte	0x03, 0x50
        /*00ca*/ 	.short	0x0000


	//----- nvinfo : EIATTR_MAXREG_COUNT
	.align		4
        /*00cc*/ 	.byte	0x03, 0x1b
        /*00ce*/ 	.short	0x00ff


	//----- nvinfo : EIATTR_MERCURY_ISA_VERSION
	.align		4
        /*00d0*/ 	.byte	0x03, 0x5f
        /*00d2*/ 	.short	0x0101


	//----- nvinfo : EIATTR_VRC_CTA_INIT_COUNT
	.align		4
        /*00d4*/ 	.byte	0x02, 0x4a
	.zero		1
	.zero		1


	//----- nvinfo : EIATTR_EXIT_INSTR_OFFSETS
	.align		4
        /*00d8*/ 	.byte	0x04, 0x1c
        /*00da*/ 	.short	(.L_59 - .L_58)


	//   ....[0]....
.L_58:
        /*00dc*/ 	.word	0x00000080


	//   ....[1]....
        /*00e0*/ 	.word	0x0000dc20


	//   ....[2]....
        /*00e4*/ 	.word	0x0000dc80


	//   ....[3]....
        /*00e8*/ 	.word	0x0001c480


	//----- nvinfo : EIATTR_CRS_STACK_SIZE
	.align		4
.L_59:
        /*00ec*/ 	.byte	0x04, 0x1e
        /*00ee*/ 	.short	(.L_61 - .L_60)
.L_60:
        /*00f0*/ 	.word	0x00000000


	//----- nvinfo : EIATTR_CBANK_PARAM_SIZE
	.align		4
.L_61:
        /*00f4*/ 	.byte	0x03, 0x19
        /*00f6*/ 	.short	0x0050


	//----- nvinfo : EIATTR_PARAM_CBANK
	.align		4
        /*00f8*/ 	.byte	0x04, 0x0a
        /*00fa*/ 	.short	(.L_63 - .L_62)
	.align		4
.L_62:
        /*00fc*/ 	.word	index@(.nv.constant0.cluster_search)
        /*0100*/ 	.short	0x0380
        /*0102*/ 	.short	0x0050


	//----- nvinfo : EIATTR_SW_WAR
	.align		4
.L_63:
        /*0104*/ 	.byte	0x04, 0x36
        /*0106*/ 	.short	(.L_65 - .L_64)
.L_64:
        /*0108*/ 	.word	0x00000008
.L_65:


//--------------------- .nv.info.build_cluster_index --------------------------
	.section	.nv.info.build_cluster_index,"",@"SHT_CUDA_INFO"
	.sectionflags	@""
	.align	4


	//----- nvinfo : EIATTR_CUDA_API_VERSION
	.align		4
        /*0000*/ 	.byte	0x04, 0x37
        /*0002*/ 	.short	(.L_67 - .L_66)
.L_66:
        /*0004*/ 	.word	0x00000082


	//----- nvinfo : EIATTR_KPARAM_INFO
	.align		4
.L_67:
        /*0008*/ 	.byte	0x04, 0x17
        /*000a*/ 	.short	(.L_69 - .L_68)
.L_68:
        /*000c*/ 	.word	0x00000000
        /*0010*/ 	.short	0x0003
        /*0012*/ 	.short	0x0018
        /*0014*/ 	.byte	0x00, 0xf0, 0x11, 0x00


	//----- nvinfo : EIATTR_KPARAM_INFO
	.align		4
.L_69:
        /*0018*/ 	.byte	0x04, 0x17
        /*001a*/ 	.short	(.L_71 - .L_70)
.L_70:
        /*001c*/ 	.word	0x00000000
        /*0020*/ 	.short	0x0002
        /*0022*/ 	.short	0x0010
        /*0024*/ 	.byte	0x00, 0xf5, 0x21, 0x00


	//----- nvinfo : EIATTR_KPARAM_INFO
	.align		4
.L_71:
        /*0028*/ 	.byte	0x04, 0x17
        /*002a*/ 	.short	(.L_73 - .L_72)
.L_72:
        /*002c*/ 	.word	0x00000000
        /*0030*/ 	.short	0x0001
        /*0032*/ 	.short	0x0008
        /*0034*/ 	.byte	0x00, 0xf5, 0x21, 0x00


	//----- nvinfo : EIATTR_KPARAM_INFO
	.align		4
.L_73:
        /*0038*/ 	.byte	0x04, 0x17
        /*003a*/ 	.short	(.L_75 - .L_74)
.L_74:
        /*003c*/ 	.word	0x00000000
        /*0040*/ 	.short	0x0000
        /*0042*/ 	.short	0x0000
        /*0044*/ 	.byte	0x00, 0xf5, 0x21, 0x00


	//----- nvinfo : EIATTR_SPARSE_MMA_MASK
	.align		4
.L_75:
        /*0048*/ 	.byte	0x03, 0x50
        /*004a*/ 	.short	0x0000


	//----- nvinfo : EIATTR_MAXREG_COUNT
	.align		4
        /*004c*/ 	.byte	0x03, 0x1b
        /*004e*/ 	.short	0x00ff


	//----- nvinfo : EIATTR_MERCURY_ISA_VERSION
	.align		4
        /*0050*/ 	.byte	0x03, 0x5f
        /*0052*/ 	.short	0x0101


	//----- nvinfo : EIATTR_VRC_CTA_INIT_COUNT
	.align		4
        /*0054*/ 	.byte	0x02, 0x4a
	.zero		1
	.zero		1


	//----- nvinfo : EIATTR_EXIT_INSTR_OFFSETS
	.align		4
        /*0058*/ 	.byte	0x04, 0x1c
        /*005a*/ 	.short	(.L_77 - .L_76)


	//   ....[0]....
.L_76:
        /*005c*/ 	.word	0x00000090


	//   ....[1]....
        /*0060*/ 	.word	0x000003d0


	//   ....[2]....
        /*0064*/ 	.word	0x000005d0


	//----- nvinfo : EIATTR_CRS_STACK_SIZE
	.align		4
.L_77:
        /*0068*/ 	.byte	0x04, 0x1e
        /*006a*/ 	.short	(.L_79 - .L_78)
.L_78:
        /*006c*/ 	.word	0x00000000


	//----- nvinfo : EIATTR_CBANK_PARAM_SIZE
	.align		4
.L_79:
        /*0070*/ 	.byte	0x03, 0x19
        /*0072*/ 	.short	0x001c


	//----- nvinfo : EIATTR_PARAM_CBANK
	.align		4
        /*0074*/ 	.byte	0x04, 0x0a
        /*0076*/ 	.short	(.L_81 - .L_80)
	.align		4
.L_80:
        /*0078*/ 	.word	index@(.nv.constant0.build_cluster_index)
        /*007c*/ 	.short	0x0380
        /*007e*/ 	.short	0x001c


	//----- nvinfo : EIATTR_SW_WAR
	.align		4
.L_81:
        /*0080*/ 	.byte	0x04, 0x36
        /*0082*/ 	.short	(.L_83 - .L_82)
.L_82:
        /*0084*/ 	.word	0x00000008
.L_83:


//--------------------- .nv.info.exclusive_scan_sizes --------------------------
	.section	.nv.info.exclusive_scan_sizes,"",@"SHT_CUDA_INFO"
	.sectionflags	@""
	.align	4


	//----- nvinfo : EIATTR_CUDA_API_VERSION
	.align		4
        /*0000*/ 	.byte	0x04, 0x37
        /*0002*/ 	.short	(.L_85 - .L_84)
.L_84:
        /*0004*/ 	.word	0x00000082


	//----- nvinfo : EIATTR_KPARAM_INFO
	.align		4
.L_85:
        /*0008*/ 	.byte	0x04, 0x17
        /*000a*/ 	.short	(.L_87 - .L_86)
.L_86:
        /*000c*/ 	.word	0x00000000
        /*0010*/ 	.short	0x0003
        /*0012*/ 	.short	0x0018
        /*0014*/ 	.byte	0x00, 0xf0, 0x11, 0x00


	//----- nvinfo : EIATTR_KPARAM_INFO
	.align		4
.L_87:
        /*0018*/ 	.byte	0x04, 0x17
        /*001a*/ 	.short	(.L_89 - .L_88)
.L_88:
        /*001c*/ 	.word	0x00000000
        /*0020*/ 	.short	0x0002
        /*0022*/ 	.short	0x0010
        /*0024*/ 	.byte	0x00, 0xf5, 0x21, 0x00


	//----- nvinfo : EIATTR_KPARAM_INFO
	.align		4
.L_89:
        /*0028*/ 	.byte	0x04, 0x17
        /*002a*/ 	.short	(.L_91 - .L_90)
.L_90:
        /*002c*/ 	.word	0x00000000
        /*0030*/ 	.short	0x0001
        /*0032*/ 	.short	0x0008
        /*0034*/ 	.byte	0x00, 0xf5, 0x21, 0x00


	//----- nvinfo : EIATTR_KPARAM_INFO
	.align		4
.L_91:
        /*0038*/ 	.byte	0x04, 0x17
        /*003a*/ 	.short	(.L_93 - .L_92)
.L_92:
        /*003c*/ 	.word	0x00000000
        /*0040*/ 	.short	0x0000
        /*0042*/ 	.short	0x0000
        /*0044*/ 	.byte	0x00, 0xf5, 0x21, 0x00


	//----- nvinfo : EIATTR_SPARSE_MMA_MASK
	.align		4
.L_93:
        /*0048*/ 	.byte	0x03, 0x50
        /*004a*/ 	.short	0x0000


	//----- nvinfo : EIATTR_MAXREG_COUNT
	.align		4
        /*004c*/ 	.byte	0x03, 0x1b
        /*004e*/ 	.short	0x00ff


	//----- nvinfo : EIATTR_MERCURY_ISA_VERSION
	.align		4
        /*0050*/ 	.byte	0x03, 0x5f
        /*0052*/ 	.short	0x0101


	//----- nvinfo : EIATTR_VRC_CTA_INIT_COUNT
	.align		4
        /*0054*/ 	.byte	0x02, 0x4a
	.zero		1
	.zero		1


	//----- nvinfo : EIATTR_EXIT_INSTR_OFFSETS
	.align		4
        /*0058*/ 	.byte	0x04, 0x1c
        /*005a*/ 	.short	(.L_95 - .L_94)


	//   ....[0]....
.L_94:
        /*005c*/ 	.word	0x00000060


	//   ....[1]....
        /*0060*/ 	.word	0x000006e0


	//   ....[2]....
        /*0064*/ 	.word	0x000009a0


	//   ....[3]....
        /*0068*/ 	.word	0x00000b60


	//   ....[4]....
        /*006c*/ 	.word	0x00000d60


	//----- nvinfo : EIATTR_CBANK_PARAM_SIZE
	.align		4
.L_95:
        /*0070*/ 	.byte	0x03, 0x19
        /*0072*/ 	.short	0x001c


	//----- nvinfo : EIATTR_PARAM_CBANK
	.align		4
        /*0074*/ 	.byte	0x04, 0x0a
        /*0076*/ 	.short	(.L_97 - .L_96)
	.align		4
.L_96:
        /*0078*/ 	.word	index@(.nv.constant0.exclusive_scan_sizes)
        /*007c*/ 	.short	0x0380
        /*007e*/ 	.short	0x001c


	//----- nvinfo : EIATTR_SW_WAR
	.align		4
.L_97:
        /*0080*/ 	.byte	0x04, 0x36
        /*0082*/ 	.short	(.L_99 - .L_98)
.L_98:
        /*0084*/ 	.word	0x00000008
.L_99:


//--------------------- .nv.info.assign_clusters  --------------------------
	.section	.nv.info.assign_clusters,"",@"SHT_CUDA_INFO"
	.sectionflags	@""
	.align	4


	//----- nvinfo : EIATTR_CUDA_API_VERSION
	.align		4
        /*0000*/ 	.byte	0x04, 0x37
        /*0002*/ 	.short	(.L_101 - .L_100)
.L_100:
        /*0004*/ 	.word	0x00000082


	//----- nvinfo : EIATTR_KPARAM_INFO
	.align		4
.L_101:
        /*0008*/ 	.byte	0x04, 0x17
        /*000a*/ 	.short	(.L_103 - .L_102)
.L_102:
        /*000c*/ 	.word	0x00000000
        /*0010*/ 	.short	0x0007
        /*0012*/ 	.short	0x002c
        /*0014*/ 	.byte	0x00, 0xf0, 0x11, 0x00


	//----- nvinfo : EIATTR_KPARAM_INFO
	.align		4
.L_103:
        /*0018*/ 	.byte	0x04, 0x17
        /*001a*/ 	.short	(.L_105 - .L_104)
.L_104:
        /*001c*/ 	.word	0x00000000
        /*0020*/ 	.short	0x0006
        /*0022*/ 	.short	0x0028
        /*0024*/ 	.byte	0x00, 0xf0, 0x11, 0x00


	//----- nvinfo : EIATTR_KPARAM_INFO
	.align		4
.L_105:
        /*0028*/ 	.byte	0x04, 0x17
        /*002a*/ 	.short	(.L_107 - .L_106)
.L_106:
        /*002c*/ 	.word	0x00000000
        /*0030*/ 	.short	0x0005
        /*0032*/ 	.short	0x0024
        /*0034*/ 	.byte	0x00, 0xf0, 0x11, 0x00


	//----- nvinfo : EIATTR_KPARAM_INFO
	.align		4
.L_107:
        /*0038*/ 	.byte	0x04, 0x17
        /*003a*/ 	.short	(.L_109 - .L_108)
.L_108:
        /*003c*/ 	.word	0x00000000
        /*0040*/ 	.short	0x0004
        /*0042*/ 	.short	0x0020
        /*0044*/ 	.byte	0x00, 0xf0, 0x11, 0x00


	//----- nvinfo : EIATTR_KPARAM_INFO
	.align		4
.L_109:
        /*0048*/ 	.byte	0x04, 0x17
        /*004a*/ 	.short	(.L_111 - .L_110)
.L_110:
        /*004c*/ 	.word	0x00000000
        /*0050*/ 	.short	0x0003
        /*0052*/ 	.short	0x0018
        /*0054*/ 	.byte	0x00, 0xf5, 0x21, 0x00


	//----- nvinfo : EIATTR_KPARAM_INFO
	.align		4
.L_111:
        /*0058*/ 	.byte	0x04, 0x17
        /*005a*/ 	.short	(.L_113 - .L_112)
.L_112:
        /*005c*/ 	.word	0x00000000
        /*0060*/ 	.short	0x0002
        /*0062*/ 	.short	0x0010
        /*0064*/ 	.byte	0x00, 0xf5, 0x21, 0x00


	//----- nvinfo : EIATTR_KPARAM_INFO
	.align		4
.L_113:
        /*0068*/ 	.byte	0x04, 0x17
        /*006a*/ 	.short	(.L_115 - .L_114)
.L_114:
        /*006c*/ 	.word	0x00000000
        /*0070*/ 	.short	0x0001
        /*0072*/ 	.short	0x0008
        /*0074*/ 	.byte	0x00, 0xf5, 0x21, 0x00


	//----- nvinfo : EIATTR_KPARAM_INFO
	.align		4
.L_115:
        /*0078*/ 	.byte	0x04, 0x17
        /*007a*/ 	.short	(.L_117 - .L_116)
.L_116:
        /*007c*/ 	.word	0x00000000
        /*0080*/ 	.short	0x0000
        /*0082*/ 	.short	0x0000
        /*0084*/ 	.byte	0x00, 0xf5, 0x21, 0x00


	//----- nvinfo : EIATTR_SPARSE_MMA_MASK
	.align		4
.L_117:
        /*0088*/ 	.byte	0x03, 0x50
        /*008a*/ 	.short	0x0000


	//----- nvinfo : EIATTR_MAXREG_COUNT
	.align		4
        /*008c*/ 	.byte	0x03, 0x1b
        /*008e*/ 	.short	0x00ff


	//----- nvinfo : EIATTR_MERCURY_ISA_VERSION
	.align		4
        /*0090*/ 	.byte	0x03, 0x5f
        /*0092*/ 	.short	0x0101


	//----- nvinfo : EIATTR_INT_WARP_WIDE_INSTR_OFFSETS
	.align		4
        /*0094*/ 	.byte	0x04, 0x31
        /*0096*/ 	.short	(.L_119 - .L_118)


	//   ....[0]....
.L_118:
        /*0098*/ 	.word	0x00000110


	//----- nvinfo : EIATTR_VRC_CTA_INIT_COUNT
	.align		4
.L_119:
        /*009c*/ 	.byte	0x02, 0x4a
	.zero		1
	.zero		1


	//----- nvinfo : EIATTR_EXIT_INSTR_OFFSETS
	.align		4
        /*00a0*/ 	.byte	0x04, 0x1c
        /*00a2*/ 	.short	(.L_121 - .L_120)


	//   ....[0]....
.L_120:
        /*00a4*/ 	.word	0x00000090


	//   ....[1]....
        /*00a8*/ 	.word	0x000001b0


	//   ....[2]....
        /*00ac*/ 	.word	0x000035a0


	//   ....[3]....
        /*00b0*/ 	.word	0x00005790


	//----- nvinfo : EIATTR_CRS_STACK_SIZE
	.align		4
.L_121:
        /*00b4*/ 	.byte	0x04, 0x1e
        /*00b6*/ 	.short	(.L_123 - .L_122)
.L_122:
        /*00b8*/ 	.word	0x00000000


	//----- nvinfo : EIATTR_CBANK_PARAM_SIZE
	.align		4
.L_123:
        /*00bc*/ 	.byte	0x03, 0x19
        /*00be*/ 	.short	0x0030


	//----- nvinfo : EIATTR_PARAM_CBANK
	.align		4
        /*00c0*/ 	.byte	0x04, 0x0a
        /*00c2*/ 	.short	(.L_125 - .L_124)
	.align		4
.L_124:
        /*00c4*/ 	.word	index@(.nv.constant0.assign_clusters)
        /*00c8*/ 	.short	0x0380
        /*00ca*/ 	.short	0x0030


	//----- nvinfo : EIATTR_SW_WAR
	.align		4
.L_125:
        /*00cc*/ 	.byte	0x04, 0x36
        /*00ce*/ 	.short	(.L_127 - .L_126)
.L_126:
        /*00d0*/ 	.word	0x00000008
.L_127:


//--------------------- .nv.info.deterministic_clustering --------------------------
	.section	.nv.info.deterministic_clustering,"",@"SHT_CUDA_INFO"
	.sectionflags	@""
	.align	4


	//----- nvinfo : EIATTR_CUDA_API_VERSION
	.align		4
        /*0000*/ 	.byte	0x04, 0x37
        /*0002*/ 	.short	(.L_129 - .L_128)
.L_128:
        /*0004*/ 	.word	0x00000082


	//----- nvinfo : EIATTR_KPARAM_INFO
	.align		4
.L_129:
        /*0008*/ 	.byte	0x04, 0x17
        /*000a*/ 	.short	(.L_131 - .L_130)
.L_130:
        /*000c*/ 	.word	0x00000000
        /*0010*/ 	.short	0x0007
        /*0012*/ 	.short	0x002c
        /*0014*/ 	.byte	0x00, 0xf0, 0x11, 0x00


	//----- nvinfo : EIATTR_KPARAM_INFO
	.align		4
.L_131:
        /*0018*/ 	.byte	0x04, 0x17
        /*001a*/ 	.short	(.L_133 - .L_132)
.L_132:
        /*001c*/ 	.word	0x00000000
        /*0020*/ 	.short	0x0006
        /*0022*/ 	.short	0x0028
        /*0024*/ 	.byte	0x00, 0xf0, 0x11, 0x00


	//----- nvinfo : EIATTR_KPARAM_INFO
	.align		4
.L_133:
        /*0028*/ 	.byte	0x04, 0x17
        /*002a*/ 	.short	(.L_135 - .L_134)
.L_134:
        /*002c*/ 	.word	0x00000000
        /*0030*/ 	.short	0x0005
        /*0032*/ 	.short	0x0024
        /*0034*/ 	.byte	0x00, 0xf0, 0x11, 0x00


	//----- nvinfo : EIATTR_KPARAM_INFO
	.align		4
.L_135:
        /*0038*/ 	.byte	0x04, 0x17
        /*003a*/ 	.short	(.L_137 - .L_136)
.L_136:
        /*003c*/ 	.word	0x00000000
        /*0040*/ 	.short	0x0004
        /*0042*/ 	.short	0x0020
        /*0044*/ 	.byte	0x00, 0xf0, 0x11, 0x00


	//----- nvinfo : EIATTR_KPARAM_INFO
	.align		4
.L_137:
        /*0048*/ 	.byte	0x04, 0x17
        /*004a*/ 	.short	(.L_139 - .L_138)
.L_138:
        /*004c*/ 	.word	0x00000000
        /*0050*/ 	.short	0x0003
        /*0052*/ 	.short	0x0018
        /*0054*/ 	.byte	0x00, 0xf5, 0x21, 0x00


	//----- nvinfo : EIATTR_KPARAM_INFO
	.align		4
.L_139:
        /*0058*/ 	.byte	0x04, 0x17
        /*005a*/ 	.short	(.L_141 - .L_140)
.L_140:
        /*005c*/ 	.word	0x00000000
        /*0060*/ 	.short	0x0002
        /*0062*/ 	.short	0x0010
        /*0064*/ 	.byte	0x00, 0xf5, 0x21, 0x00


	//----- nvinfo : EIATTR_KPARAM_INFO
	.align		4
.L_141:
        /*0068*/ 	.byte	0x04, 0x17
        /*006a*/ 	.short	(.L_143 - .L_142)
.L_142:
        /*006c*/ 	.word	0x00000000
        /*0070*/ 	.short	0x0001
        /*0072*/ 	.short	0x0008
        /*0074*/ 	.byte	0x00, 0xf5, 0x21, 0x00


	//----- nvinfo : EIATTR_KPARAM_INFO
	.align		4
.L_143:
        /*0078*/ 	.byte	0x04, 0x17
        /*007a*/ 	.short	(.L_145 - .L_144)
.L_144:
        /*007c*/ 	.word	0x00000000
        /*0080*/ 	.short	0x0000
        /*0082*/ 	.short	0x0000
        /*0084*/ 	.byte	0x00, 0xf5, 0x21, 0x00


	//----- nvinfo : EIATTR_SPARSE_MMA_MASK
	.align		4
.L_145:
        /*0088*/ 	.byte	0x03, 0x50
        /*008a*/ 	.short	0x0000


	//----- nvinfo : EIATTR_MAXREG_COUNT
	.align		4
        /*008c*/ 	.byte	0x03, 0x1b
        /*008e*/ 	.short	0x00ff


	//----- nvinfo : EIATTR_MERCURY_ISA_VERSION
	.align		4
        /*0090*/ 	.byte	0x03, 0x5f
        /*0092*/ 	.short	0x0101


	//----- nvinfo : EIATTR_VRC_CTA_INIT_COUNT
	.align		4
        /*0094*/ 	.byte	0x02, 0x4a
	.zero		1
	.zero		1


	//----- nvinfo : EIATTR_EXIT_INSTR_OFFSETS
	.align		4
        /*0098*/ 	.byte	0x04, 0x1c
        /*009a*/ 	.short	(.L_147 - .L_146)


	//   ....[0]....
.L_146:
        /*009c*/ 	.word	0x00000040


	//   ....[1]....
        /*00a0*/ 	.word	0x000003e0


	//   ....[2]....
        /*00a4*/ 	.word	0x00000420


	//----- nvinfo : EIATTR_CRS_STACK_SIZE
	.align		4
.L_147:
        /*00a8*/ 	.byte	0x04, 0x1e
        /*00aa*/ 	.short	(.L_149 - .L_148)
.L_148:
        /*00ac*/ 	.word	0x00000000


	//----- nvinfo : EIATTR_CBANK_PARAM_SIZE
	.align		4
.L_149:
        /*00b0*/ 	.byte	0x03, 0x19
        /*00b2*/ 	.short	0x0030


	//----- nvinfo : EIATTR_PARAM_CBANK
	.align		4
        /*00b4*/ 	.byte	0x04, 0x0a
        /*00b6*/ 	.short	(.L_151 - .L_150)
	.align		4
.L_150:
        /*00b8*/ 	.word	index@(.nv.constant0.deterministic_clustering)
        /*00bc*/ 	.short	0x0380
        /*00be*/ 	.short	0x0030


	//----- nvinfo : EIATTR_SW_WAR
	.align		4
.L_151:
        /*00c0*/ 	.byte	0x04, 0x36
        /*00c2*/ 	.short	(.L_153 - .L_152)
.L_152:
        /*00c4*/ 	.word	0x00000008
.L_153:


//--------------------- .nv.callgraph             --------------------------
	.section	.nv.callgraph,"",@"SHT_CUDA_CALLGRAPH"
	.align	4
	.sectionentsize	8
	.align		4
        /*0000*/ 	.word	0x00000000
	.align		4
        /*0004*/ 	.word	0xffffffff
	.align		4
        /*0008*/ 	.word	0x00000000
	.align		4
        /*000c*/ 	.word	0xfffffffe
	.align		4
        /*0010*/ 	.word	0x00000000
	.align		4
        /*0014*/ 	.word	0xfffffffd
	.align		4
        /*0018*/ 	.word	0x00000000
	.align		4
        /*001c*/ 	.word	0xfffffffc


//--------------------- .text.cluster_search      --------------------------
	.section	.text.cluster_search,"ax",@progbits
	.align	128
        .global         cluster_search
        .type           cluster_search,@function
        .size           cluster_search,(.L_x_244 - cluster_search)
        .other          cluster_search,@"STO_CUDA_ENTRY STV_DEFAULT"
cluster_search:
.text.cluster_search:
[----:B------:R-:W0:Y:S01]  /*0000*/  LDC R1, c[0x0][0x37c] ;  /* 0x0000df00ff017b82 */ /* 0x000e220000000800 */
[----:B------:R-:W1:Y:S01]  /*0010*/  LDCU UR4, c[0x0][0x3c0] ;  /* 0x00007800ff0477ac */ /* 0x000e620008000800 */
[----:B0-----:R-:W-:Y:S01]  /*0020*/  IADD3 R1, PT, PT, R1, -0x80, RZ ;  /* 0xffffff8001017810 */ /* 0x001fe20007ffe0ff */
[----:B------:R-:W0:Y:S01]  /*0030*/  LDCU.64 UR8, c[0x0][0x358] ;  /* 0x00006b00ff0877ac */ /* 0x000e220008000a00 */
[----:B-1----:R-:W-:-:S09]  /*0040*/  UISETP.GT.AND UP0, UPT, UR4, 0xbb8, UPT ;  /* 0x00000bb80400788c */ /* 0x002fd2000bf04270 */
[----:B------:R-:W-:Y:S05]  /*0050*/  BRA.U UP0, `(.L_x_0) ;  /* 0x000000d900f47547 */ /* 0x000fea000b800000 */
[----:B------:R-:W1:Y:S02]  /*0060*/  S2R R5, SR_CTAID.X ;  /* 0x0000000000057919 */ /* 0x000e640000002500 */
[----:B-1----:R-:W-:-:S13]  /*0070*/  ISETP.GE.AND P0, PT, R5, UR4, PT ;  /* 0x0000000405007c0c */ /* 0x002fda000bf06270 */
[----:B0-----:R-:W-:Y:S05]  /*0080*/  @P0 EXIT ;  /* 0x000000000000094d */ /* 0x001fea0003800000 */
[----:B------:R-:W0:Y:S01]  /*0090*/  LDC.64 R8, c[0x0][0x3c8] ;  /* 0x0000f200ff087b82 */ /* 0x000e220000000a00 */
[----:B------:R-:W1:Y:S01]  /*00a0*/  LDCU UR5, c[0x0][0x3cc] ;  /* 0x00007980ff0577ac */ /* 0x000e620008000800 */
[----:B------:R-:W-:-:S06]  /*00b0*/  IADD3 R12, PT, PT, R1, 0x20, RZ ;  /* 0x00000020010c7810 */ /* 0x000fcc0007ffe0ff */
[----:B------:R-:W2:Y:S01]  /*00c0*/  LDC.64 R2, c[0x0][0x380] ;  /* 0x0000e000ff027b82 */ /* 0x000ea20000000a00 */
[----:B0-----:R-:W-:Y:S01]  /*00d0*/  ISETP.GE.AND P0, PT, R9, 0x1, PT ;  /* 0x000000010900780c */ /* 0x001fe20003f06270 */
[----:B------:R-:W-:-:S04]  /*00e0*/  IMAD R0, R5, R8, RZ ;  /* 0x0000000805007224 */ /* 0x000fc800078e02ff */
[----:B--2---:R-:W-:-:S08]  /*00f0*/  IMAD.WIDE R2, R0, 0x4, R2 ;  /* 0x0000000400027825 */ /* 0x004fd000078e0202 */
[----:B-1----:R-:W-:Y:S05]  /*0100*/  @!P0 BRA `(.L_x_1) ;  /* 0x00000020002c8947 */ /* 0x002fea0003800000 */
[----:B------:R-:W-:Y:S01]  /*0110*/  HFMA2 R16, -RZ, RZ, 0, 0 ;  /* 0x00000000ff107431 */ /* 0x000fe200000001ff */
[C---:B------:R-:W-:Y:S02]  /*0120*/  IADD3 R4, PT, PT, R8.reuse, -0xf, RZ ;  /* 0xfffffff108047810 */ /* 0x040fe40007ffe0ff */
[C---:B------:R-:W-:Y:S02]  /*0130*/  IADD3 R13, PT, PT, R8.reuse, -0x7, RZ ;  /* 0xfffffff9080d7810 */ /* 0x040fe40007ffe0ff */
[C---:B------:R-:W-:Y:S02]  /*0140*/  IADD3 R14, PT, PT, R8.reuse, -0x3, RZ ;  /* 0xfffffffd080e7810 */ /* 0x040fe40007ffe0ff */
[----:B------:R-:W-:-:S07]  /*0150*/  LOP3.LUT R15, R8, 0xfffffff0, RZ, 0xc0, !PT ;  /* 0xfffffff0080f7812 */ /* 0x000fce00078ec0ff */
.L_x_14:
[----:B------:R-:W0:Y:S01]  /*0160*/  LDC R17, c[0x0][0x3c8] ;  /* 0x0000f200ff117b82 */ /* 0x000e220000000800 */
[----:B------:R-:W-:Y:S02]  /*0170*/  CS2R R18, SRZ ;  /* 0x0000000000127805 */ /* 0x000fe4000001ff00 */
[----:B------:R-:W-:-:S05]  /*0180*/  MOV R20, RZ ;  /* 0x000000ff00147202 */ /* 0x000fca0000000f00 */
[----:B------:R-:W1:Y:S01]  /*0190*/  LDC.64 R6, c[0x0][0x390] ;  /* 0x0000e400ff067b82 */ /* 0x000e620000000a00 */
[----:B0-----:R-:W-:Y:S01]  /*01a0*/  ISETP.GE.AND P0, PT, R17, 0x10, PT ;  /* 0x000000101100780c */ /* 0x001fe20003f06270 */
[----:B------:R-:W-:-:S04]  /*01b0*/  IMAD R9, R16, R17, RZ ;  /* 0x0000001110097224 */ /* 0x000fc800078e02ff */
[----:B-1----:R-:W-:-:S08]  /*01c0*/  IMAD.WIDE R6, R9, 0x4, R6 ;  /* 0x0000000409067825 */ /* 0x002fd000078e0206 */
[----:B------:R-:W-:Y:S05]  /*01d0*/  @!P0 BRA `(.L_x_2) ;  /* 0x0000000400408947 */ /* 0x000fea0003800000 */
[----:B------:R-:W-:Y:S02]  /*01e0*/  CS2R R18, SRZ ;  /* 0x0000000000127805 */ /* 0x000fe4000001ff00 */
[----:B------:R-:W-:-:S07]  /*01f0*/  MOV R21, RZ ;  /* 0x000000ff00157202 */ /* 0x000fce0000000f00 */
.L_x_3:
[----:B------:R-:W-:-:S04]  /*0200*/  IMAD.WIDE.U32 R10, R21, 0x4, R2 ;  /* 0x00000004150a7825 */ /* 0x000fc800078e0002 */
[----:B------:R-:W-:Y:S01]  /*0210*/  IMAD.WIDE.U32 R8, R21, 0x4, R6 ;  /* 0x0000000415087825 */ /* 0x000fe200078e0006 */
[----:B------:R-:W2:Y:S04]  /*0220*/  LDG.E R46, desc[UR8][R10.64+0x4] ;  /* 0x000004080a2e7981 */ /* 0x000ea8000c1e1900 */
[----:B------:R-:W2:Y:S04]  /*0230*/  LDG.E R49, desc[UR8][R8.64+0x4] ;  /* 0x0000040808317981 */ /* 0x000ea8000c1e1900 */
[----:B------:R-:W3:Y:S04]  /*0240*/  LDG.E R24, desc[UR8][R10.64+0x14] ;  /* 0x000014080a187981 */ /* 0x000ee8000c1e1900 */
[----:B------:R-:W3:Y:S04]  /*0250*/  LDG.E R27, desc[UR8][R8.64+0x14] ;  /* 0x00001408081b7981 */ /* 0x000ee8000c1e1900 */
[----:B------:R-:W4:Y:S04]  /*0260*/  LDG.E R42, desc[UR8][R10.64] ;  /* 0x000000080a2a7981 */ /* 0x000f28000c1e1900 */
[----:B------:R-:W4:Y:S04]  /*0270*/  LDG.E R43, desc[UR8][R8.64] ;  /* 0x00000008082b7981 */ /* 0x000f28000c1e1900 */
[----:B------:R-:W5:Y:S04]  /*0280*/  LDG.E R26, desc[UR8][R10.64+0x10] ;  /* 0x000010080a1a7981 */ /* 0x000f68000c1e1900 */
        /* <DEDUP_REMOVED lines=21> */
[----:B------:R0:W5:Y:S04]  /*03e0*/  LDG.E R44, desc[UR8][R10.64+0x3c] ;  /* 0x00003c080a2c7981 */ /* 0x000168000c1e1900 */
[----:B------:R-:W5:Y:S01]  /*03f0*/  LDG.E R51, desc[UR8][R8.64+0x3c] ;  /* 0x00003c0808337981 */ /* 0x000f62000c1e1900 */
[----:B--2---:R-:W-:-:S03]  /*0400*/  FADD R50, R46, -R49 ;  /* 0x800000312e327221 */ /* 0x004fc60000000000 */
[----:B------:R-:W2:Y:S04]  /*0410*/  LDG.E R49, desc[UR8][R8.64+0x28] ;  /* 0x0000280808317981 */ /* 0x000ea8000c1e1900 */
[----:B------:R1:W2:Y:S01]  /*0420*/  LDG.E R46, desc[UR8][R8.64+0x38] ;  /* 0x00003808082e7981 */ /* 0x0002a2000c1e1900 */
[----:B---3--:R-:W-:-:S04]  /*0430*/  FADD R24, R24, -R27 ;  /* 0x8000001b18187221 */ /* 0x008fc80000000000 */
[----:B0-----:R-:W-:Y:S01]  /*0440*/  FMUL R11, R24, R24 ;  /* 0x00000018180b7220 */ /* 0x001fe20000400000 */
[----:B----4-:R-:W-:Y:S01]  /*0450*/  FADD R42, R42, -R43 ;  /* 0x8000002b2a2a7221 */ /* 0x010fe20000000000 */
[----:B------:R-:W-:Y:S01]  /*0460*/  FMUL R43, R50, R50 ;  /* 0x00000032322b7220 */ /* 0x000fe20000400000 */
[----:B-----5:R-:W-:-:S03]  /*0470*/  FADD R26, R26, -R29 ;  /* 0x8000001d1a1a7221 */ /* 0x020fc60000000000 */
[----:B------:R-:W-:Y:S01]  /*0480*/  FFMA R43, R42, R42, R43 ;  /* 0x0000002a2a2b7223 */ /* 0x000fe2000000002b */
[----:B------:R-:W-:Y:S01]  /*0490*/  FFMA R11, R26, R26, R11 ;  /* 0x0000001a1a0b7223 */ /* 0x000fe2000000000b */
[----:B------:R-:W-:-:S04]  /*04a0*/  FADD R34, R34, -R35 ;  /* 0x8000002322227221 */ /* 0x000fc80000000000 */
[----:B-1----:R-:W-:Y:S01]  /*04b0*/  FMUL R9, R34, R34 ;  /* 0x0000002222097220 */ /* 0x002fe20000400000 */
[----:B------:R-:W-:-:S04]  /*04c0*/  FADD R20, R20, -R23 ;  /* 0x8000001714147221 */ /* 0x000fc80000000000 */
[----:B------:R-:W-:Y:S01]  /*04d0*/  FFMA R43, R20, R20, R43 ;  /* 0x00000014142b7223 */ /* 0x000fe2000000002b */
[----:B------:R-:W-:-:S04]  /*04e0*/  FADD R28, R28, -R31 ;  /* 0x8000001f1c1c7221 */ /* 0x000fc80000000000 */
[----:B------:R-:W-:Y:S01]  /*04f0*/  FFMA R11, R28, R28, R11 ;  /* 0x0000001c1c0b7223 */ /* 0x000fe2000000000b */
[----:B------:R-:W-:-:S04]  /*0500*/  FADD R32, R32, -R33 ;  /* 0x8000002120207221 */ /* 0x000fc80000000000 */
[----:B------:R-:W-:Y:S01]  /*0510*/  FFMA R9, R32, R32, R9 ;  /* 0x0000002020097223 */ /* 0x000fe20000000009 */
[----:B------:R-:W-:-:S04]  /*0520*/  FADD R39, R39, -R40 ;  /* 0x8000002827277221 */ /* 0x000fc80000000000 */
[----:B------:R-:W-:Y:S01]  /*0530*/  FMUL R39, R39, R39 ;  /* 0x0000002727277220 */ /* 0x000fe20000400000 */
[----:B------:R-:W-:-:S04]  /*0540*/  FADD R22, R22, -R25 ;  /* 0x8000001916167221 */ /* 0x000fc80000000000 */
[----:B------:R-:W-:Y:S01]  /*0550*/  FFMA R43, R22, R22, R43 ;  /* 0x00000016162b7223 */ /* 0x000fe2000000002b */
[----:B------:R-:W-:Y:S01]  /*0560*/  FADD R30, R30, -R45 ;  /* 0x8000002d1e1e7221 */ /* 0x000fe20000000000 */
[----:B------:R-:W-:-:S03]  /*0570*/  FADD R38, R38, -R47 ;  /* 0x8000002f26267221 */ /* 0x000fc60000000000 */
[----:B------:R-:W-:Y:S01]  /*0580*/  FFMA R30, R30, R30, R11 ;  /* 0x0000001e1e1e7223 */ /* 0x000fe2000000000b */
[----:B------:R-:W-:-:S03]  /*0590*/  FFMA R38, R38, R38, R39 ;  /* 0x0000002626267223 */ /* 0x000fc60000000027 */
[----:B------:R-:W-:Y:S01]  /*05a0*/  FADD R43, R43, R30 ;  /* 0x0000001e2b2b7221 */ /* 0x000fe20000000000 */
[----:B------:R-:W-:Y:S01]  /*05b0*/  FADD R37, R37, -R48 ;  /* 0x8000003025257221 */ /* 0x000fe20000000000 */
[----:B------:R-:W-:Y:S01]  /*05c0*/  IADD3 R21, PT, PT, R21, 0x10, RZ ;  /* 0x0000001015157810 */ /* 0x000fe20007ffe0ff */
[----:B------:R-:W-:-:S03]  /*05d0*/  FADD R44, R44, -R51 ;  /* 0x800000332c2c7221 */ /* 0x000fc60000000000 */
[----:B------:R-:W-:Y:S01]  /*05e0*/  ISETP.GE.AND P0, PT, R21, R4, PT ;  /* 0x000000041500720c */ /* 0x000fe20003f06270 */
[----:B--2---:R-:W-:Y:S01]  /*05f0*/  FADD R36, R36, -R49 ;  /* 0x8000003124247221 */ /* 0x004fe20000000000 */
[----:B------:R-:W-:-:S03]  /*0600*/  FADD R41, R41, -R46 ;  /* 0x8000002e29297221 */ /* 0x000fc60000000000 */
[----:B------:R-:W-:Y:S01]  /*0610*/  FFMA R36, R36, R36, R9 ;  /* 0x0000002424247223 */ /* 0x000fe20000000009 */
[----:B------:R-:W-:-:S03]  /*0620*/  FFMA R41, R41, R41, R38 ;  /* 0x0000002929297223 */ /* 0x000fc60000000026 */
[----:B------:R-:W-:Y:S01]  /*0630*/  FFMA R36, R37, R37, R36 ;  /* 0x0000002525247223 */ /* 0x000fe20000000024 */
[----:B------:R-:W-:-:S03]  /*0640*/  FFMA R41, R44, R44, R41 ;  /* 0x0000002c2c297223 */ /* 0x000fc60000000029 */
[----:B------:R-:W-:-:S04]  /*0650*/  FADD R36, R36, R43 ;  /* 0x0000002b24247221 */ /* 0x000fc80000000000 */
[----:B------:R-:W-:-:S04]  /*0660*/  FADD R41, R41, R36 ;  /* 0x0000002429297221 */ /* 0x000fc80000000000 */
[----:B------:R-:W-:-:S04]  /*0670*/  FADD R18, R41, -R18 ;  /* 0x8000001229127221 */ /* 0x000fc80000000000 */
[----:B------:R-:W-:-:S04]  /*0680*/  FADD R20, R18, R19 ;  /* 0x0000001312147221 */ /* 0x000fc80000000000 */
[----:B------:R-:W-:Y:S01]  /*0690*/  FADD R9, R20, -R19 ;  /* 0x8000001314097221 */ /* 0x000fe20000000000 */
[----:B------:R-:W-:-:S03]  /*06a0*/  MOV R19, R20 ;  /* 0x0000001400137202 */ /* 0x000fc60000000f00 */
[----:B------:R-:W-:Y:S01]  /*06b0*/  FADD R18, -R18, R9 ;  /* 0x0000000912127221 */ /* 0x000fe20000000100 */
[----:B------:R-:W-:Y:S06]  /*06c0*/  @!P0 BRA `(.L_x_3) ;  /* 0xfffffff800cc8947 */ /* 0x000fec000383ffff */
[----:B------:R-:W-:-:S07]  /*06d0*/  MOV R19, R15 ;  /* 0x0000000f00137202 */ /* 0x000fce0000000f00 */
.L_x_2:
[----:B------:R-:W-:-:S13]  /*06e0*/  ISETP.GE.AND P0, PT, R19, R13, PT ;  /* 0x0000000d1300720c */ /* 0x000fda0003f06270 */
[----:B------:R-:W-:Y:S05]  /*06f0*/  @P0 BRA `(.L_x_4) ;  /* 0x0000000000f40947 */ /* 0x000fea0003800000 */
.L_x_5:
[----:B------:R-:W-:-:S04]  /*0700*/  IMAD.WIDE.U32 R10, R19, 0x4, R2 ;  /* 0x00000004130a7825 */ /* 0x000fc800078e0002 */
[C---:B------:R-:W-:Y:S01]  /*0710*/  IMAD.WIDE.U32 R8, R19.reuse, 0x4, R6 ;  /* 0x0000000413087825 */ /* 0x040fe200078e0006 */
        /* <DEDUP_REMOVED lines=15> */
[----:B------:R0:W5:Y:S01]  /*0810*/  LDG.E R28, desc[UR8][R8.64+0x1c] ;  /* 0x00001c08081c7981 */ /* 0x000162000c1e1900 */
[----:B------:R-:W-:-:S04]  /*0820*/  IADD3 R19, PT, PT, R19, 0x8, RZ ;  /* 0x0000000813137810 */ /* 0x000fc80007ffe0ff */
[----:B------:R-:W-:Y:S01]  /*0830*/  ISETP.GE.AND P0, PT, R19, R13, PT ;  /* 0x0000000d1300720c */ /* 0x000fe20003f06270 */
[----:B--2---:R-:W-:-:S04]  /*0840*/  FADD R29, R29, -R30 ;  /* 0x8000001e1d1d7221 */ /* 0x004fc80000000000 */
[----:B------:R-:W-:-:S04]  /*0850*/  FFMA R29, R29, R29, -R18 ;  /* 0x0000001d1d1d7223 */ /* 0x000fc80000000812 */
[----:B------:R-:W-:Y:S01]  /*0860*/  FADD R37, R29, R20 ;  /* 0x000000141d257221 */ /* 0x000fe20000000000 */
[----:B---3--:R-:W-:-:S03]  /*0870*/  FADD R31, R31, -R32 ;  /* 0x800000201f1f7221 */ /* 0x008fc60000000000 */
[----:B------:R-:W-:-:S04]  /*0880*/  FADD R20, -R37, R20 ;  /* 0x0000001425147221 */ /* 0x000fc80000000100 */
[----:B------:R-:W-:Y:S01]  /*0890*/  FADD R20, R29, R20 ;  /* 0x000000141d147221 */ /* 0x000fe20000000000 */
[----:B----4-:R-:W-:-:S03]  /*08a0*/  FADD R33, R33, -R34 ;  /* 0x8000002221217221 */ /* 0x010fc60000000000 */
[----:B------:R-:W-:-:S04]  /*08b0*/  FFMA R20, R31, R31, R20 ;  /* 0x0000001f1f147223 */ /* 0x000fc80000000014 */
[----:B------:R-:W-:Y:S01]  /*08c0*/  FADD R18, R37, R20 ;  /* 0x0000001425127221 */ /* 0x000fe20000000000 */
[----:B-----5:R-:W-:-:S03]  /*08d0*/  FADD R35, R35, -R36 ;  /* 0x8000002423237221 */ /* 0x020fc60000000000 */
[----:B------:R-:W-:-:S04]  /*08e0*/  FADD R37, R37, -R18 ;  /* 0x8000001225257221 */ /* 0x000fc80000000000 */
[----:B------:R-:W-:Y:S01]  /*08f0*/  FADD R20, R20, R37 ;  /* 0x0000002514147221 */ /* 0x000fe20000000000 */
[----:B------:R-:W-:-:S03]  /*0900*/  FADD R26, R27, -R26 ;  /* 0x8000001a1b1a7221 */ /* 0x000fc60000000000 */
[----:B------:R-:W-:-:S04]  /*0910*/  FFMA R33, R33, R33, R20 ;  /* 0x0000002121217223 */ /* 0x000fc80000000014 */
[----:B0-----:R-:W-:Y:S01]  /*0920*/  FADD R9, R18, R33 ;  /* 0x0000002112097221 */ /* 0x001fe20000000000 */
[----:B------:R-:W-:-:S03]  /*0930*/  FADD R24, R25, -R24 ;  /* 0x8000001819187221 */ /* 0x000fc60000000000 */
[----:B------:R-:W-:-:S04]  /*0940*/  FADD R18, R18, -R9 ;  /* 0x8000000912127221 */ /* 0x000fc80000000000 */
[----:B------:R-:W-:Y:S01]  /*0950*/  FADD R18, R33, R18 ;  /* 0x0000001221127221 */ /* 0x000fe20000000000 */
[----:B------:R-:W-:-:S03]  /*0960*/  FADD R21, R22, -R21 ;  /* 0x8000001516157221 */ /* 0x000fc60000000000 */
[----:B------:R-:W-:-:S04]  /*0970*/  FFMA R18, R35, R35, R18 ;  /* 0x0000002323127223 */ /* 0x000fc80000000012 */
[----:B------:R-:W-:Y:S01]  /*0980*/  FADD R8, R9, R18 ;  /* 0x0000001209087221 */ /* 0x000fe20000000000 */
[----:B------:R-:W-:-:S03]  /*0990*/  FADD R23, R23, -R28 ;  /* 0x8000001c17177221 */ /* 0x000fc60000000000 */
[----:B------:R-:W-:-:S04]  /*09a0*/  FADD R9, R9, -R8 ;  /* 0x8000000809097221 */ /* 0x000fc80000000000 */
[----:B------:R-:W-:-:S04]  /*09b0*/  FADD R9, R18, R9 ;  /* 0x0000000912097221 */ /* 0x000fc80000000000 */
[----:B------:R-:W-:-:S04]  /*09c0*/  FFMA R9, R26, R26, R9 ;  /* 0x0000001a1a097223 */ /* 0x000fc80000000009 */
[----:B------:R-:W-:-:S04]  /*09d0*/  FADD R11, R8, R9 ;  /* 0x00000009080b7221 */ /* 0x000fc80000000000 */
        /* <DEDUP_REMOVED lines=12> */
[----:B------:R-:W-:-:S04]  /*0aa0*/  FADD R9, -R9, R20 ;  /* 0x0000001409097221 */ /* 0x000fc80000000100 */
[----:B------:R-:W-:Y:S01]  /*0ab0*/  FADD R18, -R8, R9 ;  /* 0x0000000908127221 */ /* 0x000fe20000000100 */
[----:B------:R-:W-:Y:S06]  /*0ac0*/  @!P0 BRA `(.L_x_5) ;  /* 0xfffffffc000c8947 */ /* 0x000fec000383ffff */
.L_x_4:
[----:B------:R-:W-:-:S13]  /*0ad0*/  ISETP.GE.AND P0, PT, R19, R14, PT ;  /* 0x0000000e1300720c */ /* 0x000fda0003f06270 */
[----:B------:R-:W-:Y:S05]  /*0ae0*/  @P0 BRA `(.L_x_6) ;  /* 0x0000000c00780947 */ /* 0x000fea0003800000 */
[----:B------:R-:W-:Y:S02]  /*0af0*/  VIADDMNMX R22, R19, 0x4, R14, !PT ;  /* 0x0000000413167846 */ /* 0x000fe4000780010e */
[----:B------:R-:W-:-:S04]  /*0b00*/  LOP3.LUT R9, RZ, R19, RZ, 0x33, !PT ;  /* 0x00000013ff097212 */ /* 0x000fc800078e33ff */
[----:B------:R-:W-:-:S04]  /*0b10*/  IADD3 R22, PT, PT, R22, R9, RZ ;  /* 0x0000000916167210 */ /* 0x000fc80007ffe0ff */
[C---:B------:R-:W-:Y:S02]  /*0b20*/  ISETP.GE.U32.AND P0, PT, R22.reuse, 0xc, PT ;  /* 0x0000000c1600780c */ /* 0x040fe40003f06070 */
[----:B------:R-:W-:-:S04]  /*0b30*/  LEA.HI R21, R22, 0x1, RZ, 0x1e ;  /* 0x0000000116157811 */ /* 0x000fc800078ff0ff */
[----:B------:R-:W-:-:S07]  /*0b40*/  LOP3.LUT P1, R48, R21, 0x3, RZ, 0xc0, !PT ;  /* 0x0000000315307812 */ /* 0x000fce000782c0ff */
[----:B------:R-:W-:Y:S06]  /*0b50*/  @!P0 BRA `(.L_x_7) ;  /* 0x0000000400e08947 */ /* 0x000fec0003800000 */
[----:B------:R-:W-:Y:S01]  /*0b60*/  LOP3.LUT R21, R21, 0x7ffffffc, RZ, 0xc0, !PT ;  /* 0x7ffffffc15157812 */ /* 0x000fe200078ec0ff */
[----:B------:R-:W-:-:S06]  /*0b70*/  UMOV UR4, URZ ;  /* 0x000000ff00047c82 */ /* 0x000fcc0008000000 */
.L_x_8:
        /* <DEDUP_REMOVED lines=29> */
[----:B------:R-:W5:Y:S01]  /*0d50*/  LDG.E R51, desc[UR8][R8.64+0x3c] ;  /* 0x00003c0808337981 */ /* 0x000f62000c1e1900 */
[----:B--2---:R-:W-:-:S03]  /*0d60*/  FADD R43, R43, -R50 ;  /* 0x800000322b2b7221 */ /* 0x004fc60000000000 */
[----:B------:R-:W2:Y:S01]  /*0d70*/  LDG.E R50, desc[UR8][R10.64+0x3c] ;  /* 0x00003c080a327981 */ /* 0x000ea2000c1e1900 */
[----:B------:R-:W-:-:S03]  /*0d80*/  FFMA R43, R43, R43, -R18 ;  /* 0x0000002b2b2b7223 */ /* 0x000fc60000000812 */
[----:B------:R-:W2:Y:S01]  /*0d90*/  LDG.E R18, desc[UR8][R8.64+0x34] ;  /* 0x0000340808127981 */ /* 0x000ea2000c1e1900 */
[----:B---3--:R-:W-:Y:S01]  /*0da0*/  FADD R44, R49, -R44 ;  /* 0x8000002c312c7221 */ /* 0x008fe20000000000 */
[----:B----4-:R-:W-:Y:S02]  /*0db0*/  FADD R49, R46, -R47 ;  /* 0x8000002f2e317221 */ /* 0x010fe40000000000 */
[----:B------:R-:W3:Y:S04]  /*0dc0*/  LDG.E R47, desc[UR8][R10.64+0x38] ;  /* 0x000038080a2f7981 */ /* 0x000ee8000c1e1900 */
[----:B------:R0:W3:Y:S01]  /*0dd0*/  LDG.E R46, desc[UR8][R8.64+0x38] ;  /* 0x00003808082e7981 */ /* 0x0000e2000c1e1900 */
[----:B------:R-:W-:-:S04]  /*0de0*/  FADD R53, R43, R20 ;  /* 0x000000142b357221 */ /* 0x000fc80000000000 */
[----:B------:R-:W-:-:S04]  /*0df0*/  FADD R20, -R53, R20 ;  /* 0x0000001435147221 */ /* 0x000fc80000000100 */
[----:B------:R-:W-:-:S04]  /*0e00*/  FADD R43, R43, R20 ;  /* 0x000000142b2b7221 */ /* 0x000fc80000000000 */
[----:B------:R-:W-:-:S04]  /*0e10*/  FFMA R44, R44, R44, R43 ;  /* 0x0000002c2c2c7223 */ /* 0x000fc8000000002b */
[----:B------:R-:W-:-:S04]  /*0e20*/  FADD R20, R53, R44 ;  /* 0x0000002c35147221 */ /* 0x000fc80000000000 */
[----:B------:R-:W-:-:S04]  /*0e30*/  FADD R53, R53, -R20 ;  /* 0x8000001435357221 */ /* 0x000fc80000000000 */
[----:B------:R-:W-:-:S04]  /*0e40*/  FADD R44, R44, R53 ;  /* 0x000000352c2c7221 */ /* 0x000fc80000000000 */
[----:B------:R-:W-:-:S04]  /*0e50*/  FFMA R49, R49, R49, R44 ;  /* 0x0000003131317223 */ /* 0x000fc8000000002c */
[----:B------:R-:W-:-:S04]  /*0e60*/  FADD R43, R20, R49 ;  /* 0x00000031142b7221 */ /* 0x000fc80000000000 */
[----:B------:R-:W-:Y:S01]  /*0e70*/  FADD R20, R20, -R43 ;  /* 0x8000002b14147221 */ /* 0x000fe20000000000 */
[----:B-----5:R-:W-:-:S03]  /*0e80*/  FADD R41, R42, -R41 ;  /* 0x800000292a297221 */ /* 0x020fc60000000000 */
[----:B------:R-:W-:-:S04]  /*0e90*/  FADD R20, R49, R20 ;  /* 0x0000001431147221 */ /* 0x000fc80000000000 */
[----:B------:R-:W-:-:S04]  /*0ea0*/  FFMA R20, R41, R41, R20 ;  /* 0x0000002929147223 */ /* 0x000fc80000000014 */
[----:B0-----:R-:W-:-:S04]  /*0eb0*/  FADD R8, R43, R20 ;  /* 0x000000142b087221 */ /* 0x001fc80000000000 */
[----:B------:R-:W-:Y:S01]  /*0ec0*/  FADD R43, R43, -R8 ;  /* 0x800000082b2b7221 */ /* 0x000fe20000000000 */
[----:B------:R-:W-:-:S03]  /*0ed0*/  FADD R39, R40, -R39 ;  /* 0x8000002728277221 */ /* 0x000fc60000000000 */
[----:B------:R-:W-:-:S04]  /*0ee0*/  FADD R20, R20, R43 ;  /* 0x0000002b14147221 */ /* 0x000fc80000000000 */
[----:B------:R-:W-:-:S04]  /*0ef0*/  FFMA R39, R39, R39, R20 ;  /* 0x0000002727277223 */ /* 0x000fc80000000014 */
[----:B------:R-:W-:-:S04]  /*0f00*/  FADD R9, R8, R39 ;  /* 0x0000002708097221 */ /* 0x000fc80000000000 */
        /* <DEDUP_REMOVED lines=40> */
[----:B------:R-:W-:-:S04]  /*1190*/  FADD R8, R8, -R9 ;  /* 0x8000000908087221 */ /* 0x000fc80000000000 */
[----:B------:R-:W-:Y:S01]  /*11a0*/  FADD R23, R23, R8 ;  /* 0x0000000817177221 */ /* 0x000fe20000000000 */
[----:B------:R-:W-:-:S06]  /*11b0*/  UIADD3 UR4, UPT, UPT, UR4, 0x4, URZ ;  /* 0x0000000404047890 */ /* 0x000fcc000fffe0ff */
[----:B------:R-:W-:Y:S02]  /*11c0*/  ISETP.NE.AND P0, PT, R21, UR4, PT ;  /* 0x0000000415007c0c */ /* 0x000fe4000bf05270 */
[----:B------:R-:W-:Y:S01]  /*11d0*/  IADD3 R19, PT, PT, R19, 0x10, RZ ;  /* 0x0000001013137810 */ /* 0x000fe20007ffe0ff */
[----:B--2---:R-:W-:-:S04]  /*11e0*/  FADD R18, R45, -R18 ;  /* 0x800000122d127221 */ /* 0x004fc80000000000 */
[----:B------:R-:W-:-:S04]  /*11f0*/  FFMA R18, R18, R18, R23 ;  /* 0x0000001212127223 */ /* 0x000fc80000000017 */
[----:B------:R-:W-:-:S04]  /*1200*/  FADD R8, R9, R18 ;  /* 0x0000001209087221 */ /* 0x000fc80000000000 */
[----:B------:R-:W-:-:S04]  /*1210*/  FADD R9, R9, -R8 ;  /* 0x8000000809097221 */ /* 0x000fc80000000000 */
[----:B------:R-:W-:Y:S01]  /*1220*/  FADD R9, R18, R9 ;  /* 0x0000000912097221 */ /* 0x000fe20000000000 */
[----:B---3--:R-:W-:-:S04]  /*1230*/  FADD R46, R47, -R46 ;  /* 0x8000002e2f2e7221 */ /* 0x008fc80000000000 */
[----:B------:R-:W-:-:S04]  /*1240*/  FFMA R9, R46, R46, R9 ;  /* 0x0000002e2e097223 */ /* 0x000fc80000000009 */
[----:B------:R-:W-:-:S04]  /*1250*/  FADD R11, R8, R9 ;  /* 0x00000009080b7221 */ /* 0x000fc80000000000 */
[----:B------:R-:W-:Y:S01]  /*1260*/  FADD R8, R8, -R11 ;  /* 0x8000000b08087221 */ /* 0x000fe20000000000 */
[----:B------:R-:W-:-:S03]  /*1270*/  FADD R50, R50, -R51 ;  /* 0x8000003332327221 */ /* 0x000fc60000000000 */
[----:B------:R-:W-:-:S04]  /*1280*/  FADD R9, R9, R8 ;  /* 0x0000000809097221 */ /* 0x000fc80000000000 */
[----:B------:R-:W-:-:S04]  /*1290*/  FFMA R18, R50, R50, R9 ;  /* 0x0000003232127223 */ /* 0x000fc80000000009 */
[----:B------:R-:W-:-:S04]  /*12a0*/  FADD R20, R11, R18 ;  /* 0x000000120b147221 */ /* 0x000fc80000000000 */
[----:B------:R-:W-:-:S04]  /*12b0*/  FADD R11, -R11, R20 ;  /* 0x000000140b0b7221 */ /* 0x000fc80000000100 */
[----:B------:R-:W-:Y:S01]  /*12c0*/  FADD R18, -R18, R11 ;  /* 0x0000000b12127221 */ /* 0x000fe20000000100 */
[----:B------:R-:W-:Y:S06]  /*12d0*/  @P0 BRA `(.L_x_8) ;  /* 0xfffffff800280947 */ /* 0x000fec000383ffff */
.L_x_7:
[----:B------:R-:W-:Y:S05]  /*12e0*/  @!P1 BRA `(.L_x_6) ;  /* 0x0000000400789947 */ /* 0x000fea0003800000 */
[----:B------:R-:W-:Y:S02]  /*12f0*/  ISETP.NE.AND P1, PT, R48, 0x1, PT ;  /* 0x000000013000780c */ /* 0x000fe40003f25270 */
[----:B------:R-:W-:-:S11]  /*1300*/  LOP3.LUT P0, RZ, R22, 0x4, RZ, 0xc0, !PT ;  /* 0x0000000416ff7812 */ /* 0x000fd6000780c0ff */
[----:B------:R-:W-:Y:S05]  /*1310*/  @!P1 BRA `(.L_x_9) ;  /* 0x0000000000ec9947 */ /* 0x000fea0003800000 */
        /* <DEDUP_REMOVED lines=18> */
[----:B------:R-:W-:Y:S01]  /*1440*/  IADD3 R19, PT, PT, R19, 0x8, RZ ;  /* 0x0000000813137810 */ /* 0x000fe20007ffe0ff */
[----:B--2---:R-:W-:-:S04]  /*1450*/  FADD R29, R29, -R30 ;  /* 0x8000001e1d1d7221 */ /* 0x004fc80000000000 */
[----:B------:R-:W-:-:S04]  /*1460*/  FFMA R29, R29, R29, -R18 ;  /* 0x0000001d1d1d7223 */ /* 0x000fc80000000812 */
[----:B------:R-:W-:Y:S01]  /*1470*/  FADD R37, R20, R29 ;  /* 0x0000001d14257221 */ /* 0x000fe20000000000 */
[----:B---3--:R-:W-:-:S03]  /*1480*/  FADD R31, R31, -R32 ;  /* 0x800000201f1f7221 */ /* 0x008fc60000000000 */
[----:B------:R-:W-:-:S04]  /*1490*/  FADD R20, R20, -R37 ;  /* 0x8000002514147221 */ /* 0x000fc80000000000 */
        /* <DEDUP_REMOVED lines=34> */
[----:B------:R-:W-:-:S07]  /*16c0*/  FADD R18, -R10, R9 ;  /* 0x000000090a127221 */ /* 0x000fce0000000100 */
.L_x_9:
[----:B------:R-:W-:Y:S05]  /*16d0*/  @P0 BRA `(.L_x_6) ;  /* 0x00000000007c0947 */ /* 0x000fea0003800000 */
        /* <DEDUP_REMOVED lines=9> */
[----:B------:R-:W5:Y:S01]  /*1770*/  LDG.E R28, desc[UR8][R10.64+0xc] ;  /* 0x00000c080a1c7981 */ /* 0x000f62000c1e1900 */
        /* <DEDUP_REMOVED lines=21> */
.L_x_6:
[----:B------:R-:W-:-:S13]  /*18d0*/  ISETP.GE.AND P0, PT, R19, R17, PT ;  /* 0x000000111300720c */ /* 0x000fda0003f06270 */
[----:B------:R-:W-:Y:S05]  /*18e0*/  @P0 BRA `(.L_x_10) ;  /* 0x0000000800180947 */ /* 0x000fea0003800000 */
[CC--:B------:R-:W-:Y:S02]  /*18f0*/  IADD3 R21, PT, PT, -R19.reuse, R17.reuse, RZ ;  /* 0x0000001113157210 */ /* 0x0c0fe40007ffe1ff */
[----:B------:R-:W-:Y:S02]  /*1900*/  IADD3 R17, PT, PT, R19, -R17, RZ ;  /* 0x8000001113117210 */ /* 0x000fe40007ffe0ff */
[----:B------:R-:W-:Y:S02]  /*1910*/  LOP3.LUT R38, R21, 0x7, RZ, 0xc0, !PT ;  /* 0x0000000715267812 */ /* 0x000fe400078ec0ff */
[----:B------:R-:W-:Y:S02]  /*1920*/  ISETP.GT.U32.AND P0, PT, R17, -0x8, PT ;  /* 0xfffffff81100780c */ /* 0x000fe40003f04070 */
[----:B------:R-:W-:-:S11]  /*1930*/  ISETP.NE.AND P1, PT, R38, RZ, PT ;  /* 0x000000ff2600720c */ /* 0x000fd60003f25270 */
[----:B------:R-:W-:Y:S05]  /*1940*/  @P0 BRA `(.L_x_11) ;  /* 0x0000000400000947 */ /* 0x000fea0003800000 */
[----:B------:R-:W-:Y:S01]  /*1950*/  LOP3.LUT R39, R21, 0xfffffff8, RZ, 0xc0, !PT ;  /* 0xfffffff815277812 */ /* 0x000fe200078ec0ff */
[----:B------:R-:W-:-:S06]  /*1960*/  UMOV UR4, URZ ;  /* 0x000000ff00047c82 */ /* 0x000fcc0008000000 */
.L_x_12:
        /* <DEDUP_REMOVED lines=18> */
[----:B------:R-:W-:Y:S01]  /*1a90*/  UIADD3 UR4, UPT, UPT, UR4, 0x8, URZ ;  /* 0x0000000804047890 */ /* 0x000fe2000fffe0ff */
[----:B------:R-:W-:-:S05]  /*1aa0*/  IADD3 R19, PT, PT, R19, 0x8, RZ ;  /* 0x0000000813137810 */ /* 0x000fca0007ffe0ff */
[----:B------:R-:W-:Y:S01]  /*1ab0*/  ISETP.NE.AND P0, PT, R39, UR4, PT ;  /* 0x0000000427007c0c */ /* 0x000fe2000bf05270 */
        /* <DEDUP_REMOVED lines=40> */
[----:B------:R-:W-:Y:S06]  /*1d40*/  @P0 BRA `(.L_x_12) ;  /* 0xfffffffc00080947 */ /* 0x000fec000383ffff */
.L_x_11:
[----:B------:R-:W-:Y:S05]  /*1d50*/  @!P1 BRA `(.L_x_10) ;  /* 0x0000000000fc9947 */ /* 0x000fea0003800000 */
[----:B------:R-:W-:Y:S02]  /*1d60*/  ISETP.GE.U32.AND P0, PT, R38, 0x4, PT ;  /* 0x000000042600780c */ /* 0x000fe40003f06070 */
[----:B------:R-:W-:-:S04]  /*1d70*/  LOP3.LUT R30, R21, 0x3, RZ, 0xc0, !PT ;  /* 0x00000003151e7812 */ /* 0x000fc800078ec0ff */
[----:B------:R-:W-:-:S07]  /*1d80*/  ISETP.NE.AND P1, PT, R30, RZ, PT ;  /* 0x000000ff1e00720c */ /* 0x000fce0003f25270 */
[----:B------:R-:W-:Y:S06]  /*1d90*/  @!P0 BRA `(.L_x_13) ;  /* 0x00000000007c8947 */ /* 0x000fec0003800000 */
        /* <DEDUP_REMOVED lines=31> */
.L_x_13:
[----:B------:R-:W-:Y:S05]  /*1f90*/  @!P1 BRA `(.L_x_10) ;  /* 0x00000000006c9947 */ /* 0x000fea0003800000 */
[----:B------:R-:W-:-:S13]  /*1fa0*/  ISETP.NE.AND P0, PT, R30, 0x1, PT ;  /* 0x000000011e00780c */ /* 0x000fda0003f05270 */
[----:B------:R-:W-:-:S04]  /*1fb0*/  @P0 IMAD.WIDE.U32 R10, R19, 0x4, R2 ;  /* 0x00000004130a0825 */ /* 0x000fc800078e0002 */
[----:B------:R-:W-:Y:S01]  /*1fc0*/  @P0 IMAD.WIDE.U32 R22, R19, 0x4, R6 ;  /* 0x0000000413160825 */ /* 0x000fe200078e0006 */
[----:B------:R-:W2:Y:S04]  /*1fd0*/  @P0 LDG.E R17, desc[UR8][R10.64] ;  /* 0x000000080a110981 */ /* 0x000ea8000c1e1900 */
[----:B------:R-:W2:Y:S01]  /*1fe0*/  @P0 LDG.E R24, desc[UR8][R22.64] ;  /* 0x0000000816180981 */ /* 0x000ea2000c1e1900 */
[----:B------:R-:W-:-:S03]  /*1ff0*/  LOP3.LUT R21, R21, 0x1, RZ, 0xc0, !PT ;  /* 0x0000000115157812 */ /* 0x000fc600078ec0ff */
[----:B------:R-:W3:Y:S01]  /*2000*/  @P0 LDG.E R26, desc[UR8][R22.64+0x4] ;  /* 0x00000408161a0981 */ /* 0x000ee2000c1e1900 */
[----:B------:R-:W-:-:S03]  /*2010*/  ISETP.NE.U32.AND P1, PT, R21, 0x1, PT ;  /* 0x000000011500780c */ /* 0x000fc60003f25070 */
[----:B------:R-:W3:Y:S01]  /*2020*/  @P0 LDG.E R21, desc[UR8][R10.64+0x4] ;  /* 0x000004080a150981 */ /* 0x000ee2000c1e1900 */
[----:B------:R-:W-:-:S09]  /*2030*/  @P0 IADD3 R19, PT, PT, R19, 0x2, RZ ;  /* 0x0000000213130810 */ /* 0x000fd20007ffe0ff */
[----:B------:R-:W-:-:S04]  /*2040*/  @!P1 IMAD.WIDE.U32 R8, R19, 0x4, R2 ;  /* 0x0000000413089825 */ /* 0x000fc800078e0002 */
[----:B------:R-:W-:Y:S02]  /*2050*/  @!P1 IMAD.WIDE.U32 R6, R19, 0x4, R6 ;  /* 0x0000000413069825 */ /* 0x000fe400078e0006 */
[----:B------:R-:W4:Y:S04]  /*2060*/  @!P1 LDG.E R8, desc[UR8][R8.64] ;  /* 0x0000000808089981 */ /* 0x000f28000c1e1900 */
[----:B------:R-:W4:Y:S01]  /*2070*/  @!P1 LDG.E R7, desc[UR8][R6.64] ;  /* 0x0000000806079981 */ /* 0x000f22000c1e1900 */
[----:B--2---:R-:W-:-:S04]  /*2080*/  @P0 FADD R17, R17, -R24 ;  /* 0x8000001811110221 */ /* 0x004fc80000000000 */
[----:B------:R-:W-:-:S04]  /*2090*/  @P0 FFMA R17, R17, R17, -R18 ;  /* 0x0000001111110223 */ /* 0x000fc80000000812 */
[----:B------:R-:W-:-:S04]  /*20a0*/  @P0 FADD R19, R20, R17 ;  /* 0x0000001114130221 */ /* 0x000fc80000000000 */
[----:B------:R-:W-:Y:S01]  /*20b0*/  @P0 FADD R24, R20, -R19 ;  /* 0x8000001314180221 */ /* 0x000fe20000000000 */
[----:B---3--:R-:W-:-:S03]  /*20c0*/  @P0 FADD R21, R21, -R26 ;  /* 0x8000001a15150221 */ /* 0x008fc60000000000 */
[----:B------:R-:W-:-:S04]  /*20d0*/  @P0 FADD R24, R17, R24 ;  /* 0x0000001811180221 */ /* 0x000fc80000000000 */
[----:B------:R-:W-:-:S04]  /*20e0*/  @P0 FFMA R24, R21, R21, R24 ;  /* 0x0000001515180223 */ /* 0x000fc80000000018 */
[----:B------:R-:W-:-:S04]  /*20f0*/  @P0 FADD R20, R19, R24 ;  /* 0x0000001813140221 */ /* 0x000fc80000000000 */
[----:B------:R-:W-:Y:S01]  /*2100*/  @P0 FADD R10, -R19, R20 ;  /* 0x00000014130a0221 */ /* 0x000fe20000000100 */
[----:B----4-:R-:W-:-:S03]  /*2110*/  @!P1 FADD R9, R8, -R7 ;  /* 0x8000000708099221 */ /* 0x010fc60000000000 */
[----:B------:R-:W-:-:S04]  /*2120*/  @P0 FADD R18, -R24, R10 ;  /* 0x0000000a18120221 */ /* 0x000fc80000000100 */
[----:B------:R-:W-:-:S04]  /*2130*/  @!P1 FFMA R9, R9, R9, -R18 ;  /* 0x0000000909099223 */ /* 0x000fc80000000812 */
[----:B------:R-:W-:-:S07]  /*2140*/  @!P1 FADD R20, R20, R9 ;  /* 0x0000000914149221 */ /* 0x000fce0000000000 */
.L_x_10:
[----:B------:R-:W0:Y:S01]  /*2150*/  LDC R9, c[0x0][0x3cc] ;  /* 0x0000f300ff097b82 */ /* 0x000e220000000800 */
[----:B------:R-:W-:-:S05]  /*2160*/  LEA R7, R16, R1, 0x2 ;  /* 0x0000000110077211 */ /* 0x000fca00078e10ff */
[----:B------:R-:W-:Y:S04]  /*2170*/  STL [R7], R20 ;  /* 0x0000001407007387 */ /* 0x000fe80000100800 */
[----:B------:R1:W-:Y:S02]  /*2180*/  STL [R7+0x20], R16 ;  /* 0x0000201007007387 */ /* 0x0003e40000100800 */
[----:B-1----:R-:W-:-:S04]  /*2190*/  IADD3 R16, PT, PT, R16, 0x1, RZ ;  /* 0x0000000110107810 */ /* 0x002fc80007ffe0ff */
[----:B0-----:R-:W-:-:S13]  /*21a0*/  ISETP.NE.AND P0, PT, R16, R9, PT ;  /* 0x000000091000720c */ /* 0x001fda0003f05270 */
[----:B------:R-:W-:Y:S05]  /*21b0*/  @P0 BRA `(.L_x_14) ;  /* 0xffffffdc00e80947 */ /* 0x000fea000383ffff */
.L_x_1:
[----:B------:R-:W-:-:S13]  /*21c0*/  ISETP.GE.AND P0, PT, R9, 0x2, PT ;  /* 0x000000020900780c */ /* 0x000fda0003f06270 */
[----:B------:R-:W-:Y:S05]  /*21d0*/  @!P0 BRA `(.L_x_15) ;  /* 0x0000001400348947 */ /* 0x000fea0003800000 */
[----:B------:R-:W-:Y:S01]  /*21e0*/  HFMA2 R7, -RZ, RZ, 0, 0 ;  /* 0x00000000ff077431 */ /* 0x000fe200000001ff */
[----:B------:R-:W-:Y:S01]  /*21f0*/  IADD3 R4, PT, PT, R9, -0x1, RZ ;  /* 0xffffffff09047810 */ /* 0x000fe20007ffe0ff */
[----:B------:R-:W0:Y:S01]  /*2200*/  LDCU.U16 UR6, c[0x0][0x3cc] ;  /* 0x00007980ff0677ac */ /* 0x000e220008000400 */
[----:B------:R-:W-:Y:S02]  /*2210*/  PRMT R6, RZ, 0x7610, R6 ;  /* 0x00007610ff067816 */ /* 0x000fe40000000006 */
[----:B------:R-:W-:-:S07]  /*2220*/  PRMT R8, RZ, 0x7610, R8 ;  /* 0x00007610ff087816 */ /* 0x000fce0000000008 */
.L_x_21:
[----:B-1----:R-:W1:Y:S01]  /*2230*/  LDC R10, c[0x0][0x3cc] ;  /* 0x0000f300ff0a7b82 */ /* 0x002e620000000800 */
[----:B------:R-:W-:-:S04]  /*2240*/  IADD3 R11, PT, PT, R7, 0x1, RZ ;  /* 0x00000001070b7810 */ /* 0x000fc80007ffe0ff */
[-C--:B------:R-:W-:Y:S02]  /*2250*/  ISETP.NE.AND P0, PT, R11, R4.reuse, PT ;  /* 0x000000040b00720c */ /* 0x080fe40003f05270 */
[C---:B01----:R-:W-:Y:S02]  /*2260*/  IADD3 R9, PT, PT, -R7.reuse, -0x2, R10 ;  /* 0xfffffffe07097810 */ /* 0x043fe40007ffe10a */
[----:B------:R-:W-:Y:S02]  /*2270*/  IADD3 R10, PT, PT, -R7, R4, RZ ;  /* 0x00000004070a7210 */ /* 0x000fe40007ffe1ff */
[----:B------:R-:W-:Y:S02]  /*2280*/  ISETP.GE.U32.AND P2, PT, R9, 0xf, PT ;  /* 0x0000000f0900780c */ /* 0x000fe40003f46070 */
[----:B------:R-:W-:Y:S02]  /*2290*/  LEA R9, R7, R12, 0x2 ;  /* 0x0000000c07097211 */ /* 0x000fe400078e10ff */
[----:B------:R-:W-:-:S02]  /*22a0*/  LOP3.LUT P1, RZ, R10, 0xf, RZ, 0xc0, !PT ;  /* 0x0000000f0aff7812 */ /* 0x000fc4000782c0ff */
[----:B------:R-:W-:-:S07]  /*22b0*/  MOV R7, R11 ;  /* 0x0000000b00077202 */ /* 0x000fce0000000f00 */
[----:B------:R-:W-:Y:S05]  /*22c0*/  @!P2 BRA `(.L_x_16) ;  /* 0x000000080060a947 */ /* 0x000fea0003800000 */
[----:B------:R-:W-:Y:S01]  /*22d0*/  LOP3.LUT R10, R10, 0xfffffff0, RZ, 0xc0, !PT ;  /* 0xfffffff00a0a7812 */ /* 0x000fe200078ec0ff */
[----:B------:R-:W-:Y:S01]  /*22e0*/  UMOV UR4, URZ ;  /* 0x000000ff00047c82 */ /* 0x000fe20008000000 */
[----:B------:R-:W-:-:S07]  /*22f0*/  MOV R11, R7 ;  /* 0x00000007000b7202 */ /* 0x000fce0000000f00 */
.L_x_17:
[----:B------:R-:W-:Y:S01]  /*2300*/  LEA R13, R11, R12, 0x2 ;  /* 0x0000000c0b0d7211 */ /* 0x000fe200078e10ff */
[----:B------:R-:W2:Y:S04]  /*2310*/  LDL R14, [R9] ;  /* 0x00000000090e7983 */ /* 0x000ea80000100800 */
[----:B------:R-:W3:Y:S01]  /*2320*/  LDL R22, [R13] ;  /* 0x000000000d167983 */ /* 0x000ee20000100800 */
[-C--:B--2---:R-:W-:Y:S02]  /*2330*/  LEA R16, R14, R1.reuse, 0x2 ;  /* 0x000000010e107211 */ /* 0x084fe400078e10ff */
[----:B---3--:R-:W-:-:S03]  /*2340*/  LEA R17, R22, R1, 0x2 ;  /* 0x0000000116117211 */ /* 0x008fc600078e10ff */
[----:B------:R-:W2:Y:S04]  /*2350*/  LDL R15, [R16] ;  /* 0x00000000100f7983 */ /* 0x000ea80000100800 */
[----:B------:R-:W2:Y:S02]  /*2360*/  LDL R18, [R17] ;  /* 0x0000000011127983 */ /* 0x000ea40000100800 */
[----:B--2---:R-:W-:-:S13]  /*2370*/  FSETP.GT.AND P2, PT, R15, R18, PT ;  /* 0x000000120f00720b */ /* 0x004fda0003f44000 */
[----:B------:R-:W-:Y:S04]  /*2380*/  @P2 STL [R9], R22 ;  /* 0x0000001609002387 */ /* 0x000fe80000100800 */
[----:B------:R1:W-:Y:S04]  /*2390*/  @P2 STL [R13], R14 ;  /* 0x0000000e0d002387 */ /* 0x0003e80000100800 */
[----:B------:R-:W2:Y:S04]  /*23a0*/  LDL R24, [R13+0x4] ;  /* 0x000004000d187983 */ /* 0x000ea80000100800 */
[----:B-1----:R-:W3:Y:S01]  /*23b0*/  @P2 LDL R14, [R9] ;  /* 0x00000000090e2983 */ /* 0x002ee20000100800 */
[----:B--2---:R-:W-:-:S05]  /*23c0*/  LEA R19, R24, R1, 0x2 ;  /* 0x0000000118137211 */ /* 0x004fca00078e10ff */
[----:B------:R-:W2:Y:S01]  /*23d0*/  LDL R20, [R19] ;  /* 0x0000000013147983 */ /* 0x000ea20000100800 */
[----:B---3--:R-:W-:-:S05]  /*23e0*/  @P2 LEA R18, R14, R1, 0x2 ;  /* 0x000000010e122211 */ /* 0x008fca00078e10ff */
[----:B------:R-:W2:Y:S02]  /*23f0*/  @P2 LDL R15, [R18] ;  /* 0x00000000120f2983 */ /* 0x000ea40000100800 */
[----:B--2---:R-:W-:-:S13]  /*2400*/  FSETP.GT.AND P2, PT, R15, R20, PT ;  /* 0x000000140f00720b */ /* 0x004fda0003f44000 */
[----:B------:R-:W-:Y:S04]  /*2410*/  @P2 STL [R9], R24 ;  /* 0x0000001809002387 */ /* 0x000fe80000100800 */
[----:B------:R1:W-:Y:S04]  /*2420*/  @P2 STL [R13+0x4], R14 ;  /* 0x0000040e0d002387 */ /* 0x0003e80000100800 */
        /* <DEDUP_REMOVED lines=122> */
[----:B------:R-:W2:Y:S01]  /*2bd0*/  @P2 LDL R15, [R18] ;  /* 0x00000000120f2983 */ /* 0x000ea20000100800 */
[----:B------:R-:W-:Y:S01]  /*2be0*/  UIADD3 UR4, UPT, UPT, UR4, 0x10, URZ ;  /* 0x0000001004047890 */ /* 0x000fe2000fffe0ff */
[----:B------:R-:W-:Y:S02]  /*2bf0*/  IADD3 R11, PT, PT, R11, 0x10, RZ ;  /* 0x000000100b0b7810 */ /* 0x000fe40007ffe0ff */
[----:B--2---:R-:W-:-:S13]  /*2c00*/  FSETP.GT.AND P2, PT, R15, R20, PT ;  /* 0x000000140f00720b */ /* 0x004fda0003f44000 */
[----:B------:R1:W-:Y:S04]  /*2c10*/  @P2 STL [R9], R24 ;  /* 0x0000001809002387 */ /* 0x0003e80000100800 */
[----:B------:R1:W-:Y:S01]  /*2c20*/  @P2 STL [R13+0x3c], R14 ;  /* 0x00003c0e0d002387 */ /* 0x0003e20000100800 */
[----:B------:R-:W-:-:S13]  /*2c30*/  ISETP.NE.AND P2, PT, R10, UR4, PT ;  /* 0x000000040a007c0c */ /* 0x000fda000bf45270 */
[----:B-1----:R-:W-:Y:S05]  /*2c40*/  @P2 BRA `(.L_x_17) ;  /* 0xfffffff400ac2947 */ /* 0x002fea000383ffff */
.L_x_16:
[----:B------:R-:W-:Y:S05]  /*2c50*/  @!P1 BRA `(.L_x_18) ;  /* 0x0000000800889947 */ /* 0x000fea0003800000 */
[----:B------:R-:W-:-:S04]  /*2c60*/  LOP3.LUT R10, RZ, R8, RZ, 0x33, !PT ;  /* 0x00000008ff0a7212 */ /* 0x000fc800078e33ff */
[----:B0-----:R-:W-:-:S04]  /*2c70*/  IADD3 R10, PT, PT, R10, UR6, RZ ;  /* 0x000000060a0a7c10 */ /* 0x001fc8000fffe0ff */
[----:B------:R-:W-:-:S04]  /*2c80*/  LOP3.LUT R10, R10, 0xf, RZ, 0xc0, !PT ;  /* 0x0000000f0a0a7812 */ /* 0x000fc800078ec0ff */
[C---:B------:R-:W-:Y:S02]  /*2c90*/  IADD3 R13, PT, PT, R10.reuse, -0x1, RZ ;  /* 0xffffffff0a0d7810 */ /* 0x040fe40007ffe0ff */
[----:B------:R-:W-:Y:S02]  /*2ca0*/  LOP3.LUT P1, RZ, R10, 0x7, RZ, 0xc0, !PT ;  /* 0x000000070aff7812 */ /* 0x000fe4000782c0ff */
[----:B------:R-:W-:-:S13]  /*2cb0*/  ISETP.GE.U32.AND P2, PT, R13, 0x7, PT ;  /* 0x000000070d00780c */ /* 0x000fda0003f46070 */
[----:B------:R-:W-:Y:S05]  /*2cc0*/  @!P2 BRA `(.L_x_19) ;  /* 0x000000040028a947 */ /* 0x000fea0003800000 */
        /* <DEDUP_REMOVED lines=11> */
[----:B0-----:R-:W3:Y:S01]  /*2d80*/  @P2 LDL R16, [R9] ;  /* 0x0000000009102983 */ /* 0x001ee20000100800 */
[----:B--2---:R-:W-:-:S02]  /*2d90*/  LEA R18, R22, R1, 0x2 ;  /* 0x0000000116127211 */ /* 0x004fc400078e10ff */
[----:B---3--:R-:W-:-:S04]  /*2da0*/  @P2 LEA R17, R16, R1, 0x2 ;  /* 0x0000000110112211 */ /* 0x008fc800078e10ff */
[----:B------:R-:W2:Y:S04]  /*2db0*/  LDL R18, [R18] ;  /* 0x0000000012127983 */ /* 0x000ea80000100800 */
[----:B------:R-:W2:Y:S02]  /*2dc0*/  @P2 LDL R15, [R17] ;  /* 0x00000000110f2983 */ /* 0x000ea40000100800 */
[----:B--2---:R-:W-:-:S13]  /*2dd0*/  FSETP.GT.AND P2, PT, R15, R18, PT ;  /* 0x000000120f00720b */ /* 0x004fda0003f44000 */
[----:B------:R-:W-:Y:S04]  /*2de0*/  @P2 STL [R9], R22 ;  /* 0x0000001609002387 */ /* 0x000fe80000100800 */
[----:B------:R0:W-:Y:S04]  /*2df0*/  @P2 STL [R13+0x4], R16 ;  /* 0x000004100d002387 */ /* 0x0001e80000100800 */
        /* <DEDUP_REMOVED lines=50> */
[----:B------:R-:W2:Y:S01]  /*3120*/  @P2 LDL R15, [R17] ;  /* 0x00000000110f2983 */ /* 0x000ea20000100800 */
[----:B------:R-:W-:Y:S02]  /*3130*/  IADD3 R11, PT, PT, R11, 0x8, RZ ;  /* 0x000000080b0b7810 */ /* 0x000fe40007ffe0ff */
[----:B--2---:R-:W-:-:S13]  /*3140*/  FSETP.GT.AND P2, PT, R15, R18, PT ;  /* 0x000000120f00720b */ /* 0x004fda0003f44000 */
[----:B------:R0:W-:Y:S04]  /*3150*/  @P2 STL [R9], R22 ;  /* 0x0000001609002387 */ /* 0x0001e80000100800 */
[----:B------:R0:W-:Y:S02]  /*3160*/  @P2 STL [R13+0x1c], R16 ;  /* 0x00001c100d002387 */ /* 0x0001e40000100800 */
.L_x_19:
[----:B------:R-:W-:Y:S05]  /*3170*/  @!P1 BRA `(.L_x_18) ;  /* 0x0000000400409947 */ /* 0x000fea0003800000 */
[----:B------:R-:W-:-:S04]  /*3180*/  LOP3.LUT R10, RZ, R6, RZ, 0x33, !PT ;  /* 0x00000006ff0a7212 */ /* 0x000fc800078e33ff */
[----:B------:R-:W-:-:S04]  /*3190*/  IADD3 R10, PT, PT, R10, UR6, RZ ;  /* 0x000000060a0a7c10 */ /* 0x000fc8000fffe0ff */
[----:B------:R-:W-:-:S04]  /*31a0*/  LOP3.LUT R10, R10, 0xffff, RZ, 0xc0, !PT ;  /* 0x0000ffff0a0a7812 */ /* 0x000fc800078ec0ff */
[C---:B0-----:R-:W-:Y:S02]  /*31b0*/  LOP3.LUT R13, R10.reuse, 0x7, RZ, 0xc0, !PT ;  /* 0x000000070a0d7812 */ /* 0x041fe400078ec0ff */
[----:B------:R-:W-:Y:S02]  /*31c0*/  LOP3.LUT R18, R10, 0x3, RZ, 0xc0, !PT ;  /* 0x000000030a127812 */ /* 0x000fe400078ec0ff */
[----:B------:R-:W-:Y:S02]  /*31d0*/  IADD3 R13, PT, PT, R13, -0x1, RZ ;  /* 0xffffffff0d0d7810 */ /* 0x000fe40007ffe0ff */
[----:B------:R-:W-:Y:S02]  /*31e0*/  ISETP.NE.AND P1, PT, R18, RZ, PT ;  /* 0x000000ff1200720c */ /* 0x000fe40003f25270 */
        /* <DEDUP_REMOVED lines=40> */
.L_x_20:
[----:B------:R-:W-:Y:S05]  /*3470*/  @!P1 BRA `(.L_x_18) ;  /* 0x0000000000809947 */ /* 0x000fea0003800000 */
[----:B------:R-:W-:Y:S01]  /*3480*/  LEA R11, R11, R12, 0x2 ;  /* 0x0000000c0b0b7211 */ /* 0x000fe200078e10ff */
[----:B0-----:R-:W2:Y:S04]  /*3490*/  LDL R14, [R9] ;  /* 0x00000000090e7983 */ /* 0x001ea80000100800 */
[----:B------:R-:W3:Y:S01]  /*34a0*/  LDL R16, [R11] ;  /* 0x000000000b107983 */ /* 0x000ee20000100800 */
[-C--:B--2---:R-:W-:Y:S02]  /*34b0*/  LEA R10, R14, R1.reuse, 0x2 ;  /* 0x000000010e0a7211 */ /* 0x084fe400078e10ff */
[----:B---3--:R-:W-:-:S04]  /*34c0*/  LEA R13, R16, R1, 0x2 ;  /* 0x00000001100d7211 */ /* 0x008fc800078e10ff */
[----:B------:R-:W2:Y:S04]  /*34d0*/  LDL R10, [R10] ;  /* 0x000000000a0a7983 */ /* 0x000ea80000100800 */
[----:B------:R-:W2:Y:S02]  /*34e0*/  LDL R13, [R13] ;  /* 0x000000000d0d7983 */ /* 0x000ea40000100800 */
[----:B--2---:R-:W-:-:S13]  /*34f0*/  FSETP.GT.AND P1, PT, R10, R13, PT ;  /* 0x0000000d0a00720b */ /* 0x004fda0003f24000 */
[----:B------:R1:W-:Y:S04]  /*3500*/  @P1 STL [R9], R16 ;  /* 0x0000001009001387 */ /* 0x0003e80000100800 */
[----:B------:R1:W-:Y:S01]  /*3510*/  @P1 STL [R11], R14 ;  /* 0x0000000e0b001387 */ /* 0x0003e20000100800 */
[----:B------:R-:W-:-:S13]  /*3520*/  ISETP.NE.AND P1, PT, R18, 0x1, PT ;  /* 0x000000011200780c */ /* 0x000fda0003f25270 */
[----:B-1----:R-:W-:Y:S05]  /*3530*/  @!P1 BRA `(.L_x_18) ;  /* 0x0000000000509947 */ /* 0x002fea0003800000 */
[----:B------:R-:W2:Y:S04]  /*3540*/  LDL R14, [R9] ;  /* 0x00000000090e7983 */ /* 0x000ea80000100800 */
[----:B------:R-:W3:Y:S01]  /*3550*/  LDL R16, [R11+0x4] ;  /* 0x000004000b107983 */ /* 0x000ee20000100800 */
[-C--:B--2---:R-:W-:Y:S02]  /*3560*/  LEA R10, R14, R1.reuse, 0x2 ;  /* 0x000000010e0a7211 */ /* 0x084fe400078e10ff */
[----:B---3--:R-:W-:-:S04]  /*3570*/  LEA R13, R16, R1, 0x2 ;  /* 0x00000001100d7211 */ /* 0x008fc800078e10ff */
[----:B------:R-:W2:Y:S04]  /*3580*/  LDL R10, [R10] ;  /* 0x000000000a0a7983 */ /* 0x000ea80000100800 */
[----:B------:R-:W2:Y:S02]  /*3590*/  LDL R13, [R13] ;  /* 0x000000000d0d7983 */ /* 0x000ea40000100800 */
[----:B--2---:R-:W-:-:S13]  /*35a0*/  FSETP.GT.AND P1, PT, R10, R13, PT ;  /* 0x0000000d0a00720b */ /* 0x004fda0003f24000 */
[----:B------:R1:W-:Y:S04]  /*35b0*/  @P1 STL [R9], R16 ;  /* 0x0000001009001387 */ /* 0x0003e80000100800 */
[----:B------:R1:W-:Y:S01]  /*35c0*/  @P1 STL [R11+0x4], R14 ;  /* 0x0000040e0b001387 */ /* 0x0003e20000100800 */
        /* <DEDUP_REMOVED lines=10> */
[----:B------:R1:W-:Y:S02]  /*3670*/  @P1 STL [R11+0x8], R14 ;  /* 0x0000080e0b001387 */ /* 0x0003e40000100800 */
.L_x_18:
[----:B------:R-:W-:Y:S02]  /*3680*/  IADD3 R8, PT, PT, R8, 0x1, RZ ;  /* 0x0000000108087810 */ /* 0x000fe40007ffe0ff */
[----:B------:R-:W-:Y:S01]  /*3690*/  IADD3 R6, PT, PT, R6, 0x1, RZ ;  /* 0x0000000106067810 */ /* 0x000fe20007ffe0ff */
[----:B------:R-:W-:Y:S06]  /*36a0*/  @P0 BRA `(.L_x_21) ;  /* 0xffffffe800e00947 */ /* 0x000fec000383ffff */
.L_x_15:
[----:B------:R-:W2:Y:S02]  /*36b0*/  LDCU UR4, c[0x0][0x3c0] ;  /* 0x00007800ff0477ac */ /* 0x000ea40008000800 */
[----:B--2---:R-:W-:-:S09]  /*36c0*/  UISETP.GE.AND UP0, UPT, UR4, 0x3e9, UPT ;  /* 0x000003e90400788c */ /* 0x004fd2000bf06270 */
[----:B------:R-:W-:Y:S05]  /*36d0*/  BRA.U !UP0, `(.L_x_22) ;  /* 0x0000000108547547 */ /* 0x000fea000b800000 */
[----:B------:R-:W-:-:S09]  /*36e0*/  UISETP.GT.U32.AND UP0, UPT, UR4, 0x7d0, UPT ;  /* 0x000007d00400788c */ /* 0x000fd2000bf04070 */
[----:B------:R-:W-:Y:S05]  /*36f0*/  BRA.U UP0, `(.L_x_23) ;  /* 0x0000000100207547 */ /* 0x000fea000b800000 */
[----:B0-----:R-:W0:Y:S02]  /*3700*/  LDCU UR6, c[0x0][0x3cc] ;  /* 0x00007980ff0677ac */ /* 0x001e240008000800 */
[----:B0-----:R-:W-:-:S04]  /*3710*/  UIMAD UR4, UR6, 0x3, URZ ;  /* 0x00000003060478a4 */ /* 0x001fc8000f8e02ff */
[----:B------:R-:W-:-:S04]  /*3720*/  USHF.R.S32.HI UR5, URZ, 0x1f, UR4 ;  /* 0x0000001fff057899 */ /* 0x000fc80008011404 */
[----:B------:R-:W-:-:S04]  /*3730*/  ULEA.HI UR5, UR5, UR4, URZ, 0x2 ;  /* 0x0000000405057291 */ /* 0x000fc8000f8f10ff */
[----:B------:R-:W-:-:S04]  /*3740*/  USHF.R.S32.HI UR5, URZ, 0x2, UR5 ;  /* 0x00000002ff057899 */ /* 0x000fc80008011405 */
[----:B------:R-:W-:-:S04]  /*3750*/  UISETP.LT.AND UP0, UPT, UR5, UR6, UPT ;  /* 0x000000060500728c */ /* 0x000fc8000bf01270 */
[----:B------:R-:W-:Y:S01]  /*3760*/  USEL UR5, UR5, UR6, UP0 ;  /* 0x0000000605057287 */ /* 0x000fe20008000000 */
[----:B------:R-:W-:Y:S11]  /*3770*/  BRA `(.L_x_22) ;  /* 0x00000000002c7947 */ /* 0x000ff60003800000 */
.L_x_23:
[----:B------:R-:W2:Y:S01]  /*3780*/  LDCU UR7, c[0x0][0x3cc] ;  /* 0x00007980ff0777ac */ /* 0x000ea20008000800 */
[----:B------:R-:W-:-:S11]  /*3790*/  UISETP.GT.U32.AND UP0, UPT, UR4, 0xaf0, UPT ;  /* 0x00000af00400788c */ /* 0x000fd6000bf04070 */
[----:B--2---:R-:W-:Y:S02]  /*37a0*/  @!UP0 USHF.L.U32 UR4, UR7, 0x1, URZ ;  /* 0x0000000107048899 */ /* 0x004fe400080006ff */
[----:B0-----:R-:W-:Y:S02]  /*37b0*/  @UP0 ULEA.HI UR6, UR7, UR7, URZ, 0x1 ;  /* 0x0000000707060291 */ /* 0x001fe4000f8f08ff */
[----:B------:R-:W-:Y:S02]  /*37c0*/  UIMAD.WIDE UR4, UR4, 0x55555556, URZ ;  /* 0x55555556040478a5 */ /* 0x000fe4000f8e02ff */
[----:B------:R-:W-:Y:S02]  /*37d0*/  @UP0 USHF.R.S32.HI UR6, URZ, 0x1, UR6 ;  /* 0x00000001ff060899 */ /* 0x000fe40008011406 */
[----:B------:R-:W-:Y:S02]  /*37e0*/  @!UP0 ULEA.HI UR5, UR5, UR5, URZ, 0x1 ;  /* 0x0000000505058291 */ /* 0x000fe4000f8f08ff */
[----:B------:R-:W-:-:S02]  /*37f0*/  UISETP.LT.AND UP2, UPT, UR6, UR7, UPT ;  /* 0x000000070600728c */ /* 0x000fc4000bf41270 */
[----:B------:R-:W-:-:S04]  /*3800*/  UISETP.LT.AND UP1, UPT, UR5, UR7, UPT ;  /* 0x000000070500728c */ /* 0x000fc8000bf21270 */
[----:B------:R-:W-:Y:S02]  /*3810*/  @!UP0 USEL UR5, UR5, UR7, UP1 ;  /* 0x0000000705058287 */ /* 0x000fe40008800000 */
[----:B------:R-:W-:-:S12]  /*3820*/  @UP0 USEL UR5, UR6, UR7, UP2 ;  /* 0x0000000706050287 */ /* 0x000fd80009000000 */
.L_x_22:
[----:B------:R-:W-:Y:S01]  /*3830*/  UISETP.GE.AND UP0, UPT, UR5, 0x1, UPT ;  /* 0x000000010500788c */ /* 0x000fe2000bf06270 */
[----:B------:R-:W-:Y:S02]  /*3840*/  MOV R6, 0xffffffff ;  /* 0xffffffff00067802 */ /* 0x000fe40000000f00 */
[----:B------:R-:W-:-:S06]  /*3850*/  MOV R4, 0x7f7fffff ;  /* 0x7f7fffff00047802 */ /* 0x000fcc0000000f00 */
[----:B------:R-:W-:Y:S05]  /*3860*/  BRA.U !UP0, `(.L_x_24) ;  /* 0x0000003d08987547 */ /* 0x000fea000b800000 */
[----:B------:R-:W2:Y:S02]  /*3870*/  LDCU UR4, c[0x0][0x3c8] ;  /* 0x00007900ff0477ac */ /* 0x000ea40008000800 */
[----:B--2---:R-:W-:Y:S02]  /*3880*/  UISETP.GE.AND UP0, UPT, UR4, 0x10, UPT ;  /* 0x000000100400788c */ /* 0x004fe4000bf06270 */
[----:B------:R-:W-:Y:S02]  /*3890*/  UIADD3 UR7, UPT, UPT, UR4, -0x7, URZ ;  /* 0xfffffff904077890 */ /* 0x000fe4000fffe0ff */
[----:B------:R-:W-:-:S05]  /*38a0*/  UIADD3 UR10, UPT, UPT, UR4, -0x3, URZ ;  /* 0xfffffffd040a7890 */ /* 0x000fca000fffe0ff */
[----:B------:R-:W-:Y:S07]  /*38b0*/  BRA.U !UP0, `(.L_x_25) ;  /* 0x0000002108607547 */ /* 0x000fee000b800000 */
[----:B------:R-:W-:Y:S01]  /*38c0*/  HFMA2 R7, -RZ, RZ, 0, 0 ;  /* 0x00000000ff077431 */ /* 0x000fe200000001ff */
[----:B------:R-:W-:Y:S01]  /*38d0*/  MOV R4, 0x7f7fffff ;  /* 0x7f7fffff00047802 */ /* 0x000fe20000000f00 */
[----:B0-----:R-:W-:Y:S01]  /*38e0*/  ULOP3.LUT UR6, UR4, 0x7ffffff0, URZ, 0xc0, !UPT ;  /* 0x7ffffff004067892 */ /* 0x001fe2000f8ec0ff */
[----:B------:R-:W-:Y:S01]  /*38f0*/  MOV R6, 0xffffffff ;  /* 0xffffffff00067802 */ /* 0x000fe20000000f00 */
[----:B------:R-:W-:-:S12]  /*3900*/  UIADD3 UR4, UPT, UPT, UR4, -0xf, URZ ;  /* 0xfffffff104047890 */ /* 0x000fd8000fffe0ff */
.L_x_40:
[----:B------:R-:W-:Y:S01]  /*3910*/  LEA R10, R7, R12, 0x2 ;  /* 0x0000000c070a7211 */ /* 0x000fe200078e10ff */
[----:B-1----:R-:W0:Y:S04]  /*3920*/  LDC.64 R8, c[0x0][0x3a0] ;  /* 0x0000e800ff087b82 */ /* 0x002e280000000a00 */
[----:B------:R-:W0:Y:S02]  /*3930*/  LDL R11, [R10] ;  /* 0x000000000a0b7983 */ /* 0x000e240000100800 */
[----:B0-----:R-:W-:-:S05]  /*3940*/  IMAD.WIDE R8, R11, 0x4, R8 ;  /* 0x000000040b087825 */ /* 0x001fca00078e0208 */
[----:B------:R-:W2:Y:S01]  /*3950*/  LDG.E R16, desc[UR8][R8.64] ;  /* 0x0000000808107981 */ /* 0x000ea2000c1e1900 */
[----:B------:R-:W-:Y:S01]  /*3960*/  BSSY.RECONVERGENT B0, `(.L_x_26) ;  /* 0x0000209000007945 */ /* 0x000fe20003800200 */
[----:B--2---:R-:W-:-:S13]  /*3970*/  ISETP.GE.AND P0, PT, R16, 0x1, PT ;  /* 0x000000011000780c */ /* 0x004fda0003f06270 */
[----:B------:R-:W-:Y:S05]  /*3980*/  @!P0 BRA `(.L_x_27) ;  /* 0x0000002000188947 */ /* 0x000fea0003800000 */
[----:B------:R-:W0:Y:S02]  /*3990*/  LDC.64 R8, c[0x0][0x3b0] ;  /* 0x0000ec00ff087b82 */ /* 0x000e240000000a00 */
[----:B0-----:R-:W-:-:S05]  /*39a0*/  IMAD.WIDE R8, R11, 0x4, R8 ;  /* 0x000000040b087825 */ /* 0x001fca00078e0208 */
[----:B------:R-:W2:Y:S02]  /*39b0*/  LDG.E R13, desc[UR8][R8.64] ;  /* 0x00000008080d7981 */ /* 0x000ea4000c1e1900 */
[----:B--2---:R-:W-:-:S07]  /*39c0*/  IADD3 R16, PT, PT, R16, R13, RZ ;  /* 0x0000000d10107210 */ /* 0x004fce0007ffe0ff */
.L_x_39:
[----:B------:R-:W0:Y:S08]  /*39d0*/  LDC.64 R10, c[0x0][0x3a8] ;  /* 0x0000ea00ff0a7b82 */ /* 0x000e300000000a00 */
[----:B------:R-:W1:Y:S08]  /*39e0*/  LDC R18, c[0x0][0x3c8] ;  /* 0x0000f200ff127b82 */ /* 0x000e700000000800 */
[----:B------:R-:W2:Y:S01]  /*39f0*/  LDC.64 R8, c[0x0][0x388] ;  /* 0x0000e200ff087b82 */ /* 0x000ea20000000a00 */
[----:B0-----:R-:W-:-:S05]  /*3a00*/  IMAD.WIDE R10, R13, 0x4, R10 ;  /* 0x000000040d0a7825 */ /* 0x001fca00078e020a */
[----:B------:R-:W1:Y:S01]  /*3a10*/  LDG.E R17, desc[UR8][R10.64] ;  /* 0x000000080a117981 */ /* 0x000e62000c1e1900 */
[----:B------:R-:W-:Y:S02]  /*3a20*/  IADD3 R13, PT, PT, R13, 0x1, RZ ;  /* 0x000000010d0d7810 */ /* 0x000fe40007ffe0ff */
[----:B------:R-:W-:Y:S02]  /*3a30*/  CS2R R20, SRZ ;  /* 0x0000000000147805 */ /* 0x000fe4000001ff00 */
[----:B------:R-:W-:Y:S02]  /*3a40*/  MOV R19, RZ ;  /* 0x000000ff00137202 */ /* 0x000fe40000000f00 */
[----:B------:R-:W-:Y:S01]  /*3a50*/  ISETP.GE.AND P0, PT, R13, R16, PT ;  /* 0x000000100d00720c */ /* 0x000fe20003f06270 */
[----:B-1----:R-:W-:-:S04]  /*3a60*/  IMAD R15, R17, R18, RZ ;  /* 0x00000012110f7224 */ /* 0x002fc800078e02ff */
[----:B--2---:R-:W-:-:S08]  /*3a70*/  IMAD.WIDE R8, R15, 0x4, R8 ;  /* 0x000000040f087825 */ /* 0x004fd000078e0208 */
.L_x_28:
        /* <DEDUP_REMOVED lines=35> */
[----:B---3--:R-:W-:Y:S01]  /*3cb0*/  FADD R26, R26, -R27 ;  /* 0x8000001b1a1a7221 */ /* 0x008fe20000000000 */
[----:B------:R-:W-:-:S03]  /*3cc0*/  FMUL R52, R52, R52 ;  /* 0x0000003434347220 */ /* 0x000fc60000400000 */
[----:B0-----:R-:W-:Y:S01]  /*3cd0*/  FMUL R15, R26, R26 ;  /* 0x0000001a1a0f7220 */ /* 0x001fe20000400000 */
[----:B----4-:R-:W-:-:S04]  /*3ce0*/  FADD R43, R43, -R44 ;  /* 0x8000002c2b2b7221 */ /* 0x010fc80000000000 */
[----:B------:R-:W-:Y:S01]  /*3cf0*/  FFMA R43, R43, R43, R52 ;  /* 0x0000002b2b2b7223 */ /* 0x000fe20000000034 */
[----:B-----5:R-:W-:-:S04]  /*3d00*/  FADD R28, R28, -R29 ;  /* 0x8000001d1c1c7221 */ /* 0x020fc80000000000 */
        /* <DEDUP_REMOVED lines=21> */
[----:B------:R-:W-:Y:S01]  /*3e60*/  ISETP.GE.AND P1, PT, R21, UR4, PT ;  /* 0x0000000415007c0c */ /* 0x000fe2000bf26270 */
        /* <DEDUP_REMOVED lines=14> */
[----:B------:R-:W-:Y:S02]  /*3f50*/  UISETP.GE.U32.AND UP0, UPT, UR6, UR7, UPT ;  /* 0x000000070600728c */ /* 0x000fe4000bf06070 */
[----:B------:R-:W-:-:S07]  /*3f60*/  MOV R21, UR6 ;  /* 0x0000000600157c02 */ /* 0x000fce0008000f00 */
[----:B------:R-:W-:Y:S05]  /*3f70*/  BRA.U UP0, `(.L_x_29) ;  /* 0x0000000100f47547 */ /* 0x000fea000b800000 */
.L_x_30:
        /* <DEDUP_REMOVED lines=19> */
[----:B------:R-:W-:Y:S01]  /*40b0*/  ISETP.GE.AND P1, PT, R21, UR7, PT ;  /* 0x0000000715007c0c */ /* 0x000fe2000bf26270 */
        /* <DEDUP_REMOVED lines=41> */
.L_x_29:
[----:B------:R-:W-:-:S13]  /*4350*/  ISETP.GE.AND P1, PT, R21, UR10, PT ;  /* 0x0000000a15007c0c */ /* 0x000fda000bf26270 */
[----:B------:R-:W-:Y:S05]  /*4360*/  @P1 BRA `(.L_x_31) ;  /* 0x0000000c00701947 */ /* 0x000fea0003800000 */
[----:B------:R-:W-:-:S04]  /*4370*/  IADD3 R48, PT, PT, -R21, -0x4, R18 ;  /* 0xfffffffc15307810 */ /* 0x000fc80007ffe112 */
[C---:B------:R-:W-:Y:S02]  /*4380*/  ISETP.GE.U32.AND P1, PT, R48.reuse, 0xc, PT ;  /* 0x0000000c3000780c */ /* 0x040fe40003f26070 */
[----:B------:R-:W-:-:S04]  /*4390*/  LEA.HI R25, R48, 0x1, RZ, 0x1e ;  /* 0x0000000130197811 */ /* 0x000fc800078ff0ff */
[----:B------:R-:W-:-:S07]  /*43a0*/  LOP3.LUT P2, R50, R25, 0x3, RZ, 0xc0, !PT ;  /* 0x0000000319327812 */ /* 0x000fce000784c0ff */
[----:B------:R-:W-:Y:S06]  /*43b0*/  @!P1 BRA `(.L_x_32) ;  /* 0x0000000400e09947 */ /* 0x000fec0003800000 */
[----:B------:R-:W-:Y:S01]  /*43c0*/  HFMA2 R20, -RZ, RZ, 0, 0 ;  /* 0x00000000ff147431 */ /* 0x000fe200000001ff */
[----:B------:R-:W-:-:S07]  /*43d0*/  LOP3.LUT R25, R25, 0x7ffffffc, RZ, 0xc0, !PT ;  /* 0x7ffffffc19197812 */ /* 0x000fce00078ec0ff */
.L_x_33:
        /* <DEDUP_REMOVED lines=29> */
[----:B------:R-:W2:Y:S04]  /*45b0*/  LDG.E R27, desc[UR8][R14.64+0x30] ;  /* 0x000030080e1b7981 */ /* 0x000ea8000c1e1900 */
[----:B------:R-:W2:Y:S01]  /*45c0*/  LDG.E R22, desc[UR8][R10.64+0x30] ;  /* 0x000030080a167981 */ /* 0x000ea2000c1e1900 */
[----:B------:R-:W-:Y:S01]  /*45d0*/  FFMA R40, R40, R40, -R19 ;  /* 0x0000002828287223 */ /* 0x000fe20000000813 */
[----:B---3--:R-:W-:Y:S02]  /*45e0*/  FADD R19, R42, -R45 ;  /* 0x8000002d2a137221 */ /* 0x008fe40000000000 */
[----:B------:R-:W3:Y:S04]  /*45f0*/  LDG.E R45, desc[UR8][R14.64+0x34] ;  /* 0x000034080e2d7981 */ /* 0x000ee8000c1e1900 */
[----:B------:R-:W3:Y:S01]  /*4600*/  LDG.E R42, desc[UR8][R10.64+0x34] ;  /* 0x000034080a2a7981 */ /* 0x000ee2000c1e1900 */
[----:B----4-:R-:W-:Y:S01]  /*4610*/  FADD R44, R49, -R44 ;  /* 0x8000002c312c7221 */ /* 0x010fe20000000000 */
[----:B-----5:R-:W-:-:S02]  /*4620*/  FADD R49, R46, -R47 ;  /* 0x8000002f2e317221 */ /* 0x020fc40000000000 */
[----:B------:R-:W4:Y:S04]  /*4630*/  LDG.E R47, desc[UR8][R14.64+0x38] ;  /* 0x000038080e2f7981 */ /* 0x000f28000c1e1900 */
[----:B------:R0:W4:Y:S01]  /*4640*/  LDG.E R46, desc[UR8][R10.64+0x38] ;  /* 0x000038080a2e7981 */ /* 0x000122000c1e1900 */
        /* <DEDUP_REMOVED lines=55> */
[----:B------:R-:W-:Y:S01]  /*49c0*/  IADD3 R20, PT, PT, R20, 0x4, RZ ;  /* 0x0000000414147810 */ /* 0x000fe20007ffe0ff */
[----:B------:R-:W-:-:S03]  /*49d0*/  FADD R51, R51, -R52 ;  /* 0x8000003433337221 */ /* 0x000fc60000000000 */
[----:B------:R-:W-:Y:S02]  /*49e0*/  ISETP.NE.AND P1, PT, R20, R25, PT ;  /* 0x000000191400720c */ /* 0x000fe40003f25270 */
[----:B------:R-:W-:Y:S01]  /*49f0*/  IADD3 R21, PT, PT, R21, 0x10, RZ ;  /* 0x0000001015157810 */ /* 0x000fe20007ffe0ff */
[----:B--2---:R-:W-:-:S04]  /*4a00*/  FADD R22, R27, -R22 ;  /* 0x800000161b167221 */ /* 0x004fc80000000000 */
[----:B------:R-:W-:-:S04]  /*4a10*/  FFMA R22, R22, R22, R15 ;  /* 0x0000001616167223 */ /* 0x000fc8000000000f */
[----:B------:R-:W-:-:S04]  /*4a20*/  FADD R10, R11, R22 ;  /* 0x000000160b0a7221 */ /* 0x000fc80000000000 */
[----:B------:R-:W-:Y:S01]  /*4a30*/  FADD R11, R11, -R10 ;  /* 0x8000000a0b0b7221 */ /* 0x000fe20000000000 */
[----:B---3--:R-:W-:-:S03]  /*4a40*/  FADD R42, R45, -R42 ;  /* 0x8000002a2d2a7221 */ /* 0x008fc60000000000 */
[----:B------:R-:W-:-:S04]  /*4a50*/  FADD R11, R22, R11 ;  /* 0x0000000b160b7221 */ /* 0x000fc80000000000 */
[----:B------:R-:W-:-:S04]  /*4a60*/  FFMA R11, R42, R42, R11 ;  /* 0x0000002a2a0b7223 */ /* 0x000fc8000000000b */
[----:B------:R-:W-:-:S04]  /*4a70*/  FADD R15, R10, R11 ;  /* 0x0000000b0a0f7221 */ /* 0x000fc80000000000 */
[----:B------:R-:W-:Y:S01]  /*4a80*/  FADD R10, R10, -R15 ;  /* 0x8000000f0a0a7221 */ /* 0x000fe20000000000 */
[----:B----4-:R-:W-:-:S03]  /*4a90*/  FADD R46, R47, -R46 ;  /* 0x8000002e2f2e7221 */ /* 0x010fc60000000000 */
        /* <DEDUP_REMOVED lines=10> */
.L_x_32:
        /* <DEDUP_REMOVED lines=63> */
.L_x_34:
        /* <DEDUP_REMOVED lines=32> */
.L_x_31:
        /* <DEDUP_REMOVED lines=8> */
[----:B------:R-:W-:Y:S02]  /*51b0*/  LOP3.LUT R25, R20, 0xfffffff8, RZ, 0xc0, !PT ;  /* 0xfffffff814197812 */ /* 0x000fe400078ec0ff */
[----:B------:R-:W-:-:S07]  /*51c0*/  MOV R18, RZ ;  /* 0x000000ff00127202 */ /* 0x000fce0000000f00 */
.L_x_37:
        /* <DEDUP_REMOVED lines=18> */
[----:B------:R-:W-:-:S02]  /*52f0*/  IADD3 R18, PT, PT, R18, 0x8, RZ ;  /* 0x0000000812127810 */ /* 0x000fc40007ffe0ff */
[----:B------:R-:W-:Y:S02]  /*5300*/  IADD3 R21, PT, PT, R21, 0x8, RZ ;  /* 0x0000000815157810 */ /* 0x000fe40007ffe0ff */
[----:B------:R-:W-:Y:S01]  /*5310*/  ISETP.NE.AND P1, PT, R18, R25, PT ;  /* 0x000000191200720c */ /* 0x000fe20003f25270 */
        /* <DEDUP_REMOVED lines=41> */
.L_x_36:
        /* <DEDUP_REMOVED lines=36> */
.L_x_38:
        /* <DEDUP_REMOVED lines=28> */
.L_x_35:
[----:B------:R-:W-:-:S04]  /*59b0*/  FSETP.GEU.AND P1, PT, R23, R4, PT ;  /* 0x000000041700720b */ /* 0x000fc80003f2e000 */
[----:B------:R-:W-:Y:S02]  /*59c0*/  FSEL R4, R23, R4, !P1 ;  /* 0x0000000417047208 */ /* 0x000fe40004800000 */
[----:B------:R-:W-:Y:S01]  /*59d0*/  SEL R6, R17, R6, !P1 ;  /* 0x0000000611067207 */ /* 0x000fe20004800000 */
[----:B------:R-:W-:Y:S06]  /*59e0*/  @!P0 BRA `(.L_x_39) ;  /* 0xffffffdc00f88947 */ /* 0x000fec000383ffff */
.L_x_27:
[----:B------:R-:W-:Y:S05]  /*59f0*/  BSYNC.RECONVERGENT B0 ;  /* 0x0000000000007941 */ /* 0x000fea0003800200 */
.L_x_26:
[----:B------:R-:W-:-:S04]  /*5a00*/  IADD3 R7, PT, PT, R7, 0x1, RZ ;  /* 0x0000000107077810 */ /* 0x000fc80007ffe0ff */
[----:B------:R-:W-:-:S13]  /*5a10*/  ISETP.NE.AND P0, PT, R7, UR5, PT ;  /* 0x0000000507007c0c */ /* 0x000fda000bf05270 */
[----:B------:R-:W-:Y:S05]  /*5a20*/  @!P0 BRA `(.L_x_24) ;  /* 0x0000001c00288947 */ /* 0x000fea0003800000 */
[----:B------:R-:W-:Y:S05]  /*5a30*/  BRA `(.L_x_40) ;  /* 0xffffffdc00b47947 */ /* 0x000fea000383ffff */
.L_x_25:
[----:B------:R-:W-:Y:S01]  /*5a40*/  HFMA2 R7, -RZ, RZ, 0, 0 ;  /* 0x00000000ff077431 */ /* 0x000fe200000001ff */
[----:B------:R-:W-:Y:S02]  /*5a50*/  MOV R4, 0x7f7fffff ;  /* 0x7f7fffff00047802 */ /* 0x000fe40000000f00 */
[----:B------:R-:W-:-:S07]  /*5a60*/  MOV R6, 0xffffffff ;  /* 0xffffffff00067802 */ /* 0x000fce0000000f00 */
.L_x_54:
[----:B------:R-:W-:Y:S01]  /*5a70*/  LEA R10, R7, R12, 0x2 ;  /* 0x0000000c070a7211 */ /* 0x000fe200078e10ff */
[----:B01----:R-:W0:Y:S04]  /*5a80*/  LDC.64 R8, c[0x0][0x3a0] ;  /* 0x0000e800ff087b82 */ /* 0x003e280000000a00 */
[----:B------:R-:W0:Y:S02]  /*5a90*/  LDL R11, [R10] ;  /* 0x000000000a0b7983 */ /* 0x000e240000100800 */
[----:B0-----:R-:W-:-:S05]  /*5aa0*/  IMAD.WIDE R8, R11, 0x4, R8 ;  /* 0x000000040b087825 */ /* 0x001fca00078e0208 */
[----:B------:R-:W2:Y:S01]  /*5ab0*/  LDG.E R16, desc[UR8][R8.64] ;  /* 0x0000000808107981 */ /* 0x000ea2000c1e1900 */
[----:B------:R-:W-:Y:S01]  /*5ac0*/  IADD3 R7, PT, PT, R7, 0x1, RZ ;  /* 0x0000000107077810 */ /* 0x000fe20007ffe0ff */
[----:B------:R-:W-:Y:S03]  /*5ad0*/  BSSY.RECONVERGENT B0, `(.L_x_41) ;  /* 0x00001be000007945 */ /* 0x000fe60003800200 */
[----:B------:R-:W-:Y:S02]  /*5ae0*/  ISETP.NE.AND P1, PT, R7, UR5, PT ;  /* 0x0000000507007c0c */ /* 0x000fe4000bf25270 */
[----:B--2---:R-:W-:-:S13]  /*5af0*/  ISETP.GE.AND P0, PT, R16, 0x1, PT ;  /* 0x000000011000780c */ /* 0x004fda0003f06270 */
[----:B------:R-:W-:Y:S05]  /*5b00*/  @!P0 BRA `(.L_x_42) ;  /* 0x0000001800e88947 */ /* 0x000fea0003800000 */
[----:B------:R-:W0:Y:S02]  /*5b10*/  LDC.64 R8, c[0x0][0x3b0] ;  /* 0x0000ec00ff087b82 */ /* 0x000e240000000a00 */
[----:B0-----:R-:W-:-:S05]  /*5b20*/  IMAD.WIDE R8, R11, 0x4, R8 ;  /* 0x000000040b087825 */ /* 0x001fca00078e0208 */
[----:B------:R-:W2:Y:S02]  /*5b30*/  LDG.E R13, desc[UR8][R8.64] ;  /* 0x00000008080d7981 */ /* 0x000ea4000c1e1900 */
[----:B--2---:R-:W-:-:S07]  /*5b40*/  IADD3 R16, PT, PT, R16, R13, RZ ;  /* 0x0000000d10107210 */ /* 0x004fce0007ffe0ff */
.L_x_53:
[----:B------:R-:W0:Y:S08]  /*5b50*/  LDC.64 R10, c[0x0][0x3a8] ;  /* 0x0000ea00ff0a7b82 */ /* 0x000e300000000a00 */
[----:B------:R-:W1:Y:S08]  /*5b60*/  LDC R18, c[0x0][0x3c8] ;  /* 0x0000f200ff127b82 */ /* 0x000e700000000800 */
[----:B------:R-:W2:Y:S01]  /*5b70*/  LDC.64 R8, c[0x0][0x388] ;  /* 0x0000e200ff087b82 */ /* 0x000ea20000000a00 */
[----:B0-----:R-:W-:-:S05]  /*5b80*/  IMAD.WIDE R10, R13, 0x4, R10 ;  /* 0x000000040d0a7825 */ /* 0x001fca00078e020a */
[----:B------:R-:W3:Y:S01]  /*5b90*/  LDG.E R17, desc[UR8][R10.64] ;  /* 0x000000080a117981 */ /* 0x000ee2000c1e1900 */
[----:B------:R-:W-:Y:S02]  /*5ba0*/  IADD3 R13, PT, PT, R13, 0x1, RZ ;  /* 0x000000010d0d7810 */ /* 0x000fe40007ffe0ff */
[----:B------:R-:W-:Y:S02]  /*5bb0*/  CS2R R20, SRZ ;  /* 0x0000000000147805 */ /* 0x000fe4000001ff00 */
[----:B-1----:R-:W-:Y:S02]  /*5bc0*/  ISETP.GE.AND P2, PT, R18, 0x8, PT ;  /* 0x000000081200780c */ /* 0x002fe40003f46270 */
[----:B------:R-:W-:Y:S02]  /*5bd0*/  ISETP.GE.AND P0, PT, R13, R16, PT ;  /* 0x000000100d00720c */ /* 0x000fe40003f06270 */
[----:B------:R-:W-:Y:S01]  /*5be0*/  MOV R19, RZ ;  /* 0x000000ff00137202 */ /* 0x000fe20000000f00 */
[----:B---3--:R-:W-:-:S04]  /*5bf0*/  IMAD R15, R17, R18, RZ ;  /* 0x00000012110f7224 */ /* 0x008fc800078e02ff */
[----:B--2---:R-:W-:-:S04]  /*5c00*/  IMAD.WIDE R8, R15, 0x4, R8 ;  /* 0x000000040f087825 */ /* 0x004fc800078e0208 */
[----:B------:R-:W-:Y:S05]  /*5c10*/  @!P2 BRA `(.L_x_43) ;  /* 0x0000000000fca947 */ /* 0x000fea0003800000 */
[----:B------:R-:W-:Y:S01]  /*5c20*/  HFMA2 R19, -RZ, RZ, 0, 0 ;  /* 0x00000000ff137431 */ /* 0x000fe200000001ff */
[----:B------:R-:W-:-:S07]  /*5c30*/  CS2R R20, SRZ ;  /* 0x0000000000147805 */ /* 0x000fce000001ff00 */
.L_x_44:
        /* <DEDUP_REMOVED lines=61> */
.L_x_43:
[----:B------:R-:W-:-:S13]  /*6010*/  ISETP.GE.AND P2, PT, R19, UR10, PT ;  /* 0x0000000a13007c0c */ /* 0x000fda000bf46270 */
[----:B------:R-:W-:Y:S05]  /*6020*/  @P2 BRA `(.L_x_45) ;  /* 0x0000000c00702947 */ /* 0x000fea0003800000 */
[----:B------:R-:W-:-:S04]  /*6030*/  IADD3 R49, PT, PT, -R19, -0x4, R18 ;  /* 0xfffffffc13317810 */ /* 0x000fc80007ffe112 */
[C---:B------:R-:W-:Y:S02]  /*6040*/  ISETP.GE.U32.AND P3, PT, R49.reuse, 0xc, PT ;  /* 0x0000000c3100780c */ /* 0x040fe40003f66070 */
[----:B------:R-:W-:-:S04]  /*6050*/  LEA.HI R23, R49, 0x1, RZ, 0x1e ;  /* 0x0000000131177811 */ /* 0x000fc800078ff0ff */
[----:B------:R-:W-:-:S07]  /*6060*/  LOP3.LUT P2, R50, R23, 0x3, RZ, 0xc0, !PT ;  /* 0x0000000317327812 */ /* 0x000fce000784c0ff */
[----:B------:R-:W-:Y:S06]  /*6070*/  @!P3 BRA `(.L_x_46) ;  /* 0x0000000400e0b947 */ /* 0x000fec0003800000 */
[----:B------:R-:W-:Y:S02]  /*6080*/  LOP3.LUT R23, R23, 0x7ffffffc, RZ, 0xc0, !PT ;  /* 0x7ffffffc17177812 */ /* 0x000fe400078ec0ff */
[----:B------:R-:W-:-:S07]  /*6090*/  MOV R22, RZ ;  /* 0x000000ff00167202 */ /* 0x000fce0000000f00 */
.L_x_47:
        /* <DEDUP_REMOVED lines=31> */
[----:B------:R-:W-:-:S03]  /*6290*/  FFMA R20, R43, R43, -R20 ;  /* 0x0000002b2b147223 */ /* 0x000fc60000000814 */
[----:B------:R-:W2:Y:S01]  /*62a0*/  LDG.E R43, desc[UR8][R10.64+0x34] ;  /* 0x000034080a2b7981 */ /* 0x000ea2000c1e1900 */
[----:B---3--:R-:W-:Y:S01]  /*62b0*/  FADD R45, R48, -R45 ;  /* 0x8000002d302d7221 */ /* 0x008fe20000000000 */
[----:B----4-:R-:W-:Y:S02]  /*62c0*/  FADD R48, R46, -R47 ;  /* 0x8000002f2e307221 */ /* 0x010fe40000000000 */
[----:B------:R-:W3:Y:S04]  /*62d0*/  LDG.E R47, desc[UR8][R14.64+0x38] ;  /* 0x000038080e2f7981 */ /* 0x000ee8000c1e1900 */
[----:B------:R0:W3:Y:S01]  /*62e0*/  LDG.E R46, desc[UR8][R10.64+0x38] ;  /* 0x000038080a2e7981 */ /* 0x0000e2000c1e1900 */
[----:B-----5:R-:W-:-:S03]  /*62f0*/  FADD R42, R42, -R51 ;  /* 0x800000332a2a7221 */ /* 0x020fc60000000000 */
        /* <DEDUP_REMOVED lines=28> */
[----:B-1----:R-:W-:-:S04]  /*64c0*/  FADD R15, R10, R11 ;  /* 0x0000000b0a0f7221 */ /* 0x002fc80000000000 */
        /* <DEDUP_REMOVED lines=27> */
[----:B------:R-:W-:-:S04]  /*6680*/  IADD3 R22, PT, PT, R22, 0x4, RZ ;  /* 0x0000000416167810 */ /* 0x000fc80007ffe0ff */
[----:B------:R-:W-:Y:S02]  /*6690*/  ISETP.NE.AND P3, PT, R22, R23, PT ;  /* 0x000000171600720c */ /* 0x000fe40003f65270 */
[----:B------:R-:W-:Y:S01]  /*66a0*/  IADD3 R19, PT, PT, R19, 0x10, RZ ;  /* 0x0000001013137810 */ /* 0x000fe20007ffe0ff */
[----:B--2---:R-:W-:-:S04]  /*66b0*/  FADD R24, R25, -R24 ;  /* 0x8000001819187221 */ /* 0x004fc80000000000 */
        /* <DEDUP_REMOVED lines=17> */
[----:B------:R-:W-:-:S04]  /*67d0*/  FADD R10, -R10, R21 ;  /* 0x000000150a0a7221 */ /* 0x000fc80000000100 */
[----:B------:R-:W-:Y:S01]  /*67e0*/  FADD R20, -R51, R10 ;  /* 0x0000000a33147221 */ /* 0x000fe20000000100 */
[----:B------:R-:W-:Y:S06]  /*67f0*/  @P3 BRA `(.L_x_47) ;  /* 0xfffffff800283947 */ /* 0x000fec000383ffff */
.L_x_46:
        /* <DEDUP_REMOVED lines=63> */
.L_x_48:
        /* <DEDUP_REMOVED lines=32> */
.L_x_45:
        /* <DEDUP_REMOVED lines=8> */
[----:B------:R-:W-:Y:S01]  /*6e70*/  HFMA2 R18, -RZ, RZ, 0, 0 ;  /* 0x00000000ff127431 */ /* 0x000fe200000001ff */
[----:B------:R-:W-:-:S07]  /*6e80*/  LOP3.LUT R23, R22, 0xfffffff8, RZ, 0xc0, !PT ;  /* 0xfffffff816177812 */ /* 0x000fce00078ec0ff */
.L_x_51:
        /* <DEDUP_REMOVED lines=62> */
.L_x_50:
        /* <DEDUP_REMOVED lines=36> */
.L_x_52:
        /* <DEDUP_REMOVED lines=28> */
.L_x_49:
[----:B------:R-:W-:-:S04]  /*7670*/  FSETP.GEU.AND P2, PT, R21, R4, PT ;  /* 0x000000041500720b */ /* 0x000fc80003f4e000 */
[----:B------:R-:W-:Y:S02]  /*7680*/  FSEL R4, R21, R4, !P2 ;  /* 0x0000000415047208 */ /* 0x000fe40005000000 */
[----:B------:R-:W-:Y:S01]  /*7690*/  SEL R6, R17, R6, !P2 ;  /* 0x0000000611067207 */ /* 0x000fe20005000000 */
[----:B------:R-:W-:Y:S06]  /*76a0*/  @!P0 BRA `(.L_x_53) ;  /* 0xffffffe400288947 */ /* 0x000fec000383ffff */
.L_x_42:
[----:B------:R-:W-:Y:S05]  /*76b0*/  BSYNC.RECONVERGENT B0 ;  /* 0x0000000000007941 */ /* 0x000fea0003800200 */
.L_x_41:
[----:B------:R-:W-:Y:S05]  /*76c0*/  @P1 BRA `(.L_x_54) ;  /* 0xffffffe000e81947 */ /* 0x000fea000383ffff */
.L_x_24:
[----:B------:R-:W-:Y:S01]  /*76d0*/  FSETP.NEU.AND P0, PT, R4, 3.40282346638528859812e+38, PT ;  /* 0x7f7fffff0400780b */ /* 0x000fe20003f0d000 */
[----:B------:R-:W-:-:S12]  /*76e0*/  BSSY.RECONVERGENT B0, `(.L_x_55) ;  /* 0x000064e000007945 */ /* 0x000fd80003800200 */
[----:B------:R-:W-:Y:S05]  /*76f0*/  @P0 BRA `(.L_x_56) ;  /* 0x0000006400300947 */ /* 0x000fea0003800000 */
[----:B-1----:R-:W1:Y:S08]  /*7700*/  LDC R11, c[0x0][0x3c4] ;  /* 0x0000f100ff0b7b82 */ /* 0x002e700000000800 */
[----:B------:R-:W2:Y:S01]  /*7710*/  LDC R20, c[0x0][0x3c8] ;  /* 0x0000f200ff147b82 */ /* 0x000ea20000000800 */
[----:B-1----:R-:W-:Y:S01]  /*7720*/  IMAD.HI R4, R11, 0x10624dd3, RZ ;  /* 0x10624dd30b047827 */ /* 0x002fe200078e02ff */
[----:B0-----:R-:W-:-:S04]  /*7730*/  IABS R14, R11 ;  /* 0x0000000b000e7213 */ /* 0x001fc80000000000 */
[----:B------:R-:W-:Y:S02]  /*7740*/  SHF.R.U32.HI R7, RZ, 0x1f, R4 ;  /* 0x0000001fff077819 */ /* 0x000fe40000011604 */
[----:B--2---:R-:W-:Y:S02]  /*7750*/  IADD3 R16, PT, PT, R20, -0x3, RZ ;  /* 0xfffffffd14107810 */ /* 0x004fe40007ffe0ff */
[----:B------:R-:W-:-:S04]  /*7760*/  LEA.HI.SX32 R7, R4, R7, 0x19 ;  /* 0x0000000704077211 */ /* 0x000fc800078fcaff */
[----:B------:R-:W-:-:S04]  /*7770*/  VIMNMX R12, PT, PT, R7, 0x5, !PT ;  /* 0x00000005070c7848 */ /* 0x000fc80007fe0100 */
[-C--:B------:R-:W-:Y:S02]  /*7780*/  IABS R7, R12.reuse ;  /* 0x0000000c00077213 */ /* 0x080fe40000000000 */
[----:B------:R-:W-:Y:S02]  /*7790*/  IABS R15, R12 ;  /* 0x0000000c000f7213 */ /* 0x000fe40000000000 */
[----:B------:R-:W0:Y:S01]  /*77a0*/  I2F.RP R4, R7 ;  /* 0x0000000700047306 */ /* 0x000e220000209400 */
[----:B------:R-:W-:-:S07]  /*77b0*/  SHF.R.U32.HI R17, RZ, 0x1, R12 ;  /* 0x00000001ff117819 */ /* 0x000fce000001160c */
[----:B0-----:R-:W0:Y:S02]  /*77c0*/  MUFU.RCP R4, R4 ;  /* 0x0000000400047308 */ /* 0x001e240000001000 */
[----:B0-----:R-:W-:Y:S02]  /*77d0*/  IADD3 R8, PT, PT, R4, 0xffffffe, RZ ;  /* 0x0ffffffe04087810 */ /* 0x001fe40007ffe0ff */
[----:B------:R-:W-:-:S04]  /*77e0*/  IADD3 R4, PT, PT, RZ, -R15, RZ ;  /* 0x8000000fff047210 */ /* 0x000fc80007ffe0ff */
[----:B------:R0:W1:Y:S01]  /*77f0*/  F2I.FTZ.U32.TRUNC.NTZ R9, R8 ;  /* 0x0000000800097305 */ /* 0x000062000021f000 */
[----:B------:R-:W-:Y:S01]  /*7800*/  IADD3 R15, PT, PT, R20, -0x7, RZ ;  /* 0xfffffff9140f7810 */ /* 0x000fe20007ffe0ff */
[----:B0-----:R-:W-:Y:S01]  /*7810*/  HFMA2 R8, -RZ, RZ, 0, 0 ;  /* 0x00000000ff087431 */ /* 0x001fe200000001ff */
[----:B-1----:R-:W-:-:S05]  /*7820*/  IADD3 R10, PT, PT, RZ, -R9, RZ ;  /* 0x80000009ff0a7210 */ /* 0x002fca0007ffe0ff */
[----:B------:R-:W-:Y:S01]  /*7830*/  IMAD R13, R10, R7, RZ ;  /* 0x000000070a0d7224 */ /* 0x000fe200078e02ff */
[----:B------:R-:W-:Y:S02]  /*7840*/  MOV R10, R14 ;  /* 0x0000000e000a7202 */ /* 0x000fe40000000f00 */
[----:B------:R-:W-:Y:S01]  /*7850*/  IADD3 R14, PT, PT, R20, -0xf, RZ ;  /* 0xfffffff1140e7810 */ /* 0x000fe20007ffe0ff */
[----:B------:R-:W-:-:S06]  /*7860*/  IMAD.HI.U32 R9, R9, R13, R8 ;  /* 0x0000000d09097227 */ /* 0x000fcc00078e0008 */
[----:B------:R-:W-:-:S04]  /*7870*/  IMAD.HI.U32 R13, R9, R10, RZ ;  /* 0x0000000a090d7227 */ /* 0x000fc800078e00ff */
[----:B------:R-:W-:-:S05]  /*7880*/  IMAD R4, R13, R4, R10 ;  /* 0x000000040d047224 */ /* 0x000fca00078e020a */
[----:B------:R-:W-:-:S13]  /*7890*/  ISETP.GT.U32.AND P1, PT, R7, R4, PT ;  /* 0x000000040700720c */ /* 0x000fda0003f24070 */
[-C--:B------:R-:W-:Y:S02]  /*78a0*/  @!P1 IADD3 R4, PT, PT, R4, -R7.reuse, RZ ;  /* 0x8000000704049210 */ /* 0x080fe40007ffe0ff */
[----:B------:R-:W-:Y:S02]  /*78b0*/  @!P1 IADD3 R13, PT, PT, R13, 0x1, RZ ;  /* 0x000000010d0d9810 */ /* 0x000fe40007ffe0ff */
[----:B------:R-:W-:Y:S02]  /*78c0*/  ISETP.GE.U32.AND P0, PT, R4, R7, PT ;  /* 0x000000070400720c */ /* 0x000fe40003f06070 */
[C---:B------:R-:W-:Y:S02]  /*78d0*/  LOP3.LUT R4, R12.reuse, R11, RZ, 0x3c, !PT ;  /* 0x0000000b0c047212 */ /* 0x040fe400078e3cff */
[----:B------:R-:W-:Y:S02]  /*78e0*/  ISETP.NE.AND P1, PT, R12, RZ, PT ;  /* 0x000000ff0c00720c */ /* 0x000fe40003f25270 */
[----:B------:R-:W-:-:S07]  /*78f0*/  ISETP.GE.AND P2, PT, R4, RZ, PT ;  /* 0x000000ff0400720c */ /* 0x000fce0003f46270 */
[----:B------:R-:W-:Y:S02]  /*7900*/  @P0 IADD3 R13, PT, PT, R13, 0x1, RZ ;  /* 0x000000010d0d0810 */ /* 0x000fe40007ffe0ff */
[----:B------:R-:W-:-:S04]  /*7910*/  ISETP.GE.AND P0, PT, R20, 0x10, PT ;  /* 0x000000101400780c */ /* 0x000fc80003f06270 */
[----:B------:R-:W-:Y:S02]  /*7920*/  @!P2 IADD3 R13, PT, PT, -R13, RZ, RZ ;  /* 0x000000ff0d0da210 */ /* 0x000fe40007ffe1ff */
[----:B------:R-:W-:-:S04]  /*7930*/  @!P1 LOP3.LUT R13, RZ, R12, RZ, 0x33, !PT ;  /* 0x0000000cff0d9212 */ /* 0x000fc800078e33ff */
[----:B------:R-:W-:-:S04]  /*7940*/  VIMNMX R4, PT, PT, R13, 0x7d0, PT ;  /* 0x000007d00d047848 */ /* 0x000fc80003fe0100 */
[----:B------:R-:W-:-:S04]  /*7950*/  LEA.HI R4, R4, R4, RZ, 0x1 ;  /* 0x0000000404047211 */ /* 0x000fc800078f08ff */
[----:B------:R-:W-:Y:S01]  /*7960*/  SHF.R.S32.HI R4, RZ, 0x1, R4 ;  /* 0x00000001ff047819 */ /* 0x000fe20000011404 */
[----:B------:R-:W-:Y:S06]  /*7970*/  @!P0 BRA `(.L_x_57) ;  /* 0x0000002000988947 */ /* 0x000fec0003800000 */
[----:B------:R-:W-:Y:S01]  /*7980*/  VIMNMX R19, PT, PT, R4, 0x1, !PT ;  /* 0x0000000104137848 */ /* 0x000fe20007fe0100 */
[----:B------:R-:W-:Y:S01]  /*7990*/  UPLOP3.LUT UP0, UPT, UPT, UPT, UPT, 0x80, 0x8 ;  /* 0x000000000008789c */ /* 0x000fe20003f0f070 */
[----:B------:R-:W-:Y:S02]  /*79a0*/  LOP3.LUT R20, R20, 0x7ffffff0, RZ, 0xc0, !PT ;  /* 0x7ffffff014147812 */ /* 0x000fe400078ec0ff */
[----:B------:R-:W-:Y:S02]  /*79b0*/  MOV R18, R6 ;  /* 0x0000000600127202 */ /* 0x000fe40000000f00 */
[----:B------:R-:W-:Y:S02]  /*79c0*/  MOV R4, 0x7f7fffff ;  /* 0x7f7fffff00047802 */ /* 0x000fe40000000f00 */
[----:B------:R-:W-:-:S07]  /*79d0*/  MOV R24, RZ ;  /* 0x000000ff00187202 */ /* 0x000fce0000000f00 */
.L_x_71:
[----:B------:R-:W-:Y:S01]  /*79e0*/  ISETP.GE.AND P0, PT, R13, 0x2, PT ;  /* 0x000000020d00780c */ /* 0x000fe20003f06270 */
[----:B------:R-:W-:-:S12]  /*79f0*/  UPLOP3.LUT UP1, UPT, UPT, UPT, UP0, 0x80, 0x8 ;  /* 0x000000000008789c */ /* 0x000fd80003f2f000 */
[----:B------:R-:W-:Y:S05]  /*7a00*/  @!P0 BRA `(.L_x_58) ;  /* 0x0000002000648947 */ /* 0x000fea0003800000 */
[----:B------:R-:W-:Y:S02]  /*7a10*/  HFMA2 R23, -RZ, RZ, 0, 0 ;  /* 0x00000000ff177431 */ /* 0x000fe400000001ff */
[----:B------:R-:W-:-:S07]  /*7a20*/  IMAD R24, R17, R24, RZ ;  /* 0x0000001811187224 */ /* 0x000fce00078e02ff */
.L_x_70:
[----:B------:R-:W0:Y:S01]  /*7a30*/  LDC R25, c[0x0][0x3c4] ;  /* 0x0000f100ff197b82 */ /* 0x000e220000000800 */
[----:B------:R-:W-:Y:S01]  /*7a40*/  IMAD R8, R12, R23, R24 ;  /* 0x000000170c087224 */ /* 0x000fe200078e0218 */
[----:B------:R-:W-:-:S04]  /*7a50*/  IADD3 R23, PT, PT, R23, 0x1, RZ ;  /* 0x0000000117177810 */ /* 0x000fc80007ffe0ff */
[----:B------:R-:W-:Y:S02]  /*7a60*/  IABS R10, R8 ;  /* 0x00000008000a7213 */ /* 0x000fe40000000000 */
[----:B------:R-:W1:Y:S01]  /*7a70*/  LDC R22, c[0x0][0x3c8] ;  /* 0x0000f200ff167b82 */ /* 0x000e620000000800 */
[----:B------:R-:W-:Y:S02]  /*7a80*/  ISETP.GE.AND P2, PT, R8, RZ, PT ;  /* 0x000000ff0800720c */ /* 0x000fe40003f46270 */
[----:B0-----:R-:W-:-:S04]  /*7a90*/  IABS R26, R25 ;  /* 0x00000019001a7213 */ /* 0x001fc80000000000 */
[----:B------:R-:W0:Y:S08]  /*7aa0*/  I2F.RP R9, R26 ;  /* 0x0000001a00097306 */ /* 0x000e300000209400 */
[----:B0-----:R-:W0:Y:S02]  /*7ab0*/  MUFU.RCP R9, R9 ;  /* 0x0000000900097308 */ /* 0x001e240000001000 */
[----:B0-----:R-:W-:-:S06]  /*7ac0*/  IADD3 R6, PT, PT, R9, 0xffffffe, RZ ;  /* 0x0ffffffe09067810 */ /* 0x001fcc0007ffe0ff */
[----:B------:R0:W2:Y:S02]  /*7ad0*/  F2I.FTZ.U32.TRUNC.NTZ R7, R6 ;  /* 0x0000000600077305 */ /* 0x0000a4000021f000 */
[----:B0-----:R-:W-:Y:S02]  /*7ae0*/  MOV R6, RZ ;  /* 0x000000ff00067202 */ /* 0x001fe40000000f00 */
[----:B--2---:R-:W-:-:S05]  /*7af0*/  IADD3 R11, PT, PT, RZ, -R7, RZ ;  /* 0x80000007ff0b7210 */ /* 0x004fca0007ffe0ff */
[----:B------:R-:W-:-:S04]  /*7b00*/  IMAD R11, R11, R26, RZ ;  /* 0x0000001a0b0b7224 */ /* 0x000fc800078e02ff */
[----:B------:R-:W-:-:S06]  /*7b10*/  IMAD.HI.U32 R7, R7, R11, R6 ;  /* 0x0000000b07077227 */ /* 0x000fcc00078e0006 */
[----:B------:R-:W-:-:S05]  /*7b20*/  IMAD.HI.U32 R7, R7, R10, RZ ;  /* 0x0000000a07077227 */ /* 0x000fca00078e00ff */
[----:B------:R-:W-:-:S05]  /*7b30*/  IADD3 R7, PT, PT, -R7, RZ, RZ ;  /* 0x000000ff07077210 */ /* 0x000fca0007ffe1ff */
[C---:B------:R-:W-:Y:S02]  /*7b40*/  IMAD R21, R26.reuse, R7, R10 ;  /* 0x000000071a157224 */ /* 0x040fe400078e020a */
[----:B------:R-:W0:Y:S03]  /*7b50*/  LDC.64 R6, c[0x0][0x388] ;  /* 0x0000e200ff067b82 */ /* 0x000e260000000a00 */
[----:B------:R-:W-:-:S13]  /*7b60*/  ISETP.GT.U32.AND P0, PT, R26, R21, PT ;  /* 0x000000151a00720c */ /* 0x000fda0003f04070 */
[----:B------:R-:W-:Y:S02]  /*7b70*/  @!P0 IADD3 R21, PT, PT, R21, -R26, RZ ;  /* 0x8000001a15158210 */ /* 0x000fe40007ffe0ff */
[----:B------:R-:W-:Y:S02]  /*7b80*/  ISETP.NE.AND P0, PT, R25, RZ, PT ;  /* 0x000000ff1900720c */ /* 0x000fe40003f05270 */
[----:B------:R-:W-:-:S13]  /*7b90*/  ISETP.GT.U32.AND P1, PT, R26, R21, PT ;  /* 0x000000151a00720c */ /* 0x000fda0003f24070 */
[----:B------:R-:W-:Y:S02]  /*7ba0*/  @!P1 IADD3 R21, PT, PT, R21, -R26, RZ ;  /* 0x8000001a15159210 */ /* 0x000fe40007ffe0ff */
[----:B------:R-:W-:Y:S02]  /*7bb0*/  CS2R R26, SRZ ;  /* 0x00000000001a7805 */ /* 0x000fe4000001ff00 */
[----:B------:R-:W-:Y:S02]  /*7bc0*/  @!P2 IADD3 R21, PT, PT, -R21, RZ, RZ ;  /* 0x000000ff1515a210 */ /* 0x000fe40007ffe1ff */
[----:B------:R-:W-:Y:S02]  /*7bd0*/  @!P0 LOP3.LUT R21, RZ, R25, RZ, 0x33, !PT ;  /* 0x00000019ff158212 */ /* 0x000fe400078e33ff */
[----:B------:R-:W-:Y:S02]  /*7be0*/  ISETP.NE.AND P0, PT, R23, R19, PT ;  /* 0x000000131700720c */ /* 0x000fe40003f05270 */
[----:B------:R-:W-:Y:S01]  /*7bf0*/  MOV R25, RZ ;  /* 0x000000ff00197202 */ /* 0x000fe20000000f00 */
[----:B-1----:R-:W-:-:S04]  /*7c00*/  IMAD R9, R21, R22, RZ ;  /* 0x0000001615097224 */ /* 0x002fc800078e02ff */
[----:B0-----:R-:W-:-:S07]  /*7c10*/  IMAD.WIDE.U32 R6, R9, 0x4, R6 ;  /* 0x0000000409067825 */ /* 0x001fce00078e0006 */
.L_x_59:
        /* <DEDUP_REMOVED lines=24> */
[----:B---3--:R-:W-:Y:S01]  /*7da0*/  FADD R28, R28, -R29 ;  /* 0x8000001d1c1c7221 */ /* 0x008fe20000000000 */
[----:B------:R-:W-:Y:S02]  /*7db0*/  FMUL R29, R30, R30 ;  /* 0x0000001e1e1d7220 */ /* 0x000fe40000400000 */
[----:B------:R-:W3:Y:S02]  /*7dc0*/  LDG.E R30, desc[UR8][R8.64+0x18] ;  /* 0x00001808081e7981 */ /* 0x000ee4000c1e1900 */
[----:B------:R-:W-:Y:S02]  /*7dd0*/  FFMA R41, R28, R28, R29 ;  /* 0x0000001c1c297223 */ /* 0x000fe4000000001d */
[----:B------:R-:W3:Y:S01]  /*7de0*/  LDG.E R28, desc[UR8][R10.64+0x2c] ;  /* 0x00002c080a1c7981 */ /* 0x000ee2000c1e1900 */
[----:B----4-:R-:W-:-:S03]  /*7df0*/  FADD R48, R32, -R33 ;  /* 0x8000002120307221 */ /* 0x010fc60000000000 */
[----:B------:R-:W4:Y:S01]  /*7e00*/  LDG.E R33, desc[UR8][R10.64+0x1c] ;  /* 0x00001c080a217981 */ /* 0x000f22000c1e1900 */
[----:B------:R-:W-:-:S03]  /*7e10*/  FFMA R48, R48, R48, R41 ;  /* 0x0000003030307223 */ /* 0x000fc60000000029 */
[----:B------:R-:W4:Y:S01]  /*7e20*/  LDG.E R41, desc[UR8][R8.64+0x34] ;  /* 0x0000340808297981 */ /* 0x000f22000c1e1900 */
[----:B-----5:R-:W-:-:S03]  /*7e30*/  FADD R49, R46, -R47 ;  /* 0x8000002f2e317221 */ /* 0x020fc60000000000 */
[----:B------:R-:W5:Y:S04]  /*7e40*/  LDG.E R32, desc[UR8][R10.64+0x30] ;  /* 0x000030080a207981 */ /* 0x000f68000c1e1900 */
[----:B------:R-:W5:Y:S01]  /*7e50*/  LDG.E R46, desc[UR8][R8.64+0x1c] ;  /* 0x00001c08082e7981 */ /* 0x000f62000c1e1900 */
[----:B------:R-:W-:-:S03]  /*7e60*/  FADD R51, R45, -R44 ;  /* 0x8000002c2d337221 */ /* 0x000fc60000000000 */
[----:B------:R-:W5:Y:S04]  /*7e70*/  LDG.E R47, desc[UR8][R8.64+0x30] ;  /* 0x00003008082f7981 */ /* 0x000f68000c1e1900 */
[----:B------:R0:W5:Y:S04]  /*7e80*/  LDG.E R29, desc[UR8][R10.64+0x38] ;  /* 0x000038080a1d7981 */ /* 0x000168000c1e1900 */
[----:B------:R-:W5:Y:S04]  /*7e90*/  LDG.E R44, desc[UR8][R8.64+0x38] ;  /* 0x00003808082c7981 */ /* 0x000f68000c1e1900 */
[----:B------:R-:W5:Y:S04]  /*7ea0*/  LDG.E R45, desc[UR8][R8.64+0x3c] ;  /* 0x00003c08082d7981 */ /* 0x000f68000c1e1900 */
[----:B------:R1:W5:Y:S01]  /*7eb0*/  LDG.E R11, desc[UR8][R8.64+0x2c] ;  /* 0x00002c08080b7981 */ /* 0x000362000c1e1900 */
[----:B0-----:R-:W-:Y:S01]  /*7ec0*/  FMUL R10, R51, R51 ;  /* 0x00000033330a7220 */ /* 0x001fe20000400000 */
[----:B------:R-:W-:-:S03]  /*7ed0*/  FADD R36, R36, -R43 ;  /* 0x8000002b24247221 */ /* 0x000fc60000000000 */
[----:B------:R-:W-:Y:S01]  /*7ee0*/  FFMA R49, R49, R49, R10 ;  /* 0x0000003131317223 */ /* 0x000fe2000000000a */
[----:B------:R-:W-:Y:S01]  /*7ef0*/  FADD R35, R35, -R42 ;  /* 0x8000002a23237221 */ /* 0x000fe20000000000 */
[----:B------:R-:W-:-:S04]  /*7f00*/  FMUL R36, R36, R36 ;  /* 0x0000002424247220 */ /* 0x000fc80000400000 */
[----:B------:R-:W-:Y:S01]  /*7f10*/  FFMA R36, R35, R35, R36 ;  /* 0x0000002323247223 */ /* 0x000fe20000000024 */
[----:B------:R-:W-:-:S04]  /*7f20*/  FADD R37, R38, -R37 ;  /* 0x8000002526257221 */ /* 0x000fc80000000000 */
[----:B------:R-:W-:Y:S01]  /*7f30*/  FFMA R48, R37, R37, R48 ;  /* 0x0000002525307223 */ /* 0x000fe20000000030 */
[----:B------:R-:W-:-:S04]  /*7f40*/  IADD3 R27, PT, PT, R27, 0x10, RZ ;  /* 0x000000101b1b7810 */ /* 0x000fc80007ffe0ff */
[----:B------:R-:W-:Y:S01]  /*7f50*/  ISETP.GE.AND P1, PT, R27, R14, PT ;  /* 0x0000000e1b00720c */ /* 0x000fe20003f26270 */
[----:B--2---:R-:W-:Y:S01]  /*7f60*/  FADD R31, R31, -R50 ;  /* 0x800000321f1f7221 */ /* 0x004fe20000000000 */
[----:B---3--:R-:W-:-:S04]  /*7f70*/  FADD R30, R39, -R30 ;  /* 0x8000001e271e7221 */ /* 0x008fc80000000000 */
[----:B------:R-:W-:Y:S01]  /*7f80*/  FFMA R30, R30, R30, R49 ;  /* 0x0000001e1e1e7223 */ /* 0x000fe20000000031 */
[----:B----4-:R-:W-:-:S04]  /*7f90*/  FADD R34, R34, -R41 ;  /* 0x8000002922227221 */ /* 0x010fc80000000000 */
[----:B-1----:R-:W-:Y:S01]  /*7fa0*/  FMUL R9, R34, R34 ;  /* 0x0000002222097220 */ /* 0x002fe20000400000 */
[----:B-----5:R-:W-:Y:S01]  /*7fb0*/  FADD R33, R33, -R46 ;  /* 0x8000002e21217221 */ /* 0x020fe20000000000 */
[----:B------:R-:W-:-:S03]  /*7fc0*/  FADD R32, R32, -R47 ;  /* 0x8000002f20207221 */ /* 0x000fc60000000000 */
[----:B------:R-:W-:Y:S01]  /*7fd0*/  FFMA R33, R33, R33, R30 ;  /* 0x0000002121217223 */ /* 0x000fe2000000001e */
[----:B------:R-:W-:Y:S01]  /*7fe0*/  FFMA R36, R31, R31, R36 ;  /* 0x0000001f1f247223 */ /* 0x000fe20000000024 */
[----:B------:R-:W-:Y:S01]  /*7ff0*/  FFMA R32, R32, R32, R9 ;  /* 0x0000002020207223 */ /* 0x000fe20000000009 */
[----:B------:R-:W-:Y:S01]  /*8000*/  FADD R29, R29, -R44 ;  /* 0x8000002c1d1d7221 */ /* 0x000fe20000000000 */
[----:B------:R-:W-:-:S03]  /*8010*/  FADD R33, R48, R33 ;  /* 0x0000002130217221 */ /* 0x000fc60000000000 */
[----:B------:R-:W-:Y:S01]  /*8020*/  FFMA R29, R29, R29, R32 ;  /* 0x0000001d1d1d7223 */ /* 0x000fe20000000020 */
[----:B------:R-:W-:Y:S01]  /*8030*/  FADD R11, R28, -R11 ;  /* 0x8000000b1c0b7221 */ /* 0x000fe20000000000 */
[----:B------:R-:W-:-:S03]  /*8040*/  FADD R40, R40, -R45 ;  /* 0x8000002d28287221 */ /* 0x000fc60000000000 */
        /* <DEDUP_REMOVED lines=10> */
[----:B------:R-:W-:Y:S02]  /*80f0*/  ISETP.GE.U32.AND P1, PT, R20, R15, PT ;  /* 0x0000000f1400720c */ /* 0x000fe40003f26070 */
[----:B------:R-:W-:Y:S02]  /*8100*/  MOV R27, R9 ;  /* 0x00000009001b7202 */ /* 0x000fe40000000f00 */
[----:B------:R-:W-:-:S09]  /*8110*/  MOV R29, R20 ;  /* 0x00000014001d7202 */ /* 0x000fd20000000f00 */
[----:B------:R-:W-:Y:S05]  /*8120*/  @P1 BRA `(.L_x_60) ;  /* 0x0000000000f41947 */ /* 0x000fea0003800000 */
.L_x_61:
        /* <DEDUP_REMOVED lines=61> */
.L_x_60:
[----:B------:R-:W-:-:S13]  /*8500*/  ISETP.GE.AND P1, PT, R29, R16, PT ;  /* 0x000000101d00720c */ /* 0x000fda0003f26270 */
[----:B------:R-:W-:Y:S05]  /*8510*/  @P1 BRA `(.L_x_62) ;  /* 0x0000000c00701947 */ /* 0x000fea0003800000 */
[----:B------:R-:W-:-:S04]  /*8520*/  IADD3 R49, PT, PT, -R29, -0x4, R22 ;  /* 0xfffffffc1d317810 */ /* 0x000fc80007ffe116 */
[C---:B------:R-:W-:Y:S02]  /*8530*/  ISETP.GE.U32.AND P1, PT, R49.reuse, 0xc, PT ;  /* 0x0000000c3100780c */ /* 0x040fe40003f26070 */
[----:B------:R-:W-:-:S04]  /*8540*/  LEA.HI R26, R49, 0x1, RZ, 0x1e ;  /* 0x00000001311a7811 */ /* 0x000fc800078ff0ff */
[----:B------:R-:W-:-:S07]  /*8550*/  LOP3.LUT P2, R50, R26, 0x3, RZ, 0xc0, !PT ;  /* 0x000000031a327812 */ /* 0x000fce000784c0ff */
[----:B------:R-:W-:Y:S06]  /*8560*/  @!P1 BRA `(.L_x_63) ;  /* 0x0000000400e09947 */ /* 0x000fec0003800000 */
[----:B------:R-:W-:Y:S01]  /*8570*/  LOP3.LUT R26, R26, 0x7ffffffc, RZ, 0xc0, !PT ;  /* 0x7ffffffc1a1a7812 */ /* 0x000fe200078ec0ff */
[----:B------:R-:W-:-:S06]  /*8580*/  UMOV UR4, URZ ;  /* 0x000000ff00047c82 */ /* 0x000fcc0008000000 */
.L_x_64:
        /* <DEDUP_REMOVED lines=28> */
[----:B---3--:R-:W-:-:S03]  /*8750*/  FADD R41, R44, -R41 ;  /* 0x800000292c297221 */ /* 0x008fc60000000000 */
[----:B------:R-:W3:Y:S01]  /*8760*/  LDG.E R44, desc[UR8][R8.64+0x2c] ;  /* 0x00002c08082c7981 */ /* 0x000ee2000c1e1900 */
[----:B----4-:R-:W-:-:S03]  /*8770*/  FADD R42, R42, -R43 ;  /* 0x8000002b2a2a7221 */ /* 0x010fc60000000000 */
[----:B------:R-:W3:Y:S01]  /*8780*/  LDG.E R43, desc[UR8][R10.64+0x2c] ;  /* 0x00002c080a2b7981 */ /* 0x000ee2000c1e1900 */
[----:B-----5:R-:W-:-:S03]  /*8790*/  FADD R45, R45, -R46 ;  /* 0x8000002e2d2d7221 */ /* 0x020fc60000000000 */
[----:B------:R-:W4:Y:S01]  /*87a0*/  LDG.E R46, desc[UR8][R8.64+0x30] ;  /* 0x00003008082e7981 */ /* 0x000f22000c1e1900 */
[----:B------:R-:W-:-:S03]  /*87b0*/  FADD R48, R48, -R47 ;  /* 0x8000002f30307221 */ /* 0x000fc60000000000 */
[----:B------:R-:W4:Y:S01]  /*87c0*/  LDG.E R47, desc[UR8][R10.64+0x30] ;  /* 0x000030080a2f7981 */ /* 0x000f22000c1e1900 */
[----:B------:R-:W-:-:S03]  /*87d0*/  FADD R28, R28, -R31 ;  /* 0x8000001f1c1c7221 */ /* 0x000fc60000000000 */
[----:B------:R-:W5:Y:S01]  /*87e0*/  LDG.E R31, desc[UR8][R10.64+0x34] ;  /* 0x000034080a1f7981 */ /* 0x000f62000c1e1900 */
[----:B------:R-:W-:-:S03]  /*87f0*/  FADD R33, R30, -R33 ;  /* 0x800000211e217221 */ /* 0x000fc60000000000 */
[----:B------:R-:W5:Y:S01]  /*8800*/  LDG.E R30, desc[UR8][R8.64+0x34] ;  /* 0x00003408081e7981 */ /* 0x000f62000c1e1900 */
[----:B------:R-:W-:-:S03]  /*8810*/  FADD R32, R32, -R35 ;  /* 0x8000002320207221 */ /* 0x000fc60000000000 */
[----:B------:R-:W5:Y:S01]  /*8820*/  LDG.E R35, desc[UR8][R10.64+0x38] ;  /* 0x000038080a237981 */ /* 0x000f62000c1e1900 */
[----:B------:R-:W-:-:S03]  /*8830*/  FADD R37, R34, -R37 ;  /* 0x8000002522257221 */ /* 0x000fc60000000000 */
[----:B------:R0:W5:Y:S01]  /*8840*/  LDG.E R34, desc[UR8][R8.64+0x38] ;  /* 0x0000380808227981 */ /* 0x000162000c1e1900 */
        /* <DEDUP_REMOVED lines=40> */
[----:B------:R-:W-:Y:S01]  /*8ad0*/  UIADD3 UR4, UPT, UPT, UR4, 0x4, URZ ;  /* 0x0000000404047890 */ /* 0x000fe2000fffe0ff */
        /* <DEDUP_REMOVED lines=13> */
[----:B------:R-:W-:Y:S01]  /*8bb0*/  FADD R9, R9, -R8 ;  /* 0x8000000809097221 */ /* 0x000fe20000000000 */
[----:B-----5:R-:W-:-:S03]  /*8bc0*/  FADD R30, R31, -R30 ;  /* 0x8000001e1f1e7221 */ /* 0x020fc60000000000 */
        /* <DEDUP_REMOVED lines=9> */
[----:B------:R-:W-:Y:S01]  /*8c60*/  FADD R51, R51, -R52 ;  /* 0x8000003433337221 */ /* 0x000fe20000000000 */
[----:B------:R-:W-:Y:S02]  /*8c70*/  ISETP.NE.AND P1, PT, R26, UR4, PT ;  /* 0x000000041a007c0c */ /* 0x000fe4000bf25270 */
[----:B------:R-:W-:-:S04]  /*8c80*/  FADD R34, R34, R11 ;  /* 0x0000000b22227221 */ /* 0x000fc80000000000 */
[----:B------:R-:W-:-:S04]  /*8c90*/  FFMA R25, R51, R51, R34 ;  /* 0x0000003333197223 */ /* 0x000fc80000000022 */
[----:B------:R-:W-:-:S04]  /*8ca0*/  FADD R27, R8, R25 ;  /* 0x00000019081b7221 */ /* 0x000fc80000000000 */
[----:B------:R-:W-:Y:S01]  /*8cb0*/  FADD R8, -R8, R27 ;  /* 0x0000001b08087221 */ /* 0x000fe20000000100 */
[----:B------:R-:W-:-:S03]  /*8cc0*/  IADD3 R29, PT, PT, R29, 0x10, RZ ;  /* 0x000000101d1d7810 */ /* 0x000fc60007ffe0ff */
[----:B------:R-:W-:Y:S01]  /*8cd0*/  FADD R25, -R25, R8 ;  /* 0x0000000819197221 */ /* 0x000fe20000000100 */
[----:B------:R-:W-:Y:S06]  /*8ce0*/  @P1 BRA `(.L_x_64) ;  /* 0xfffffff800281947 */ /* 0x000fec000383ffff */
.L_x_63:
        /* <DEDUP_REMOVED lines=63> */
.L_x_65:
        /* <DEDUP_REMOVED lines=32> */
.L_x_62:
        /* <DEDUP_REMOVED lines=10> */
.L_x_68:
        /* <DEDUP_REMOVED lines=62> */
.L_x_67:
        /* <DEDUP_REMOVED lines=36> */
.L_x_69:
        /* <DEDUP_REMOVED lines=28> */
.L_x_66:
[----:B------:R-:W-:-:S04]  /*9b60*/  FSETP.GEU.AND P1, PT, R27, R4, PT ;  /* 0x000000041b00720b */ /* 0x000fc80003f2e000 */
[----:B------:R-:W-:Y:S02]  /*9b70*/  FSEL R4, R27, R4, !P1 ;  /* 0x000000041b047208 */ /* 0x000fe40004800000 */
[----:B------:R-:W-:Y:S01]  /*9b80*/  SEL R18, R21, R18, !P1 ;  /* 0x0000001215127207 */ /* 0x000fe20004800000 */
[----:B------:R-:W-:Y:S06]  /*9b90*/  @P0 BRA `(.L_x_70) ;  /* 0xffffffdc00a40947 */ /* 0x000fec000383ffff */
.L_x_58:
[----:B------:R-:W-:Y:S01]  /*9ba0*/  HFMA2 R24, -RZ, RZ, 0, 5.9604644775390625e-08 ;  /* 0x00000001ff187431 */ /* 0x000fe200000001ff */
[----:B------:R-:W-:Y:S01]  /*9bb0*/  UPLOP3.LUT UP0, UPT, UPT, UPT, UPT, 0x40, 0x4 ;  /* 0x000000000004789c */ /* 0x000fe20003f0e870 */
[----:B------:R-:W-:Y:S10]  /*9bc0*/  BRA.U UP1, `(.L_x_71) ;  /* 0xffffffdd01847547 */ /* 0x000ff4000b83ffff */
[----:B------:R-:W-:Y:S05]  /*9bd0*/  BRA `(.L_x_72) ;  /* 0x0000001c00647947 */ /* 0x000fea0003800000 */
.L_x_57:
[----:B------:R-:W-:Y:S01]  /*9be0*/  VIMNMX R19, PT, PT, R4, 0x1, !PT ;  /* 0x0000000104137848 */ /* 0x000fe20007fe0100 */
[----:B------:R-:W-:Y:S01]  /*9bf0*/  UPLOP3.LUT UP0, UPT, UPT, UPT, UPT, 0x80, 0x8 ;  /* 0x000000000008789c */ /* 0x000fe20003f0f070 */
[----:B------:R-:W-:Y:S02]  /*9c00*/  MOV R18, R6 ;  /* 0x0000000600127202 */ /* 0x000fe40000000f00 */
[----:B------:R-:W-:Y:S02]  /*9c10*/  MOV R4, 0x7f7fffff ;  /* 0x7f7fffff00047802 */ /* 0x000fe40000000f00 */
[----:B------:R-:W-:-:S07]  /*9c20*/  MOV R6, RZ ;  /* 0x000000ff00067202 */ /* 0x000fce0000000f00 */
.L_x_85:
[----:B------:R-:W-:Y:S01]  /*9c30*/  ISETP.GE.AND P0, PT, R13, 0x2, PT ;  /* 0x000000020d00780c */ /* 0x000fe20003f06270 */
[----:B------:R-:W-:-:S12]  /*9c40*/  UPLOP3.LUT UP1, UPT, UPT, UPT, UP0, 0x80, 0x8 ;  /* 0x000000000008789c */ /* 0x000fd80003f2f000 */
[----:B------:R-:W-:Y:S05]  /*9c50*/  @!P0 BRA `(.L_x_73) ;  /* 0x0000001c00388947 */ /* 0x000fea0003800000 */
[----:B------:R-:W-:Y:S02]  /*9c60*/  HFMA2 R20, -RZ, RZ, 0, 0 ;  /* 0x00000000ff147431 */ /* 0x000fe400000001ff */
[----:B------:R-:W-:-:S07]  /*9c70*/  IMAD R21, R17, R6, RZ ;  /* 0x0000000611157224 */ /* 0x000fce00078e02ff */
.L_x_84:
[----:B------:R-:W0:Y:S01]  /*9c80*/  LDC R24, c[0x0][0x3c4] ;  /* 0x0000f100ff187b82 */ /* 0x000e220000000800 */
[----:B------:R-:W-:Y:S01]  /*9c90*/  MOV R6, RZ ;  /* 0x000000ff00067202 */ /* 0x000fe20000000f00 */
[----:B------:R-:W-:Y:S01]  /*9ca0*/  IMAD R8, R12, R20, R21 ;  /* 0x000000140c087224 */ /* 0x000fe200078e0215 */
[----:B------:R-:W-:Y:S02]  /*9cb0*/  IADD3 R20, PT, PT, R20, 0x1, RZ ;  /* 0x0000000114147810 */ /* 0x000fe40007ffe0ff */
[----:B------:R-:W-:Y:S02]  /*9cc0*/  MOV R25, RZ ;  /* 0x000000ff00197202 */ /* 0x000fe40000000f00 */
[----:B------:R-:W-:Y:S01]  /*9cd0*/  IABS R23, R8 ;  /* 0x0000000800177213 */ /* 0x000fe20000000000 */
[----:B------:R-:W1:Y:S01]  /*9ce0*/  LDC R22, c[0x0][0x3c8] ;  /* 0x0000f200ff167b82 */ /* 0x000e620000000800 */
[----:B------:R-:W-:Y:S02]  /*9cf0*/  ISETP.GE.AND P1, PT, R8, RZ, PT ;  /* 0x000000ff0800720c */ /* 0x000fe40003f26270 */
[----:B------:R-:W-:-:S02]  /*9d00*/  MOV R27, RZ ;  /* 0x000000ff001b7202 */ /* 0x000fc40000000f00 */
[----:B------:R-:W-:Y:S02]  /*9d10*/  MOV R36, RZ ;  /* 0x000000ff00247202 */ /* 0x000fe40000000f00 */
[----:B0-----:R-:W-:Y:S02]  /*9d20*/  IABS R10, R24 ;  /* 0x00000018000a7213 */ /* 0x001fe40000000000 */
[----:B------:R-:W-:Y:S02]  /*9d30*/  ISETP.NE.AND P2, PT, R24, RZ, PT ;  /* 0x000000ff1800720c */ /* 0x000fe40003f45270 */
[----:B------:R-:W0:Y:S08]  /*9d40*/  I2F.RP R9, R10 ;  /* 0x0000000a00097306 */ /* 0x000e300000209400 */
[----:B0-----:R-:W0:Y:S02]  /*9d50*/  MUFU.RCP R9, R9 ;  /* 0x0000000900097308 */ /* 0x001e240000001000 */
[----:B0-----:R-:W-:-:S06]  /*9d60*/  IADD3 R7, PT, PT, R9, 0xffffffe, RZ ;  /* 0x0ffffffe09077810 */ /* 0x001fcc0007ffe0ff */
[----:B------:R-:W0:Y:S02]  /*9d70*/  F2I.FTZ.U32.TRUNC.NTZ R7, R7 ;  /* 0x0000000700077305 */ /* 0x000e24000021f000 */
[----:B0-----:R-:W-:-:S05]  /*9d80*/  IADD3 R11, PT, PT, RZ, -R7, RZ ;  /* 0x80000007ff0b7210 */ /* 0x001fca0007ffe0ff */
[----:B------:R-:W-:-:S04]  /*9d90*/  IMAD R11, R11, R10, RZ ;  /* 0x0000000a0b0b7224 */ /* 0x000fc800078e02ff */
[----:B------:R-:W-:-:S06]  /*9da0*/  IMAD.HI.U32 R6, R7, R11, R6 ;  /* 0x0000000b07067227 */ /* 0x000fcc00078e0006 */
[----:B------:R-:W-:-:S05]  /*9db0*/  IMAD.HI.U32 R6, R6, R23, RZ ;  /* 0x0000001706067227 */ /* 0x000fca00078e00ff */
[----:B------:R-:W-:-:S05]  /*9dc0*/  IADD3 R6, PT, PT, -R6, RZ, RZ ;  /* 0x000000ff06067210 */ /* 0x000fca0007ffe1ff */
[C---:B------:R-:W-:Y:S02]  /*9dd0*/  IMAD R23, R10.reuse, R6, R23 ;  /* 0x000000060a177224 */ /* 0x040fe400078e0217 */
[----:B------:R-:W0:Y:S03]  /*9de0*/  LDC.64 R6, c[0x0][0x388] ;  /* 0x0000e200ff067b82 */ /* 0x000e260000000a00 */
[----:B------:R-:W-:-:S13]  /*9df0*/  ISETP.GT.U32.AND P0, PT, R10, R23, PT ;  /* 0x000000170a00720c */ /* 0x000fda0003f04070 */
[----:B------:R-:W-:-:S04]  /*9e00*/  @!P0 IADD3 R23, PT, PT, R23, -R10, RZ ;  /* 0x8000000a17178210 */ /* 0x000fc80007ffe0ff */
[----:B------:R-:W-:-:S13]  /*9e10*/  ISETP.GT.U32.AND P0, PT, R10, R23, PT ;  /* 0x000000170a00720c */ /* 0x000fda0003f04070 */
[----:B------:R-:W-:Y:S02]  /*9e20*/  @!P0 IADD3 R23, PT, PT, R23, -R10, RZ ;  /* 0x8000000a17178210 */ /* 0x000fe40007ffe0ff */
[----:B------:R-:W-:Y:S02]  /*9e30*/  ISETP.NE.AND P0, PT, R20, R19, PT ;  /* 0x000000131400720c */ /* 0x000fe40003f05270 */
[----:B------:R-:W-:Y:S02]  /*9e40*/  @!P1 IADD3 R23, PT, PT, -R23, RZ, RZ ;  /* 0x000000ff17179210 */ /* 0x000fe40007ffe1ff */
[----:B-1----:R-:W-:Y:S02]  /*9e50*/  ISETP.GE.AND P1, PT, R22, 0x8, PT ;  /* 0x000000081600780c */ /* 0x002fe40003f26270 */
[----:B------:R-:W-:-:S05]  /*9e60*/  @!P2 LOP3.LUT R23, RZ, R24, RZ, 0x33, !PT ;  /* 0x00000018ff17a212 */ /* 0x000fca00078e33ff */
[----:B------:R-:W-:-:S04]  /*9e70*/  IMAD R9, R23, R22, RZ ;  /* 0x0000001617097224 */ /* 0x000fc800078e02ff */
[----:B0-----:R-:W-:Y:S02]  /*9e80*/  IMAD.WIDE R6, R9, 0x4, R6 ;  /* 0x0000000409067825 */ /* 0x001fe400078e0206 */
[----:B------:R-:W-:Y:S05]  /*9e90*/  @!P1 BRA `(.L_x_74) ;  /* 0x0000000400009947 */ /* 0x000fea0003800000 */
[----:B------:R-:W-:Y:S01]  /*9ea0*/  HFMA2 R25, -RZ, RZ, 0, 0 ;  /* 0x00000000ff197431 */ /* 0x000fe200000001ff */
[----:B------:R-:W-:Y:S02]  /*9eb0*/  MOV R36, RZ ;  /* 0x000000ff00247202 */ /* 0x000fe40000000f00 */
[----:B------:R-:W-:-:S07]  /*9ec0*/  MOV R27, RZ ;  /* 0x000000ff001b7202 */ /* 0x000fce0000000f00 */
.L_x_75:
        /* <DEDUP_REMOVED lines=61> */
.L_x_74:
        /* <DEDUP_REMOVED lines=9> */
.L_x_78:
        /* <DEDUP_REMOVED lines=29> */
[----:B---3--:R-:W-:-:S03]  /*a500*/  FADD R43, R40, -R43 ;  /* 0x8000002b282b7221 */ /* 0x008fc60000000000 */
[----:B------:R-:W3:Y:S01]  /*a510*/  LDG.E R40, desc[UR8][R10.64+0x30] ;  /* 0x000030080a287981 */ /* 0x000ee2000c1e1900 */
[----:B----4-:R-:W-:-:S03]  /*a520*/  FADD R44, R44, -R39 ;  /* 0x800000272c2c7221 */ /* 0x010fc60000000000 */
[----:B------:R-:W3:Y:S01]  /*a530*/  LDG.E R39, desc[UR8][R8.64+0x30] ;  /* 0x0000300808277981 */ /* 0x000ee2000c1e1900 */
[----:B-----5:R-:W-:Y:S01]  /*a540*/  FADD R47, R47, -R48 ;  /* 0x800000302f2f7221 */ /* 0x020fe20000000000 */
[----:B------:R-:W-:Y:S02]  /*a550*/  FADD R48, R45, -R46 ;  /* 0x8000002e2d307221 */ /* 0x000fe40000000000 */
[----:B------:R-:W4:Y:S04]  /*a560*/  LDG.E R46, desc[UR8][R10.64+0x34] ;  /* 0x000034080a2e7981 */ /* 0x000f28000c1e1900 */
[----:B------:R-:W4:Y:S01]  /*a570*/  LDG.E R45, desc[UR8][R8.64+0x34] ;  /* 0x00003408082d7981 */ /* 0x000f22000c1e1900 */
[----:B------:R-:W-:Y:S01]  /*a580*/  FADD R26, R37, -R26 ;  /* 0x8000001a251a7221 */ /* 0x000fe20000000000 */
[----:B------:R-:W-:-:S02]  /*a590*/  FADD R37, R35, -R34 ;  /* 0x8000002223257221 */ /* 0x000fc40000000000 */
[----:B------:R-:W5:Y:S04]  /*a5a0*/  LDG.E R35, desc[UR8][R10.64+0x38] ;  /* 0x000038080a237981 */ /* 0x000f68000c1e1900 */
[----:B------:R0:W5:Y:S01]  /*a5b0*/  LDG.E R34, desc[UR8][R8.64+0x38] ;  /* 0x0000380808227981 */ /* 0x000162000c1e1900 */
        /* <DEDUP_REMOVED lines=26> */
[----:B-1----:R-:W-:-:S04]  /*a760*/  FADD R11, R8, R9 ;  /* 0x00000009080b7221 */ /* 0x002fc80000000000 */
        /* <DEDUP_REMOVED lines=17> */
[----:B------:R-:W-:Y:S01]  /*a880*/  ISETP.NE.AND P1, PT, R24, UR4, PT ;  /* 0x0000000418007c0c */ /* 0x000fe2000bf25270 */
        /* <DEDUP_REMOVED lines=28> */
[----:B------:R-:W-:Y:S01]  /*aa50*/  FADD R10, -R10, R27 ;  /* 0x0000001b0a0a7221 */ /* 0x000fe20000000100 */
[----:B------:R-:W-:-:S03]  /*aa60*/  IADD3 R25, PT, PT, R25, 0x10, RZ ;  /* 0x0000001019197810 */ /* 0x000fc60007ffe0ff */
[----:B------:R-:W-:Y:S01]  /*aa70*/  FADD R36, -R51, R10 ;  /* 0x0000000a33247221 */ /* 0x000fe20000000100 */
[----:B------:R-:W-:Y:S06]  /*aa80*/  @P1 BRA `(.L_x_78) ;  /* 0xfffffff800281947 */ /* 0x000fec000383ffff */
.L_x_77:
        /* <DEDUP_REMOVED lines=63> */
.L_x_79:
        /* <DEDUP_REMOVED lines=32> */
.L_x_76:
        /* <DEDUP_REMOVED lines=10> */
.L_x_82:
        /* <DEDUP_REMOVED lines=62> */
.L_x_81:
        /* <DEDUP_REMOVED lines=36> */
.L_x_83:
        /* <DEDUP_REMOVED lines=28> */
.L_x_80:
[----:B------:R-:W-:-:S04]  /*b900*/  FSETP.GEU.AND P1, PT, R27, R4, PT ;  /* 0x000000041b00720b */ /* 0x000fc80003f2e000 */
[----:B------:R-:W-:Y:S02]  /*b910*/  FSEL R4, R27, R4, !P1 ;  /* 0x000000041b047208 */ /* 0x000fe40004800000 */
[----:B------:R-:W-:Y:S01]  /*b920*/  SEL R18, R23, R18, !P1 ;  /* 0x0000001217127207 */ /* 0x000fe20004800000 */
[----:B------:R-:W-:Y:S06]  /*b930*/  @P0 BRA `(.L_x_84) ;  /* 0xffffffe000d00947 */ /* 0x000fec000383ffff */
.L_x_73:
[----:B------:R-:W-:Y:S01]  /*b940*/  HFMA2 R6, -RZ, RZ, 0, 5.9604644775390625e-08 ;  /* 0x00000001ff067431 */ /* 0x000fe200000001ff */
[----:B------:R-:W-:Y:S01]  /*b950*/  UPLOP3.LUT UP0, UPT, UPT, UPT, UPT, 0x40, 0x4 ;  /* 0x000000000004789c */ /* 0x000fe20003f0e870 */
[----:B------:R-:W-:Y:S10]  /*b960*/  BRA.U UP1, `(.L_x_85) ;  /* 0xffffffe101b07547 */ /* 0x000ff4000b83ffff */
.L_x_72:
[----:B------:R-:W-:Y:S02]  /*b970*/  ISETP.NE.AND P0, PT, R18, -0x1, PT ;  /* 0xffffffff1200780c */ /* 0x000fe40003f05270 */
[----:B------:R-:W-:-:S11]  /*b980*/  MOV R6, 0xffffffff ;  /* 0xffffffff00067802 */ /* 0x000fd60000000f00 */
[----:B------:R-:W-:Y:S05]  /*b990*/  @!P0 BRA `(.L_x_56) ;  /* 0x0000002000888947 */ /* 0x000fea0003800000 */
[----:B------:R-:W0:Y:S01]  /*b9a0*/  LDCU UR4, c[0x0][0x3c4] ;  /* 0x00007880ff0477ac */ /* 0x000e220008000800 */
[----:B------:R-:W-:Y:S02]  /*b9b0*/  VIMNMX R3, PT, PT, R12, 0x19, PT ;  /* 0x000000190c037848 */ /* 0x000fe40003fe0100 */
[----:B------:R-:W-:Y:S02]  /*b9c0*/  MOV R6, R18 ;  /* 0x0000001200067202 */ /* 0x000fe40000000f00 */
[----:B------:R-:W-:Y:S02]  /*b9d0*/  IADD3 R17, PT, PT, R3, 0x1, R18 ;  /* 0x0000000103117810 */ /* 0x000fe40007ffe012 */
[----:B------:R-:W-:Y:S02]  /*b9e0*/  VIADDMNMX R19, R18, -R3, RZ, !PT ;  /* 0x8000000312137246 */ /* 0x000fe400078001ff */
[----:B0-----:R-:W-:-:S04]  /*b9f0*/  VIMNMX R17, PT, PT, R17, UR4, PT ;  /* 0x0000000411117c48 */ /* 0x001fc8000bfe0100 */
[----:B------:R-:W-:-:S13]  /*ba00*/  ISETP.GE.AND P0, PT, R19, R17, PT ;  /* 0x000000111300720c */ /* 0x000fda0003f06270 */
[----:B------:R-:W-:Y:S05]  /*ba10*/  @P0 BRA `(.L_x_56) ;  /* 0x0000002000680947 */ /* 0x000fea0003800000 */
[----:B------:R-:W0:Y:S08]  /*ba20*/  LDC.64 R2, c[0x0][0x380] ;  /* 0x0000e000ff027b82 */ /* 0x000e300000000a00 */
[----:B------:R-:W1:Y:S08]  /*ba30*/  LDC.64 R8, c[0x0][0x388] ;  /* 0x0000e200ff087b82 */ /* 0x000e700000000a00 */
[----:B------:R-:W2:Y:S01]  /*ba40*/  LDC R20, c[0x0][0x3c8] ;  /* 0x0000f200ff147b82 */ /* 0x000ea20000000800 */
[----:B0-----:R-:W-:-:S03]  /*ba50*/  IMAD.WIDE R2, R0, 0x4, R2 ;  /* 0x0000000400027825 */ /* 0x001fc600078e0202 */
[----:B------:R-:W-:Y:S02]  /*ba60*/  IADD3 R0, P0, PT, R2, 0x20, RZ ;  /* 0x0000002002007810 */ /* 0x000fe40007f1e0ff */
[----:B-1----:R-:W-:Y:S02]  /*ba70*/  IADD3 R8, P1, PT, R8, 0x20, RZ ;  /* 0x0000002008087810 */ /* 0x002fe40007f3e0ff */
[----:B------:R-:W-:Y:S02]  /*ba80*/  IADD3.X R21, PT, PT, RZ, R3, RZ, P0, !PT ;  /* 0x00000003ff157210 */ /* 0x000fe400007fe4ff */
[----:B------:R-:W-:Y:S02]  /*ba90*/  IADD3.X R9, PT, PT, RZ, R9, RZ, P1, !PT ;  /* 0x00000009ff097210 */ /* 0x000fe40000ffe4ff */
[----:B--2---:R-:W-:-:S07]  /*baa0*/  LOP3.LUT R20, R20, 0xfffffff0, RZ, 0xc0, !PT ;  /* 0xfffffff014147812 */ /* 0x004fce00078ec0ff */
.L_x_100:
[----:B------:R-:W-:Y:S01]  /*bab0*/  ISETP.NE.AND P0, PT, R19, R18, PT ;  /* 0x000000121300720c */ /* 0x000fe20003f05270 */
[----:B------:R-:W-:Y:S01]  /*bac0*/  BSSY.RECONVERGENT B1, `(.L_x_86) ;  /* 0x000020b000017945 */ /* 0x000fe20003800200 */
[----:B------:R-:W-:-:S11]  /*bad0*/  MOV R6, R19 ;  /* 0x0000001300067202 */ /* 0x000fd60000000f00 */
[----:B------:R-:W-:Y:S05]  /*bae0*/  @!P0 BRA `(.L_x_87) ;  /* 0x0000002000208947 */ /* 0x000fea0003800000 */
[----:B------:R-:W0:Y:S01]  /*baf0*/  LDCU UR5, c[0x0][0x3c8] ;  /* 0x00007900ff0577ac */ /* 0x000e220008000800 */
[----:B------:R-:W-:Y:S01]  /*bb00*/  HFMA2 R25, -RZ, RZ, 0, 0 ;  /* 0x00000000ff197431 */ /* 0x000fe200000001ff */
[----:B------:R-:W-:Y:S01]  /*bb10*/  CS2R R22, SRZ ;  /* 0x0000000000167805 */ /* 0x000fe2000001ff00 */
[----:B0-----:R-:W-:Y:S02]  /*bb20*/  UISETP.GE.AND UP0, UPT, UR5, 0x10, UPT ;  /* 0x000000100500788c */ /* 0x001fe4000bf06270 */
[----:B------:R-:W-:-:S07]  /*bb30*/  IMAD R13, R19, UR5, RZ ;  /* 0x00000005130d7c24 */ /* 0x000fce000f8e02ff */
[----:B------:R-:W-:Y:S05]  /*bb40*/  BRA.U !UP0, `(.L_x_88) ;  /* 0x0000000508587547 */ /* 0x000fea000b800000 */
[----:B------:R-:W-:Y:S01]  /*bb50*/  IMAD.WIDE R6, R13, 0x4, R8 ;  /* 0x000000040d067825 */ /* 0x000fe200078e0208 */
[----:B------:R-:W-:Y:S01]  /*bb60*/  MOV R22, RZ ;  /* 0x000000ff00167202 */ /* 0x000fe20000000f00 */
[----:B------:R-:W-:Y:S01]  /*bb70*/  UMOV UR4, URZ ;  /* 0x000000ff00047c82 */ /* 0x000fe20008000000 */
[----:B------:R-:W-:Y:S02]  /*bb80*/  MOV R10, R0 ;  /* 0x00000000000a7202 */ /* 0x000fe40000000f00 */
[----:B------:R-:W-:Y:S02]  /*bb90*/  MOV R11, R21 ;  /* 0x00000015000b7202 */ /* 0x000fe40000000f00 */
[----:B------:R-:W-:-:S07]  /*bba0*/  MOV R12, RZ ;  /* 0x000000ff000c7202 */ /* 0x000fce0000000f00 */
.L_x_89:
        /* <DEDUP_REMOVED lines=26> */
[----:B---3--:R-:W-:-:S03]  /*bd50*/  FADD R31, R25, -R26 ;  /* 0x8000001a191f7221 */ /* 0x008fc60000000000 */
[----:B------:R-:W3:Y:S01]  /*bd60*/  LDG.E R25, desc[UR8][R6.64+0x4] ;  /* 0x0000040806197981 */ /* 0x000ee2000c1e1900 */
[----:B------:R-:W-:-:S03]  /*bd70*/  FMUL R38, R31, R31 ;  /* 0x0000001f1f267220 */ /* 0x000fc60000400000 */
[----:B------:R-:W3:Y:S01]  /*bd80*/  LDG.E R26, desc[UR8][R6.64] ;  /* 0x00000008061a7981 */ /* 0x000ee2000c1e1900 */
[----:B------:R-:W-:-:S03]  /*bd90*/  FFMA R50, R37, R37, R38 ;  /* 0x0000002525327223 */ /* 0x000fc60000000026 */
[----:B------:R-:W3:Y:S01]  /*bda0*/  LDG.E R31, desc[UR8][R6.64+-0x4] ;  /* 0xfffffc08061f7981 */ /* 0x000ee2000c1e1900 */
[----:B----4-:R-:W-:-:S03]  /*bdb0*/  FADD R49, R43, -R44 ;  /* 0x8000002c2b317221 */ /* 0x010fc60000000000 */
[----:B------:R0:W4:Y:S04]  /*bdc0*/  LDG.E R38, desc[UR8][R10.64+0x8] ;  /* 0x000008080a267981 */ /* 0x000128000c1e1900 */
[----:B------:R-:W4:Y:S04]  /*bdd0*/  LDG.E R37, desc[UR8][R6.64+0x8] ;  /* 0x0000080806257981 */ /* 0x000f28000c1e1900 */
[----:B------:R-:W4:Y:S04]  /*bde0*/  LDG.E R43, desc[UR8][R6.64+0x18] ;  /* 0x00001808062b7981 */ /* 0x000f28000c1e1900 */
[----:B------:R1:W4:Y:S01]  /*bdf0*/  LDG.E R44, desc[UR8][R6.64+0x1c] ;  /* 0x00001c08062c7981 */ /* 0x000322000c1e1900 */
[----:B-----5:R-:W-:Y:S01]  /*be00*/  FADD R41, R42, -R41 ;  /* 0x800000292a297221 */ /* 0x020fe20000000000 */
[----:B------:R-:W-:Y:S01]  /*be10*/  FADD R33, R36, -R33 ;  /* 0x8000002124217221 */ /* 0x000fe20000000000 */
[----:B------:R-:W-:Y:S01]  /*be20*/  FFMA R50, R49, R49, R50 ;  /* 0x0000003131327223 */ /* 0x000fe20000000032 */
[----:B------:R-:W-:-:S04]  /*be30*/  FADD R27, R30, -R27 ;  /* 0x8000001b1e1b7221 */ /* 0x000fc80000000000 */
[----:B------:R-:W-:Y:S01]  /*be40*/  FMUL R27, R27, R27 ;  /* 0x0000001b1b1b7220 */ /* 0x000fe20000400000 */
[----:B------:R-:W-:Y:S01]  /*be50*/  FADD R39, R40, -R39 ;  /* 0x8000002728277221 */ /* 0x000fe20000000000 */
[----:B------:R-:W-:Y:S01]  /*be60*/  UIADD3 UR4, UPT, UPT, UR4, 0x10, URZ ;  /* 0x0000001004047890 */ /* 0x000fe2000fffe0ff */
[----:B------:R-:W-:-:S04]  /*be70*/  FADD R34, R35, -R34 ;  /* 0x8000002223227221 */ /* 0x000fc80000000000 */
[----:B------:R-:W-:Y:S01]  /*be80*/  FFMA R34, R34, R34, R27 ;  /* 0x0000002222227223 */ /* 0x000fe2000000001b */
[----:B------:R-:W-:Y:S01]  /*be90*/  FADD R45, R46, -R45 ;  /* 0x8000002d2e2d7221 */ /* 0x000fe20000000000 */
[----:B------:R-:W-:Y:S02]  /*bea0*/  ISETP.LE.AND P0, PT, R14, UR4, PT ;  /* 0x000000040e007c0c */ /* 0x000fe4000bf03270 */
[----:B0-----:R-:W-:Y:S02]  /*beb0*/  IADD3 R10, P1, PT, R10, 0x40, RZ ;  /* 0x000000400a0a7810 */ /* 0x001fe40007f3e0ff */
[----:B-1----:R-:W-:Y:S02]  /*bec0*/  IADD3 R6, P2, PT, R6, 0x40, RZ ;  /* 0x0000004006067810 */ /* 0x002fe40007f5e0ff */
[----:B------:R-:W-:Y:S02]  /*bed0*/  IADD3.X R11, PT, PT, RZ, R11, RZ, P1, !PT ;  /* 0x0000000bff0b7210 */ /* 0x000fe40000ffe4ff */
[----:B------:R-:W-:Y:S01]  /*bee0*/  IADD3.X R7, PT, PT, RZ, R7, RZ, P2, !PT ;  /* 0x00000007ff077210 */ /* 0x000fe200017fe4ff */
[----:B--2---:R-:W-:-:S04]  /*bef0*/  FADD R23, R23, -R24 ;  /* 0x8000001817177221 */ /* 0x004fc80000000000 */
[----:B------:R-:W-:Y:S01]  /*bf00*/  FMUL R24, R23, R23 ;  /* 0x0000001717187220 */ /* 0x000fe20000400000 */
[----:B---3--:R-:W-:-:S03]  /*bf10*/  FADD R25, R32, -R25 ;  /* 0x8000001920197221 */ /* 0x008fc60000000000 */
[----:B------:R-:W-:Y:S01]  /*bf20*/  FFMA R24, R41, R41, R24 ;  /* 0x0000002929187223 */ /* 0x000fe20000000018 */
[----:B------:R-:W-:Y:S01]  /*bf30*/  FADD R26, R29, -R26 ;  /* 0x8000001a1d1a7221 */ /* 0x000fe20000000000 */
[----:B------:R-:W-:Y:S02]  /*bf40*/  FMUL R25, R25, R25 ;  /* 0x0000001919197220 */ /* 0x000fe40000400000 */
[----:B------:R-:W-:Y:S01]  /*bf50*/  FFMA R33, R33, R33, R24 ;  /* 0x0000002121217223 */ /* 0x000fe20000000018 */
[----:B------:R-:W-:Y:S01]  /*bf60*/  FADD R28, R28, -R31 ;  /* 0x8000001f1c1c7221 */ /* 0x000fe20000000000 */
[----:B------:R-:W-:Y:S01]  /*bf70*/  FFMA R26, R26, R26, R25 ;  /* 0x0000001a1a1a7223 */ /* 0x000fe20000000019 */
[----:B------:R-:W-:Y:S01]  /*bf80*/  FFMA R23, R39, R39, R50 ;  /* 0x0000002727177223 */ /* 0x000fe20000000032 */
[----:B----4-:R-:W-:Y:S01]  /*bf90*/  FADD R37, R38, -R37 ;  /* 0x8000002526257221 */ /* 0x010fe20000000000 */
[----:B------:R-:W-:Y:S01]  /*bfa0*/  FFMA R28, R28, R28, R33 ;  /* 0x0000001c1c1c7223 */ /* 0x000fe20000000021 */
[----:B------:R-:W-:-:S02]  /*bfb0*/  FADD R43, R48, -R43 ;  /* 0x8000002b302b7221 */ /* 0x000fc40000000000 */
[----:B------:R-:W-:Y:S01]  /*bfc0*/  FFMA R26, R37, R37, R26 ;  /* 0x00000025251a7223 */ /* 0x000fe2000000001a */
[----:B------:R-:W-:Y:S01]  /*bfd0*/  FADD R23, R23, R28 ;  /* 0x0000001c17177221 */ /* 0x000fe20000000000 */
[----:B------:R-:W-:Y:S01]  /*bfe0*/  FFMA R43, R43, R43, R34 ;  /* 0x0000002b2b2b7223 */ /* 0x000fe20000000022 */
[----:B------:R-:W-:Y:S01]  /*bff0*/  FADD R44, R47, -R44 ;  /* 0x8000002c2f2c7221 */ /* 0x000fe20000000000 */
[----:B------:R-:W-:-:S03]  /*c000*/  FFMA R26, R45, R45, R26 ;  /* 0x0000002d2d1a7223 */ /* 0x000fc6000000001a */
[----:B------:R-:W-:Y:S01]  /*c010*/  FFMA R43, R44, R44, R43 ;  /* 0x0000002c2c2b7223 */ /* 0x000fe2000000002b */
        /* <DEDUP_REMOVED lines=9> */
.L_x_88:
[----:B------:R-:W0:Y:S01]  /*c0b0*/  LDC.64 R6, c[0x0][0x388] ;  /* 0x0000e200ff067b82 */ /* 0x000e220000000a00 */
[----:B------:R-:W-:Y:S01]  /*c0c0*/  ISETP.GE.AND P0, PT, R23, R15, PT ;  /* 0x0000000f1700720c */ /* 0x000fe20003f06270 */
[----:B0-----:R-:W-:-:S12]  /*c0d0*/  IMAD.WIDE R6, R13, 0x4, R6 ;  /* 0x000000040d067825 */ /* 0x001fd800078e0206 */
[----:B------:R-:W-:Y:S05]  /*c0e0*/  @P0 BRA `(.L_x_90) ;  /* 0x0000000000f40947 */ /* 0x000fea0003800000 */
.L_x_91:
        /* <DEDUP_REMOVED lines=61> */
.L_x_90:
        /* <DEDUP_REMOVED lines=11> */
.L_x_94:
        /* <DEDUP_REMOVED lines=33> */
[----:B----4-:R-:W-:-:S03]  /*c780*/  FADD R46, R47, -R46 ;  /* 0x8000002e2f2e7221 */ /* 0x010fc60000000000 */
[----:B------:R-:W4:Y:S01]  /*c790*/  LDG.E R47, desc[UR8][R10.64+0x34] ;  /* 0x000034080a2f7981 */ /* 0x000f22000c1e1900 */
[----:B-----5:R-:W-:-:S03]  /*c7a0*/  FADD R49, R49, -R48 ;  /* 0x8000003031317221 */ /* 0x020fc60000000000 */
[----:B------:R-:W4:Y:S01]  /*c7b0*/  LDG.E R48, desc[UR8][R12.64+0x34] ;  /* 0x000034080c307981 */ /* 0x000f22000c1e1900 */
[----:B------:R-:W-:Y:S01]  /*c7c0*/  FADD R41, R41, -R42 ;  /* 0x8000002a29297221 */ /* 0x000fe20000000000 */
[----:B------:R-:W-:Y:S02]  /*c7d0*/  FADD R42, R27, -R28 ;  /* 0x8000001c1b2a7221 */ /* 0x000fe40000000000 */
[----:B------:R-:W5:Y:S04]  /*c7e0*/  LDG.E R28, desc[UR8][R12.64+0x38] ;  /* 0x000038080c1c7981 */ /* 0x000f68000c1e1900 */
        /* <DEDUP_REMOVED lines=50> */
[----:B------:R-:W-:-:S05]  /*cb10*/  FADD R51, R51, -R52 ;  /* 0x8000003433337221 */ /* 0x000fca0000000000 */
[----:B------:R-:W-:Y:S02]  /*cb20*/  ISETP.NE.AND P0, PT, R24, UR4, PT ;  /* 0x0000000418007c0c */ /* 0x000fe4000bf05270 */
        /* <DEDUP_REMOVED lines=26> */
.L_x_93:
        /* <DEDUP_REMOVED lines=63> */
.L_x_95:
        /* <DEDUP_REMOVED lines=32> */
.L_x_92:
[----:B------:R-:W-:-:S13]  /*d2c0*/  ISETP.GE.AND P0, PT, R23, UR5, PT ;  /* 0x0000000517007c0c */ /* 0x000fda000bf06270 */
[----:B------:R-:W-:Y:S05]  /*d2d0*/  @P0 BRA `(.L_x_96) ;  /* 0x0000000800180947 */ /* 0x000fea0003800000 */
[C---:B------:R-:W-:Y:S02]  /*d2e0*/  IADD3 R10, PT, PT, R23.reuse, -UR5, RZ ;  /* 0x80000005170a7c10 */ /* 0x040fe4000fffe0ff */
[----:B------:R-:W-:Y:S02]  /*d2f0*/  IADD3 R24, PT, PT, -R23, UR5, RZ ;  /* 0x0000000517187c10 */ /* 0x000fe4000fffe1ff */
[----:B------:R-:W-:Y:S02]  /*d300*/  ISETP.GT.U32.AND P0, PT, R10, -0x8, PT ;  /* 0xfffffff80a00780c */ /* 0x000fe40003f04070 */
[----:B------:R-:W-:-:S04]  /*d310*/  LOP3.LUT R43, R24, 0x7, RZ, 0xc0, !PT ;  /* 0x00000007182b7812 */ /* 0x000fc800078ec0ff */
[----:B------:R-:W-:-:S07]  /*d320*/  ISETP.NE.AND P1, PT, R43, RZ, PT ;  /* 0x000000ff2b00720c */ /* 0x000fce0003f25270 */
[----:B------:R-:W-:Y:S06]  /*d330*/  @P0 BRA `(.L_x_97) ;  /* 0x0000000400000947 */ /* 0x000fec0003800000 */
[----:B------:R-:W-:Y:S01]  /*d340*/  LOP3.LUT R42, R24, 0xfffffff8, RZ, 0xc0, !PT ;  /* 0xfffffff8182a7812 */ /* 0x000fe200078ec0ff */
[----:B------:R-:W-:-:S06]  /*d350*/  UMOV UR4, URZ ;  /* 0x000000ff00047c82 */ /* 0x000fcc0008000000 */
.L_x_98:
        /* <DEDUP_REMOVED lines=62> */
.L_x_97:
        /* <DEDUP_REMOVED lines=36> */
.L_x_99:
        /* <DEDUP_REMOVED lines=28> */
.L_x_96:
[----:B------:R-:W-:-:S04]  /*db40*/  FSETP.GEU.AND P0, PT, R25, R4, PT ;  /* 0x000000041900720b */ /* 0x000fc80003f0e000 */
[----:B------:R-:W-:Y:S02]  /*db50*/  FSEL R4, R25, R4, !P0 ;  /* 0x0000000419047208 */ /* 0x000fe40004000000 */
[----:B------:R-:W-:-:S07]  /*db60*/  SEL R6, R19, R18, !P0 ;  /* 0x0000001213067207 */ /* 0x000fce0004000000 */
.L_x_87:
[----:B------:R-:W-:Y:S05]  /*db70*/  BSYNC.RECONVERGENT B1 ;  /* 0x0000000000017941 */ /* 0x000fea0003800200 */
.L_x_86:
[----:B------:R-:W-:Y:S02]  /*db80*/  IADD3 R19, PT, PT, R19, 0x1, RZ ;  /* 0x0000000113137810 */ /* 0x000fe40007ffe0ff */
[----:B------:R-:W-:Y:S02]  /*db90*/  MOV R18, R6 ;  /* 0x0000000600127202 */ /* 0x000fe40000000f00 */
[----:B------:R-:W-:-:S13]  /*dba0*/  ISETP.NE.AND P0, PT, R19, R17, PT ;  /* 0x000000111300720c */ /* 0x000fda0003f05270 */
[----:B------:R-:W-:Y:S05]  /*dbb0*/  @P0 BRA `(.L_x_100) ;  /* 0xffffffdc00bc0947 */ /* 0x000fea000383ffff */
.L_x_56:
[----:B0-----:R-:W-:Y:S05]  /*dbc0*/  BSYNC.RECONVERGENT B0 ;  /* 0x0000000000007941 */ /* 0x001fea0003800200 */
.L_x_55:
[----:B------:R-:W0:Y:S01]  /*dbd0*/  LDC.64 R2, c[0x0][0x3b8] ;  /* 0x0000ee00ff027b82 */ /* 0x000e220000000a00 */
[----:B------:R-:W-:Y:S01]  /*dbe0*/  FSETP.NEU.AND P0, PT, R4, 3.40282346638528859812e+38, PT ;  /* 0x7f7fffff0400780b */ /* 0x000fe20003f0d000 */
[----:B0-----:R-:W-:-:S03]  /*dbf0*/  IMAD.WIDE.U32 R2, R5, 0x4, R2 ;  /* 0x0000000405027825 */ /* 0x001fc600078e0002 */
[----:B------:R-:W-:-:S05]  /*dc00*/  SEL R5, R6, RZ, P0 ;  /* 0x000000ff06057207 */ /* 0x000fca0000000000 */
[----:B------:R-:W-:Y:S01]  /*dc10*/  STG.E desc[UR8][R2.64], R5 ;  /* 0x0000000502007986 */ /* 0x000fe2000c101908 */
[----:B------:R-:W-:Y:S05]  /*dc20*/  EXIT ;  /* 0x000000000000794d */ /* 0x000fea0003800000 */
.L_x_0:
[----:B------:R-:W1:Y:S01]  /*dc30*/  S2R R3, SR_TID.X ;  /* 0x0000000000037919 */ /* 0x000e620000002100 */
[----:B------:R-:W1:Y:S08]  /*dc40*/  S2UR UR5, SR_CTAID.X ;  /* 0x00000000000579c3 */ /* 0x000e700000002500 */
[----:B------:R-:W1:Y:S02]  /*dc50*/  LDC R0, c[0x0][0x360] ;  /* 0x0000d800ff007b82 */ /* 0x000e640000000800 */
[----:B-1----:R-:W-:-:S05]  /*dc60*/  IMAD R0, R0, UR5, R3 ;  /* 0x0000000500007c24 */ /* 0x002fca000f8e0203 */
[----:B------:R-:W-:-:S13]  /*dc70*/  ISETP.GE.AND P0, PT, R0, UR4, PT ;  /* 0x0000000400007c0c */ /* 0x000fda000bf06270 */
[----:B0-----:R-:W-:Y:S05]  /*dc80*/  @P0 EXIT ;  /* 0x000000000000094d */ /* 0x001fea0003800000 */
[----:B------:R-:W0:Y:S01]  /*dc90*/  LDCU.64 UR4, c[0x0][0x3c8] ;  /* 0x00007900ff0477ac */ /* 0x000e220008000a00 */
[----:B------:R-:W1:Y:S01]  /*dca0*/  LDC.64 R22, c[0x0][0x380] ;  /* 0x0000e000ff167b82 */ /* 0x000e620000000a00 */
[----:B------:R-:W-:Y:S01]  /*dcb0*/  IADD3 R2, PT, PT, R1, 0x60, RZ ;  /* 0x0000006001027810 */ /* 0x000fe20007ffe0ff */
[----:B0-----:R-:W-:Y:S01]  /*dcc0*/  UISETP.GE.AND UP0, UPT, UR5, 0x1, UPT ;  /* 0x000000010500788c */ /* 0x001fe2000bf06270 */
[----:B------:R-:W-:-:S04]  /*dcd0*/  IMAD R3, R0, UR4, RZ ;  /* 0x0000000400037c24 */ /* 0x000fc8000f8e02ff */
[----:B-1----:R-:W-:Y:S01]  /*dce0*/  IMAD.WIDE R22, R3, 0x4, R22 ;  /* 0x0000000403167825 */ /* 0x002fe200078e0216 */
[----:B------:R-:W-:-:S03]  /*dcf0*/  IADD3 R3, PT, PT, R1, 0x40, RZ ;  /* 0x0000004001037810 */ /* 0x000fc60007ffe0ff */
[----:B------:R-:W-:Y:S05]  /*dd00*/  BRA.U !UP0, `(.L_x_101) ;  /* 0x0000003108647547 */ /* 0x000fea000b800000 */
[----:B------:R-:W-:-:S07]  /*dd10*/  HFMA2 R10, -RZ, RZ, 0, 0 ;  /* 0x00000000ff0a7431 */ /* 0x000fce00000001ff */
.L_x_116:
[----:B------:R-:W0:Y:S01]  /*dd20*/  LDC R11, c[0x0][0x3c8] ;  /* 0x0000f200ff0b7b82 */ /* 0x000e220000000800 */
[----:B------:R-:W-:Y:S02]  /*dd30*/  MOV R15, RZ ;  /* 0x000000ff000f7202 */ /* 0x000fe40000000f00 */
[----:B------:R-:W-:-:S05]  /*dd40*/  CS2R R12, SRZ ;  /* 0x00000000000c7805 */ /* 0x000fca000001ff00 */
[----:B------:R-:W1:Y:S01]  /*dd50*/  LDC.64 R4, c[0x0][0x390] ;  /* 0x0000e400ff047b82 */ /* 0x000e620000000a00 */
[----:B0-----:R-:W-:Y:S01]  /*dd60*/  ISETP.GE.AND P0, PT, R11, 0x20, PT ;  /* 0x000000200b00780c */ /* 0x001fe20003f06270 */
[----:B------:R-:W-:-:S04]  /*dd70*/  IMAD R7, R10, R11, RZ ;  /* 0x0000000b0a077224 */ /* 0x000fc800078e02ff */
[----:B-1----:R-:W-:-:S08]  /*dd80*/  IMAD.WIDE R4, R7, 0x4, R4 ;  /* 0x0000000407047825 */ /* 0x002fd000078e0204 */
[----:B------:R-:W-:Y:S05]  /*dd90*/  @!P0 BRA `(.L_x_102) ;  /* 0x0000000c00a08947 */ /* 0x000fea0003800000 */
[----:B------:R-:W-:Y:S02]  /*dda0*/  CS2R R12, SRZ ;  /* 0x00000000000c7805 */ /* 0x000fe4000001ff00 */
[----:B------:R-:W-:-:S07]  /*ddb0*/  MOV R15, RZ ;  /* 0x000000ff000f7202 */ /* 0x000fce0000000f00 */
.L_x_103:
        /* <DEDUP_REMOVED lines=39> */
[----:B---3--:R-:W-:-:S03]  /*e030*/  FADD R47, R47, -R44 ;  /* 0x8000002c2f2f7221 */ /* 0x008fc60000000000 */
[----:B------:R-:W2:Y:S01]  /*e040*/  LDG.E R44, desc[UR8][R6.64+0x60] ;  /* 0x00006008062c7981 */ /* 0x000ea2000c1e1900 */
[----:B----4-:R-:W-:-:S03]  /*e050*/  FADD R39, R39, -R48 ;  /* 0x8000003027277221 */ /* 0x010fc60000000000 */
[----:B------:R-:W3:Y:S01]  /*e060*/  LDG.E R48, desc[UR8][R8.64+0x58] ;  /* 0x0000580808307981 */ /* 0x000ee2000c1e1900 */
[----:B-----5:R-:W-:-:S03]  /*e070*/  FADD R42, R42, -R43 ;  /* 0x8000002b2a2a7221 */ /* 0x020fc60000000000 */
[----:B------:R-:W3:Y:S01]  /*e080*/  LDG.E R43, desc[UR8][R6.64+0x58] ;  /* 0x00005808062b7981 */ /* 0x000ee2000c1e1900 */
[----:B------:R-:W-:-:S03]  /*e090*/  FADD R20, R20, -R29 ;  /* 0x8000001d14147221 */ /* 0x000fc60000000000 */
        /* <DEDUP_REMOVED lines=17> */
[----:B------:R-:W-:Y:S01]  /*e1b0*/  FFMA R15, R14, R14, -R15 ;  /* 0x0000000e0e0f7223 */ /* 0x000fe2000000080f */
[----:B------:R-:W-:Y:S02]  /*e1c0*/  FADD R14, R16, -R19 ;  /* 0x80000013100e7221 */ /* 0x000fe40000000000 */
[----:B------:R-:W5:Y:S04]  /*e1d0*/  LDG.E R16, desc[UR8][R8.64+0x40] ;  /* 0x0000400808107981 */ /* 0x000f68000c1e1900 */
[----:B------:R-:W5:Y:S01]  /*e1e0*/  LDG.E R19, desc[UR8][R6.64+0x44] ;  /* 0x0000440806137981 */ /* 0x000f62000c1e1900 */
[----:B------:R-:W-:-:S03]  /*e1f0*/  FADD R24, R24, -R27 ;  /* 0x8000001b18187221 */ /* 0x000fc60000000000 */
[----:B------:R-:W5:Y:S01]  /*e200*/  LDG.E R27, desc[UR8][R6.64+0x48] ;  /* 0x00004808061b7981 */ /* 0x000f62000c1e1900 */
[----:B------:R-:W-:-:S03]  /*e210*/  FADD R25, R25, -R26 ;  /* 0x8000001a19197221 */ /* 0x000fc60000000000 */
[----:B------:R-:W5:Y:S01]  /*e220*/  LDG.E R26, desc[UR8][R8.64+0x48] ;  /* 0x00004808081a7981 */ /* 0x000f62000c1e1900 */
[----:B--2---:R-:W-:Y:S01]  /*e230*/  FADD R44, R49, -R44 ;  /* 0x8000002c312c7221 */ /* 0x004fe20000000000 */
[----:B------:R-:W-:Y:S01]  /*e240*/  FADD R49, R15, R12 ;  /* 0x0000000c0f317221 */ /* 0x000fe20000000000 */
[----:B---3--:R-:W-:-:S03]  /*e250*/  FADD R43, R48, -R43 ;  /* 0x8000002b302b7221 */ /* 0x008fc60000000000 */
[----:B------:R-:W-:Y:S02]  /*e260*/  FADD R48, -R49, R12 ;  /* 0x0000000c31307221 */ /* 0x000fe40000000100 */
[----:B------:R-:W2:Y:S02]  /*e270*/  LDG.E R12, desc[UR8][R8.64+0x78] ;  /* 0x00007808080c7981 */ /* 0x000ea4000c1e1900 */
        /* <DEDUP_REMOVED lines=8> */
[----:B------:R-:W-:Y:S01]  /*e300*/  FADD R48, R49, R48 ;  /* 0x0000003031307221 */ /* 0x000fe20000000000 */
[----:B----4-:R-:W-:Y:S01]  /*e310*/  FADD R28, R28, -R29 ;  /* 0x8000001d1c1c7221 */ /* 0x010fe20000000000 */
[----:B-----5:R-:W-:Y:S01]  /*e320*/  FADD R36, R36, -R37 ;  /* 0x8000002524247221 */ /* 0x020fe20000000000 */
[----:B------:R-:W3:Y:S01]  /*e330*/  LDG.E R29, desc[UR8][R8.64+0x6c] ;  /* 0x00006c08081d7981 */ /* 0x000ee2000c1e1900 */
[----:B------:R-:W-:-:S03]  /*e340*/  FFMA R48, R21, R21, R48 ;  /* 0x0000001515307223 */ /* 0x000fc60000000030 */
[----:B------:R-:W4:Y:S01]  /*e350*/  LDG.E R37, desc[UR8][R8.64+0x70] ;  /* 0x0000700808257981 */ /* 0x000f22000c1e1900 */
[----:B------:R-:W-:-:S03]  /*e360*/  FADD R34, R34, -R35 ;  /* 0x8000002322227221 */ /* 0x000fc60000000000 */
[----:B------:R-:W5:Y:S01]  /*e370*/  LDG.E R35, desc[UR8][R8.64+0x74] ;  /* 0x0000740808237981 */ /* 0x000f62000c1e1900 */
[----:B------:R-:W-:-:S03]  /*e380*/  FADD R45, R46, -R45 ;  /* 0x8000002d2e2d7221 */ /* 0x000fc60000000000 */
[----:B------:R0:W2:Y:S02]  /*e390*/  LDG.E R46, desc[UR8][R8.64+0x7c] ;  /* 0x00007c08082e7981 */ /* 0x0000a4000c1e1900 */
        /* <DEDUP_REMOVED lines=11> */
[----:B------:R-:W-:Y:S02]  /*e450*/  FADD R16, R16, -R17 ;  /* 0x8000001110107221 */ /* 0x000fe40000000000 */
[----:B------:R-:W3:Y:S01]  /*e460*/  LDG.E R17, desc[UR8][R6.64+0x64] ;  /* 0x0000640806117981 */ /* 0x000ee2000c1e1900 */
[----:B------:R-:W-:-:S04]  /*e470*/  FFMA R9, R30, R30, R9 ;  /* 0x0000001e1e097223 */ /* 0x000fc80000000009 */
[----:B------:R-:W-:-:S04]  /*e480*/  FADD R15, R14, R9 ;  /* 0x000000090e0f7221 */ /* 0x000fc80000000000 */
[----:B------:R-:W-:-:S04]  /*e490*/  FADD R14, R14, -R15 ;  /* 0x8000000f0e0e7221 */ /* 0x000fc80000000000 */
[----:B------:R-:W-:Y:S01]  /*e4a0*/  FADD R14, R9, R14 ;  /* 0x0000000e090e7221 */ /* 0x000fe20000000000 */
[----:B------:R-:W-:Y:S02]  /*e4b0*/  FADD R18, R18, -R19 ;  /* 0x8000001312127221 */ /* 0x000fe40000000000 */
[----:B------:R-:W4:Y:S01]  /*e4c0*/  LDG.E R19, desc[UR8][R6.64+0x68] ;  /* 0x0000680806137981 */ /* 0x000f22000c1e1900 */
[----:B------:R-:W-:-:S04]  /*e4d0*/  FFMA R14, R31, R31, R14 ;  /* 0x0000001f1f0e7223 */ /* 0x000fc8000000000e */
[----:B------:R-:W-:-:S04]  /*e4e0*/  FADD R8, R15, R14 ;  /* 0x0000000e0f087221 */ /* 0x000fc80000000000 */
[----:B------:R-:W-:-:S04]  /*e4f0*/  FADD R15, R15, -R8 ;  /* 0x800000080f0f7221 */ /* 0x000fc80000000000 */
[----:B------:R-:W-:Y:S01]  /*e500*/  FADD R15, R14, R15 ;  /* 0x0000000f0e0f7221 */ /* 0x000fe20000000000 */
[----:B------:R-:W-:Y:S02]  /*e510*/  FADD R26, R26, -R27 ;  /* 0x8000001b1a1a7221 */ /* 0x000fe40000000000 */
[----:B------:R-:W5:Y:S01]  /*e520*/  LDG.E R27, desc[UR8][R6.64+0x6c] ;  /* 0x00006c08061b7981 */ /* 0x000f62000c1e1900 */
[----:B------:R-:W-:-:S04]  /*e530*/  FFMA R15, R32, R32, R15 ;  /* 0x00000020200f7223 */ /* 0x000fc8000000000f */
[----:B------:R-:W-:-:S04]  /*e540*/  FADD R9, R8, R15 ;  /* 0x0000000f08097221 */ /* 0x000fc80000000000 */
[----:B------:R-:W-:-:S04]  /*e550*/  FADD R8, R8, -R9 ;  /* 0x8000000908087221 */ /* 0x000fc80000000000 */
[----:B------:R-:W-:-:S04]  /*e560*/  FADD R8, R15, R8 ;  /* 0x000000080f087221 */ /* 0x000fc80000000000 */
[----:B------:R-:W-:Y:S02]  /*e570*/  FFMA R14, R33, R33, R8 ;  /* 0x00000021210e7223 */ /* 0x000fe40000000008 */
[----:B------:R-:W2:Y:S02]  /*e580*/  LDG.E R8, desc[UR8][R6.64+0x70] ;  /* 0x0000700806087981 */ /* 0x000ea4000c1e1900 */
[----:B------:R-:W-:-:S04]  /*e590*/  FADD R20, R9, R14 ;  /* 0x0000000e09147221 */ /* 0x000fc80000000000 */
[----:B------:R-:W-:-:S04]  /*e5a0*/  FADD R9, R9, -R20 ;  /* 0x8000001409097221 */ /* 0x000fc80000000000 */
[----:B------:R-:W-:Y:S02]  /*e5b0*/  FADD R9, R14, R9 ;  /* 0x000000090e097221 */ /* 0x000fe40000000000 */
[----:B------:R-:W2:Y:S02]  /*e5c0*/  LDG.E R14, desc[UR8][R6.64+0x74] ;  /* 0x00007408060e7981 */ /* 0x000ea4000c1e1900 */
[----:B------:R-:W-:-:S04]  /*e5d0*/  FFMA R9, R38, R38, R9 ;  /* 0x0000002626097223 */ /* 0x000fc80000000009 */
[----:B------:R-:W-:-:S04]  /*e5e0*/  FADD R15, R20, R9 ;  /* 0x00000009140f7221 */ /* 0x000fc80000000000 */
[----:B------:R-:W-:-:S04]  /*e5f0*/  FADD R20, R20, -R15 ;  /* 0x8000000f14147221 */ /* 0x000fc80000000000 */
[----:B------:R-:W-:Y:S02]  /*e600*/  FADD R20, R9, R20 ;  /* 0x0000001409147221 */ /* 0x000fe40000000000 */
[----:B------:R-:W2:Y:S02]  /*e610*/  LDG.E R9, desc[UR8][R6.64+0x78] ;  /* 0x0000780806097981 */ /* 0x000ea4000c1e1900 */
[----:B------:R-:W-:-:S04]  /*e620*/  FFMA R20, R39, R39, R20 ;  /* 0x0000002727147223 */ /* 0x000fc80000000014 */
[----:B------:R-:W-:-:S04]  /*e630*/  FADD R24, R15, R20 ;  /* 0x000000140f187221 */ /* 0x000fc80000000000 */
[----:B------:R-:W-:-:S04]  /*e640*/  FADD R15, R15, -R24 ;  /* 0x800000180f0f7221 */ /* 0x000fc80000000000 */
[----:B------:R-:W-:-:S04]  /*e650*/  FADD R15, R20, R15 ;  /* 0x0000000f140f7221 */ /* 0x000fc80000000000 */
[----:B------:R-:W-:Y:S02]  /*e660*/  FFMA R21, R40, R40, R15 ;  /* 0x0000002828157223 */ /* 0x000fe4000000000f */
[----:B------:R0:W2:Y:S02]  /*e670*/  LDG.E R15, desc[UR8][R6.64+0x7c] ;  /* 0x00007c08060f7981 */ /* 0x0000a4000c1e1900 */
        /* <DEDUP_REMOVED lines=65> */
[----:B------:R-:W-:Y:S01]  /*ea90*/  FADD R7, R6, R7 ;  /* 0x0000000706077221 */ /* 0x000fe20000000000 */
        /* <DEDUP_REMOVED lines=12> */
[C---:B------:R-:W-:Y:S01]  /*eb60*/  FADD R7, R6.reuse, R9 ;  /* 0x0000000906077221 */ /* 0x040fe20000000000 */
[----:B------:R-:W-:Y:S02]  /*eb70*/  IADD3 R8, PT, PT, R11, -0x1f, RZ ;  /* 0xffffffe10b087810 */ /* 0x000fe40007ffe0ff */
[----:B------:R-:W-:Y:S01]  /*eb80*/  IADD3 R13, PT, PT, R13, 0x20, RZ ;  /* 0x000000200d0d7810 */ /* 0x000fe20007ffe0ff */
[----:B------:R-:W-:-:S03]  /*eb90*/  FADD R6, R6, -R7 ;  /* 0x8000000706067221 */ /* 0x000fc60000000000 */
[----:B------:R-:W-:Y:S01]  /*eba0*/  ISETP.GE.AND P0, PT, R13, R8, PT ;  /* 0x000000080d00720c */ /* 0x000fe20003f06270 */
[----:B------:R-:W-:Y:S01]  /*ebb0*/  FADD R15, R46, -R15 ;  /* 0x8000000f2e0f7221 */ /* 0x000fe20000000000 */
[----:B------:R-:W-:-:S04]  /*ebc0*/  FADD R6, R9, R6 ;  /* 0x0000000609067221 */ /* 0x000fc80000000000 */
[----:B------:R-:W-:-:S04]  /*ebd0*/  FFMA R6, R15, R15, R6 ;  /* 0x0000000f0f067223 */ /* 0x000fc80000000006 */
[----:B------:R-:W-:-:S04]  /*ebe0*/  FADD R12, R7, R6 ;  /* 0x00000006070c7221 */ /* 0x000fc80000000000 */
[----:B------:R-:W-:-:S04]  /*ebf0*/  FADD R7, -R7, R12 ;  /* 0x0000000c07077221 */ /* 0x000fc80000000100 */
[----:B------:R-:W-:Y:S01]  /*ec00*/  FADD R15, -R6, R7 ;  /* 0x00000007060f7221 */ /* 0x000fe20000000100 */
[----:B------:R-:W-:Y:S06]  /*ec10*/  @!P0 BRA `(.L_x_103) ;  /* 0xfffffff000688947 */ /* 0x000fec000383ffff */
.L_x_102:
[C---:B------:R-:W-:Y:S02]  /*ec20*/  IADD3 R16, PT, PT, R11.reuse, -0xf, RZ ;  /* 0xfffffff10b107810 */ /* 0x040fe40007ffe0ff */
[----:B------:R-:W-:Y:S02]  /*ec30*/  IADD3 R14, PT, PT, R11, -0x7, RZ ;  /* 0xfffffff90b0e7810 */ /* 0x000fe40007ffe0ff */
[----:B------:R-:W-:-:S13]  /*ec40*/  ISETP.GE.AND P0, PT, R13, R16, PT ;  /* 0x000000100d00720c */ /* 0x000fda0003f06270 */
[----:B------:R-:W-:Y:S05]  /*ec50*/  @P0 BRA `(.L_x_104) ;  /* 0x0000000400d40947 */ /* 0x000fea0003800000 */
.L_x_105:
        /* <DEDUP_REMOVED lines=117> */
.L_x_104:
[----:B------:R-:W-:Y:S02]  /*f3b0*/  ISETP.GE.AND P0, PT, R13, R14, PT ;  /* 0x0000000e0d00720c */ /* 0x000fe40003f06270 */
[----:B------:R-:W-:-:S11]  /*f3c0*/  IADD3 R16, PT, PT, R11, -0x3, RZ ;  /* 0xfffffffd0b107810 */ /* 0x000fd60007ffe0ff */
[----:B------:R-:W-:Y:S05]  /*f3d0*/  @P0 BRA `(.L_x_106) ;  /* 0x0000000000f40947 */ /* 0x000fea0003800000 */
.L_x_107:
        /* <DEDUP_REMOVED lines=61> */
.L_x_106:
        /* <DEDUP_REMOVED lines=11> */
.L_x_110:
        /* <DEDUP_REMOVED lines=118> */
.L_x_109:
        /* <DEDUP_REMOVED lines=63> */
.L_x_111:
        /* <DEDUP_REMOVED lines=32> */
.L_x_108:
        /* <DEDUP_REMOVED lines=10> */
.L_x_114:
        /* <DEDUP_REMOVED lines=62> */
.L_x_113:
        /* <DEDUP_REMOVED lines=36> */
.L_x_115:
        /* <DEDUP_REMOVED lines=28> */
.L_x_112:
[----:B------:R-:W0:Y:S01]  /*10e30*/  LDCU UR5, c[0x0][0x3cc] ;  /* 0x00007980ff0577ac */ /* 0x000e220008000800 */
[----:B------:R-:W-:-:S05]  /*10e40*/  LEA R5, R10, R1, 0x2 ;  /* 0x000000010a057211 */ /* 0x000fca00078e10ff */
[----:B------:R-:W-:Y:S04]  /*10e50*/  STL [R5+0x40], R12 ;  /* 0x0000400c05007387 */ /* 0x000fe80000100800 */
[----:B------:R1:W-:Y:S02]  /*10e60*/  STL [R5+0x60], R10 ;  /* 0x0000600a05007387 */ /* 0x0003e40000100800 */
[----:B-1----:R-:W-:-:S04]  /*10e70*/  IADD3 R10, PT, PT, R10, 0x1, RZ ;  /* 0x000000010a0a7810 */ /* 0x002fc80007ffe0ff */
[----:B0-----:R-:W-:-:S13]  /*10e80*/  ISETP.NE.AND P0, PT, R10, UR5, PT ;  /* 0x000000050a007c0c */ /* 0x001fda000bf05270 */
[----:B------:R-:W-:Y:S05]  /*10e90*/  @P0 BRA `(.L_x_116) ;  /* 0xffffffcc00a00947 */ /* 0x000fea000383ffff */
.L_x_101:
[----:B------:R-:W-:-:S09]  /*10ea0*/  UISETP.GE.AND UP0, UPT, UR5, 0x2, UPT ;  /* 0x000000020500788c */ /* 0x000fd2000bf06270 */
[----:B------:R-:W-:Y:S05]  /*10eb0*/  BRA.U !UP0, `(.L_x_117) ;  /* 0x0000001508347547 */ /* 0x000fea000b800000 */
[----:B------:R-:W-:Y:S01]  /*10ec0*/  HFMA2 R5, -RZ, RZ, 0, 0 ;  /* 0x00000000ff057431 */ /* 0x000fe200000001ff */
[----:B------:R-:W-:Y:S01]  /*10ed0*/  PRMT R4, RZ, 0x7610, R4 ;  /* 0x00007610ff047816 */ /* 0x000fe20000000004 */
[----:B------:R-:W0:Y:S01]  /*10ee0*/  LDCU.U16 UR6, c[0x0][0x3cc] ;  /* 0x00007980ff0677ac */ /* 0x000e220008000400 */
[----:B------:R-:W-:Y:S01]  /*10ef0*/  PRMT R6, RZ, 0x7610, R6 ;  /* 0x00007610ff067816 */ /* 0x000fe20000000006 */
[----:B------:R-:W-:-:S12]  /*10f00*/  UIADD3 UR5, UPT, UPT, UR5, -0x1, URZ ;  /* 0xffffffff05057890 */ /* 0x000fd8000fffe0ff */
.L_x_123:
[----:B-1----:R-:W1:Y:S01]  /*10f10*/  LDC R8, c[0x0][0x3cc] ;  /* 0x0000f300ff087b82 */ /* 0x002e620000000800 */
[----:B------:R-:W-:-:S04]  /*10f20*/  IADD3 R9, PT, PT, R5, 0x1, RZ ;  /* 0x0000000105097810 */ /* 0x000fc80007ffe0ff */
[----:B------:R-:W-:Y:S02]  /*10f30*/  ISETP.NE.AND P0, PT, R9, UR5, PT ;  /* 0x0000000509007c0c */ /* 0x000fe4000bf05270 */
[C---:B01----:R-:W-:Y:S02]  /*10f40*/  IADD3 R7, PT, PT, -R5.reuse, -0x2, R8 ;  /* 0xfffffffe05077810 */ /* 0x043fe40007ffe108 */
[----:B------:R-:W-:Y:S02]  /*10f50*/  IADD3 R8, PT, PT, -R5, UR5, RZ ;  /* 0x0000000505087c10 */ /* 0x000fe4000fffe1ff */
        /* <DEDUP_REMOVED lines=8> */
.L_x_119:
        /* <DEDUP_REMOVED lines=149> */
.L_x_118:
        /* <DEDUP_REMOVED lines=82> */
.L_x_121:
        /* <DEDUP_REMOVED lines=48> */
.L_x_122:
        /* <DEDUP_REMOVED lines=33> */
.L_x_120:
[----:B------:R-:W-:Y:S02]  /*12360*/  IADD3 R6, PT, PT, R6, 0x1, RZ ;  /* 0x0000000106067810 */ /* 0x000fe40007ffe0ff */
[----:B------:R-:W-:Y:S01]  /*12370*/  IADD3 R4, PT, PT, R4, 0x1, RZ ;  /* 0x0000000104047810 */ /* 0x000fe20007ffe0ff */
[----:B------:R-:W-:Y:S06]  /*12380*/  @P0 BRA `(.L_x_123) ;  /* 0xffffffe800e00947 */ /* 0x000fec000383ffff */
.L_x_117:
[----:B0-----:R-:W0:Y:S02]  /*12390*/  LDCU UR6, c[0x0][0x3c0] ;  /* 0x00007800ff0677ac */ /* 0x001e240008000800 */
[----:B0-----:R-:W-:-:S11]  /*123a0*/  UISETP.GT.AND UP0, UPT, UR6, 0xdac, UPT ;  /* 0x00000dac0600788c */ /* 0x001fd6000bf04270 */
[----:B------:R-:W0:Y:S02]  /*123b0*/  @!UP0 LDCU UR4, c[0x0][0x3cc] ;  /* 0x00007980ff0487ac */ /* 0x000e240008000800 */
[----:B0-----:R-:W-:-:S04]  /*123c0*/  UISETP.LT.AND UP1, UPT, UR4, 0x4, UPT ;  /* 0x000000040400788c */ /* 0x001fc8000bf21270 */
[----:B------:R-:W-:Y:S01]  /*123d0*/  @!UP0 USEL UR4, UR4, 0x4, UP1 ;  /* 0x0000000404048887 */ /* 0x000fe20008800000 */
[----:B------:R-:W-:Y:S11]  /*123e0*/  BRA.U !UP0, `(.L_x_124) ;  /* 0x0000000108207547 */ /* 0x000ff6000b800000 */
[----:B------:R-:W0:Y:S01]  /*123f0*/  LDCU UR5, c[0x0][0x3cc] ;  /* 0x00007980ff0577ac */ /* 0x000e220008000800 */
[----:B------:R-:W-:-:S11]  /*12400*/  UISETP.GT.U32.AND UP0, UPT, UR6, 0x157c, UPT ;  /* 0x0000157c0600788c */ /* 0x000fd6000bf04070 */
[----:B------:R-:W-:Y:S02]  /*12410*/  @UP0 UISETP.GE.U32.AND UP1, UPT, UR6, 0x1f41, UPT ;  /* 0x00001f410600088c */ /* 0x000fe4000bf26070 */
[----:B0-----:R-:W-:Y:S02]  /*12420*/  UISETP.LT.AND UP2, UPT, UR5, 0x3, UPT ;  /* 0x000000030500788c */ /* 0x001fe4000bf41270 */
[----:B------:R-:W-:Y:S02]  /*12430*/  UISETP.LT.AND UP3, UPT, UR5, 0x2, UPT ;  /* 0x000000020500788c */ /* 0x000fe4000bf61270 */
[----:B------:R-:W-:Y:S02]  /*12440*/  @!UP0 USEL UR4, UR5, 0x3, UP2 ;  /* 0x0000000305048887 */ /* 0x000fe40009000000 */
[----:B------:R-:W-:-:S04]  /*12450*/  @UP0 USEL UR5, UR5, 0x2, UP3 ;  /* 0x0000000205050887 */ /* 0x000fc80009800000 */
[----:B------:R-:W-:-:S12]  /*12460*/  @UP0 USEL UR4, UR5, 0x1, !UP1 ;  /* 0x0000000105040887 */ /* 0x000fd8000c800000 */
.L_x_124:
[----:B------:R-:W-:Y:S01]  /*12470*/  UISETP.GE.AND UP0, UPT, UR4, 0x1, UPT ;  /* 0x000000010400788c */ /* 0x000fe2000bf06270 */
[----:B------:R-:W-:Y:S02]  /*12480*/  MOV R3, 0xffffffff ;  /* 0xffffffff00037802 */ /* 0x000fe40000000f00 */
[----:B------:R-:W-:-:S06]  /*12490*/  MOV R4, 0x7f7fffff ;  /* 0x7f7fffff00047802 */ /* 0x000fcc0000000f00 */
[----:B------:R-:W-:Y:S05]  /*124a0*/  BRA.U !UP0, `(.L_x_125) ;  /* 0x00000035085c7547 */ /* 0x000fea000b800000 */
[----:B------:R-:W-:Y:S01]  /*124b0*/  HFMA2 R5, -RZ, RZ, 0, 0 ;  /* 0x00000000ff057431 */ /* 0x000fe200000001ff */
[----:B------:R-:W-:Y:S01]  /*124c0*/  BSSY.RECONVERGENT B1, `(.L_x_125) ;  /* 0x0000355000017945 */ /* 0x000fe20003800200 */
[----:B------:R-:W-:Y:S02]  /*124d0*/  MOV R4, 0x7f7fffff ;  /* 0x7f7fffff00047802 */ /* 0x000fe40000000f00 */
[----:B------:R-:W-:-:S07]  /*124e0*/  MOV R3, 0xffffffff ;  /* 0xffffffff00037802 */ /* 0x000fce0000000f00 */
.L_x_154:
[----:B------:R-:W-:Y:S01]  /*124f0*/  LEA R8, R5, R2, 0x2 ;  /* 0x0000000205087211 */ /* 0x000fe200078e10ff */
[----:B-1----:R-:W0:Y:S04]  /*12500*/  LDC.64 R6, c[0x0][0x3a0] ;  /* 0x0000e800ff067b82 */ /* 0x002e280000000a00 */
[----:B------:R-:W0:Y:S02]  /*12510*/  LDL R11, [R8] ;  /* 0x00000000080b7983 */ /* 0x000e240000100800 */
[----:B0-----:R-:W-:-:S05]  /*12520*/  IMAD.WIDE R6, R11, 0x4, R6 ;  /* 0x000000040b067825 */ /* 0x001fca00078e0206 */
[----:B------:R-:W2:Y:S01]  /*12530*/  LDG.E R13, desc[UR8][R6.64] ;  /* 0x00000008060d7981 */ /* 0x000ea2000c1e1900 */
[----:B------:R-:W-:Y:S01]  /*12540*/  BSSY.RELIABLE B0, `(.L_x_126) ;  /* 0x0000349000007945 */ /* 0x000fe20003800100 */
[----:B--2---:R-:W-:-:S13]  /*12550*/  ISETP.GE.AND P0, PT, R13, 0x1, PT ;  /* 0x000000010d00780c */ /* 0x004fda0003f06270 */
[----:B------:R-:W-:Y:S05]  /*12560*/  @!P0 BRA `(.L_x_127) ;  /* 0x0000003400188947 */ /* 0x000fea0003800000 */
[----:B------:R-:W-:Y:S01]  /*12570*/  ISETP.NE.AND P0, PT, R5, RZ, PT ;  /* 0x000000ff0500720c */ /* 0x000fe20003f05270 */
[----:B------:R-:W-:-:S12]  /*12580*/  BSSY.RELIABLE B2, `(.L_x_128) ;  /* 0x0000009000027945 */ /* 0x000fd80003800100 */
[----:B------:R-:W-:Y:S05]  /*12590*/  @!P0 BRA `(.L_x_129) ;  /* 0x00000000001c8947 */ /* 0x000fea0003800000 */
[----:B------:R-:W-:-:S06]  /*125a0*/  LEA R6, R11, R1, 0x2 ;  /* 0x000000010b067211 */ /* 0x000fcc00078e10ff */
[----:B------:R-:W2:Y:S01]  /*125b0*/  LDL R6, [R6+0x40] ;  /* 0x0000400006067983 */ /* 0x000ea20000100800 */
[----:B------:R-:W-:-:S05]  /*125c0*/  FMUL R7, R4, 1.5 ;  /* 0x3fc0000004077820 */ /* 0x000fca0000400000 */
[----:B--2---:R-:W-:-:S13]  /*125d0*/  FSETP.GT.AND P0, PT, R6, R7, PT ;  /* 0x000000070600720b */ /* 0x004fda0003f04000 */
[----:B------:R-:W-:Y:S05]  /*125e0*/  @P0 BREAK.RELIABLE B2 ;  /* 0x0000000000020942 */ /* 0x000fea0003800100 */
[----:B------:R-:W-:Y:S05]  /*125f0*/  @P0 BREAK.RELIABLE B0 ;  /* 0x0000000000000942 */ /* 0x000fea0003800100 */
[----:B------:R-:W-:Y:S05]  /*12600*/  @P0 BRA `(.L_x_130) ;  /* 0x0000003400000947 */ /* 0x000fea0003800000 */
.L_x_129:
[----:B------:R-:W-:Y:S05]  /*12610*/  BSYNC.RELIABLE B2 ;  /* 0x0000000000027941 */ /* 0x000fea0003800100 */
.L_x_128:
[----:B------:R-:W0:Y:S02]  /*12620*/  LDC.64 R8, c[0x0][0x3b0] ;  /* 0x0000ec00ff087b82 */ /* 0x000e240000000a00 */
[----:B0-----:R-:W-:-:S05]  /*12630*/  IMAD.WIDE R8, R11, 0x4, R8 ;  /* 0x000000040b087825 */ /* 0x001fca00078e0208 */
[----:B------:R-:W2:Y:S02]  /*12640*/  LDG.E R6, desc[UR8][R8.64] ;  /* 0x0000000808067981 */ /* 0x000ea4000c1e1900 */
[----:B--2---:R-:W-:-:S07]  /*12650*/  IADD3 R7, PT, PT, R13, R6, RZ ;  /* 0x000000060d077210 */ /* 0x004fce0007ffe0ff */
.L_x_153:
[----:B------:R-:W0:Y:S01]  /*12660*/  LDC.64 R14, c[0x0][0x3a8] ;  /* 0x0000ea00ff0e7b82 */ /* 0x000e220000000a00 */
[----:B------:R-:W1:Y:S07]  /*12670*/  LDCU UR5, c[0x0][0x3c8] ;  /* 0x00007900ff0577ac */ /* 0x000e6e0008000800 */
[----:B------:R-:W2:Y:S08]  /*12680*/  LDC R9, c[0x0][0x3c8] ;  /* 0x0000f200ff097b82 */ /* 0x000eb00000000800 */
[----:B------:R-:W3:Y:S01]  /*12690*/  LDC R11, c[0x0][0x3c8] ;  /* 0x0000f200ff0b7b82 */ /* 0x000ee20000000800 */
[----:B0-----:R-:W-:-:S07]  /*126a0*/  IMAD.WIDE R14, R6, 0x4, R14 ;  /* 0x00000004060e7825 */ /* 0x001fce00078e020e */
[----:B------:R-:W0:Y:S01]  /*126b0*/  LDC.64 R24, c[0x0][0x388] ;  /* 0x0000e200ff187b82 */ /* 0x000e220000000a00 */
[----:B------:R4:W5:Y:S01]  /*126c0*/  LDG.E R8, desc[UR8][R14.64] ;  /* 0x000000080e087981 */ /* 0x000962000c1e1900 */
[----:B-1----:R-:W-:Y:S01]  /*126d0*/  UISETP.GE.AND UP0, UPT, UR5, 0x20, UPT ;  /* 0x000000200500788c */ /* 0x002fe2000bf06270 */
[----:B------:R-:W-:Y:S01]  /*126e0*/  HFMA2 R10, -RZ, RZ, 0, 0 ;  /* 0x00000000ff0a7431 */ /* 0x000fe200000001ff */
[----:B------:R-:W-:Y:S02]  /*126f0*/  MOV R51, RZ ;  /* 0x000000ff00337202 */ /* 0x000fe40000000f00 */
[----:B--2---:R-:W-:Y:S02]  /*12700*/  IADD3 R13, PT, PT, R9, -0xf, RZ ;  /* 0xfffffff1090d7810 */ /* 0x004fe40007ffe0ff */
[----:B------:R-:W-:-:S03]  /*12710*/  MOV R43, RZ ;  /* 0x000000ff002b7202 */ /* 0x000fc60000000f00 */
[----:B---34-:R-:W-:Y:S05]  /*12720*/  BRA.U !UP0, `(.L_x_131) ;  /* 0x0000000d08c87547 */ /* 0x018fea000b800000 */
[----:B------:R-:W-:Y:S01]  /*12730*/  BSSY.RECONVERGENT B2, `(.L_x_131) ;  /* 0x00000f1000027945 */ /* 0x000fe20003800200 */
[----:B------:R-:W-:Y:S02]  /*12740*/  MOV R10, RZ ;  /* 0x000000ff000a7202 */ /* 0x000fe40000000f00 */
[----:B------:R-:W-:Y:S02]  /*12750*/  MOV R43, RZ ;  /* 0x000000ff002b7202 */ /* 0x000fe40000000f00 */
[----:B------:R-:W-:-:S07]  /*12760*/  MOV R51, RZ ;  /* 0x000000ff00337202 */ /* 0x000fce0000000f00 */
.L_x_132:
[----:B------:R-:W1:Y:S01]  /*12770*/  LDC.64 R26, c[0x0][0x388] ;  /* 0x0000e200ff1a7b82 */ /* 0x000e620000000a00 */
[----:B------:R-:W2:Y:S01]  /*12780*/  LDCU UR5, c[0x0][0x3c8] ;  /* 0x00007900ff0577ac */ /* 0x000ea20008000800 */
[----:B------:R-:W-:-:S05]  /*12790*/  IMAD.WIDE.U32 R28, R10, 0x4, R22 ;  /* 0x000000040a1c7825 */ /* 0x000fca00078e0016 */
[----:B------:R-:W3:Y:S04]  /*127a0*/  LDG.E R12, desc[UR8][R28.64] ;  /* 0x000000081c0c7981 */ /* 0x000ee8000c1e1900 */
[----:B------:R-:W4:Y:S04]  /*127b0*/  LDG.E R50, desc[UR8][R28.64+0x4] ;  /* 0x000004081c327981 */ /* 0x000f28000c1e1900 */
[----:B------:R-:W4:Y:S01]  /*127c0*/  LDG.E R20, desc[UR8][R28.64+0x8] ;  /* 0x000008081c147981 */ /* 0x000f22000c1e1900 */
[----:B--2--5:R-:W-:-:S03]  /*127d0*/  IMAD R15, R8, UR5, RZ ;  /* 0x00000005080f7c24 */ /* 0x024fc6000f8e02ff */
[----:B------:R-:W2:Y:S01]  /*127e0*/  LDG.E R48, desc[UR8][R28.64+0xc] ;  /* 0x00000c081c307981 */ /* 0x000ea2000c1e1900 */
[----:B-1----:R-:W-:-:S03]  /*127f0*/  IMAD.WIDE R26, R15, 0x4, R26 ;  /* 0x000000040f1a7825 */ /* 0x002fc600078e021a */
[----:B------:R-:W2:Y:S04]  /*12800*/  LDG.E R47, desc[UR8][R28.64+0x10] ;  /* 0x000010081c2f7981 */ /* 0x000ea8000c1e1900 */
[----:B------:R-:W2:Y:S01]  /*12810*/  LDG.E R46, desc[UR8][R28.64+0x14] ;  /* 0x000014081c2e7981 */ /* 0x000ea2000c1e1900 */
[----:B------:R-:W-:-:S03]  /*12820*/  IMAD.WIDE.U32 R30, R10, 0x4, R26 ;  /* 0x000000040a1e7825 */ /* 0x000fc600078e001a */
[----:B------:R-:W2:Y:S04]  /*12830*/  LDG.E R36, desc[UR8][R28.64+0x1c] ;  /* 0x00001c081c247981 */ /* 0x000ea8000c1e1900 */
[----:B------:R-:W3:Y:S04]  /*12840*/  LDG.E R15, desc[UR8][R30.64] ;  /* 0x000000081e0f7981 */ /* 0x000ee8000c1e1900 */
[----:B------:R-:W4:Y:S04]  /*12850*/  LDG.E R21, desc[UR8][R30.64+0x4] ;  /* 0x000004081e157981 */ /* 0x000f28000c1e1900 */
[----:B------:R-:W2:Y:S04]  /*12860*/  LDG.E R49, desc[UR8][R30.64+0x8] ;  /* 0x000008081e317981 */ /* 0x000ea8000c1e1900 */
        /* <DEDUP_REMOVED lines=15> */
[----:B------:R-:W2:Y:S01]  /*12960*/  LDG.E R53, desc[UR8][R30.64+0x48] ;  /* 0x000048081e357981 */ /* 0x000ea2000c1e1900 */
[----:B------:R-:W-:-:S04]  /*12970*/  IMAD.WIDE.U32 R26, R10, 0x4, R26 ;  /* 0x000000040a1a7825 */ /* 0x000fc800078e001a */
[----:B---3--:R-:W-:Y:S02]  /*12980*/  FADD R18, R12, -R15 ;  /* 0x8000000f0c127221 */ /* 0x008fe40000000000 */
[----:B------:R-:W3:Y:S04]  /*12990*/  LDG.E R15, desc[UR8][R28.64+0x30] ;  /* 0x000030081c0f7981 */ /* 0x000ee8000c1e1900 */
[----:B------:R-:W3:Y:S01]  /*129a0*/  LDG.E R12, desc[UR8][R30.64+0x30] ;  /* 0x000030081e0c7981 */ /* 0x000ee2000c1e1900 */
[----:B------:R-:W-:Y:S01]  /*129b0*/  FFMA R51, R18, R18, -R51 ;  /* 0x0000001212337223 */ /* 0x000fe20000000833 */
[----:B----4-:R-:W-:Y:S02]  /*129c0*/  FADD R50, R50, -R21 ;  /* 0x8000001532327221 */ /* 0x010fe40000000000 */
[----:B------:R-:W4:Y:S04]  /*129d0*/  LDG.E R18, desc[UR8][R28.64+0x34] ;  /* 0x000034081c127981 */ /* 0x000f28000c1e1900 */
[----:B------:R-:W4:Y:S01]  /*129e0*/  LDG.E R21, desc[UR8][R30.64+0x34] ;  /* 0x000034081e157981 */ /* 0x000f22000c1e1900 */
[----:B--2---:R-:W-:Y:S01]  /*129f0*/  FADD R49, R20, -R49 ;  /* 0x8000003114317221 */ /* 0x004fe20000000000 */
[----:B------:R-:W-:-:S02]  /*12a00*/  FADD R48, R48, -R33 ;  /* 0x8000002130307221 */ /* 0x000fc40000000000 */
[----:B------:R-:W2:Y:S04]  /*12a10*/  LDG.E R20, desc[UR8][R28.64+0x38] ;  /* 0x000038081c147981 */ /* 0x000ea8000c1e1900 */
[----:B------:R-:W2:Y:S01]  /*12a20*/  LDG.E R33, desc[UR8][R30.64+0x38] ;  /* 0x000038081e217981 */ /* 0x000ea2000c1e1900 */
[----:B------:R-:W-:Y:S01]  /*12a30*/  FADD R47, R47, -R32 ;  /* 0x800000202f2f7221 */ /* 0x000fe20000000000 */
[----:B------:R-:W-:Y:S02]  /*12a40*/  FADD R46, R46, -R35 ;  /* 0x800000232e2e7221 */ /* 0x000fe40000000000 */
[----:B------:R-:W2:Y:S04]  /*12a50*/  LDG.E R32, desc[UR8][R28.64+0x3c] ;  /* 0x00003c081c207981 */ /* 0x000ea8000c1e1900 */
[----:B------:R-:W2:Y:S01]  /*12a60*/  LDG.E R35, desc[UR8][R30.64+0x3c] ;  /* 0x00003c081e237981 */ /* 0x000ea2000c1e1900 */
[----:B------:R-:W-:-:S03]  /*12a70*/  FADD R36, R36, -R37 ;  /* 0x8000002524247221 */ /* 0x000fc60000000000 */
[----:B------:R-:W2:Y:S01]  /*12a80*/  LDG.E R37, desc[UR8][R28.64+0x40] ;  /* 0x000040081c257981 */ /* 0x000ea2000c1e1900 */
[----:B------:R-:W-:-:S03]  /*12a90*/  FADD R39, R39, -R42 ;  /* 0x8000002a27277221 */ /* 0x000fc60000000000 */
[----:B------:R-:W2:Y:S01]  /*12aa0*/  LDG.E R42, desc[UR8][R30.64+0x44] ;  /* 0x000044081e2a7981 */ /* 0x000ea2000c1e1900 */
[----:B------:R-:W-:-:S03]  /*12ab0*/  FADD R40, R40, -R41 ;  /* 0x8000002928287221 */ /* 0x000fc60000000000 */
[----:B------:R-:W2:Y:S01]  /*12ac0*/  LDG.E R41, desc[UR8][R28.64+0x44] ;  /* 0x000044081c297981 */ /* 0x000ea2000c1e1900 */
[----:B------:R-:W-:-:S04]  /*12ad0*/  FADD R44, R51, R43 ;  /* 0x0000002b332c7221 */ /* 0x000fc80000000000 */
[----:B------:R-:W-:Y:S01]  /*12ae0*/  FADD R52, -R44, R43 ;  /* 0x0000002b2c347221 */ /* 0x000fe20000000100 */
[----:B------:R-:W-:Y:S01]  /*12af0*/  FADD R34, R34, -R45 ;  /* 0x8000002d22227221 */ /* 0x000fe20000000000 */
[----:B------:R-:W2:Y:S02]  /*12b00*/  LDG.E R43, desc[UR8][R28.64+0x48] ;  /* 0x000048081c2b7981 */ /* 0x000ea4000c1e1900 */
[----:B------:R-:W-:Y:S02]  /*12b10*/  FADD R51, R51, R52 ;  /* 0x0000003433337221 */ /* 0x000fe40000000000 */
[----:B------:R1:W2:Y:S02]  /*12b20*/  LDG.E R45, desc[UR8][R28.64+0x4c] ;  /* 0x00004c081c2d7981 */ /* 0x0002a4000c1e1900 */
        /* <DEDUP_REMOVED lines=24> */
[----:B------:R-:W-:Y:S01]  /*12cb0*/  FADD R47, R29, R28 ;  /* 0x0000001c1d2f7221 */ /* 0x000fe20000000000 */
[----:B------:R-:W-:-:S04]  /*12cc0*/  IMAD.WIDE.U32 R28, R10, 0x4, R22 ;  /* 0x000000040a1c7825 */ /* 0x000fc800078e0016 */
[----:B------:R-:W-:Y:S02]  /*12cd0*/  FFMA R30, R36, R36, R47 ;  /* 0x00000024241e7223 */ /* 0x000fe4000000002f */
[----:B------:R-:W2:Y:S02]  /*12ce0*/  LDG.E R36, desc[UR8][R26.64+0x50] ;  /* 0x000050081a247981 */ /* 0x000ea4000c1e1900 */
[C---:B------:R-:W-:Y:S02]  /*12cf0*/  FADD R46, R31.reuse, R30 ;  /* 0x0000001e1f2e7221 */ /* 0x040fe40000000000 */
[----:B------:R-:W2:Y:S02]  /*12d00*/  LDG.E R29, desc[UR8][R28.64+0x50] ;  /* 0x000050081c1d7981 */ /* 0x000ea4000c1e1900 */
[----:B------:R-:W-:-:S04]  /*12d10*/  FADD R31, R31, -R46 ;  /* 0x8000002e1f1f7221 */ /* 0x000fc80000000000 */
[----:B------:R-:W-:Y:S01]  /*12d20*/  FADD R44, R30, R31 ;  /* 0x0000001f1e2c7221 */ /* 0x000fe20000000000 */
[----:B------:R-:W-:-:S04]  /*12d30*/  IMAD.WIDE.U32 R30, R10, 0x4, R22 ;  /* 0x000000040a1e7825 */ /* 0x000fc800078e0016 */
[----:B------:R-:W-:Y:S01]  /*12d40*/  FFMA R47, R39, R39, R44 ;  /* 0x00000027272f7223 */ /* 0x000fe2000000002c */
[----:B------:R-:W2:Y:S04]  /*12d50*/  LDG.E R28, desc[UR8][R26.64+0x58] ;  /* 0x000058081a1c7981 */ /* 0x000ea8000c1e1900 */
[----:B------:R-:W2:Y:S01]  /*12d60*/  LDG.E R44, desc[UR8][R30.64+0x54] ;  /* 0x000054081e2c7981 */ /* 0x000ea2000c1e1900 */
[----:B------:R-:W-:-:S03]  /*12d70*/  FADD R49, R46, R47 ;  /* 0x0000002f2e317221 */ /* 0x000fc60000000000 */
[----:B------:R-:W2:Y:S01]  /*12d80*/  LDG.E R39, desc[UR8][R26.64+0x54] ;  /* 0x000054081a277981 */ /* 0x000ea2000c1e1900 */
[----:B------:R-:W-:Y:S01]  /*12d90*/  FADD R46, R46, -R49 ;  /* 0x800000312e2e7221 */ /* 0x000fe20000000000 */
[----:B------:R-:W-:Y:S02]  /*12da0*/  FADD R16, R19, -R16 ;  /* 0x8000001013107221 */ /* 0x000fe40000000000 */
[----:B------:R-:W2:Y:S01]  /*12db0*/  LDG.E R19, desc[UR8][R30.64+0x5c] ;  /* 0x00005c081e137981 */ /* 0x000ea2000c1e1900 */
[----:B------:R-:W-:Y:S01]  /*12dc0*/  FADD R47, R47, R46 ;  /* 0x0000002e2f2f7221 */ /* 0x000fe20000000000 */
[----:B------:R-:W-:Y:S02]  /*12dd0*/  FADD R14, R17, -R14 ;  /* 0x8000000e110e7221 */ /* 0x000fe40000000000 */
[----:B------:R-:W2:Y:S01]  /*12de0*/  LDG.E R17, desc[UR8][R30.64+0x60] ;  /* 0x000060081e117981 */ /* 0x000ea2000c1e1900 */
[----:B------:R-:W-:-:S03]  /*12df0*/  FFMA R46, R40, R40, R47 ;  /* 0x00000028282e7223 */ /* 0x000fc6000000002f */
[----:B------:R-:W2:Y:S01]  /*12e00*/  LDG.E R47, desc[UR8][R30.64+0x58] ;  /* 0x000058081e2f7981 */ /* 0x000ea2000c1e1900 */
[----:B------:R-:W-:-:S03]  /*12e10*/  FADD R40, R49, R46 ;  /* 0x0000002e31287221 */ /* 0x000fc60000000000 */
[----:B------:R-:W2:Y:S01]  /*12e20*/  LDG.E R48, desc[UR8][R30.64+0x7c] ;  /* 0x00007c081e307981 */ /* 0x000ea2000c1e1900 */
[----:B------:R-:W-:-:S04]  /*12e30*/  FADD R49, R49, -R40 ;  /* 0x8000002831317221 */ /* 0x000fc80000000000 */
[----:B------:R-:W-:-:S04]  /*12e40*/  FADD R49, R46, R49 ;  /* 0x000000312e317221 */ /* 0x000fc80000000000 */
[----:B------:R-:W-:Y:S02]  /*12e50*/  FFMA R51, R16, R16, R49 ;  /* 0x0000001010337223 */ /* 0x000fe40000000031 */
[----:B------:R-:W2:Y:S02]  /*12e60*/  LDG.E R16, desc[UR8][R26.64+0x5c] ;  /* 0x00005c081a107981 */ /* 0x000ea4000c1e1900 */
        /* <DEDUP_REMOVED lines=8> */
[----:B---3--:R-:W-:Y:S02]  /*12ef0*/  FADD R12, R15, -R12 ;  /* 0x8000000c0f0c7221 */ /* 0x008fe40000000000 */
[----:B------:R-:W3:Y:S02]  /*12f00*/  LDG.E R15, desc[UR8][R30.64+0x64] ;  /* 0x000064081e0f7981 */ /* 0x000ee4000c1e1900 */
[----:B------:R-:W-:Y:S02]  /*12f10*/  FFMA R51, R12, R12, R49 ;  /* 0x0000000c0c337223 */ /* 0x000fe40000000031 */
[----:B------:R-:W3:Y:S02]  /*12f20*/  LDG.E R12, desc[UR8][R26.64+0x64] ;  /* 0x000064081a0c7981 */ /* 0x000ee4000c1e1900 */
[----:B------:R-:W-:Y:S01]  /*12f30*/  FADD R49, R40, R51 ;  /* 0x0000003328317221 */ /* 0x000fe20000000000 */
[----:B----4-:R-:W-:-:S02]  /*12f40*/  FADD R18, R18, -R21 ;  /* 0x8000001512127221 */ /* 0x010fc40000000000 */
[----:B------:R-:W4:Y:S01]  /*12f50*/  LDG.E R21, desc[UR8][R30.64+0x68] ;  /* 0x000068081e157981 */ /* 0x000f22000c1e1900 */
[----:B------:R-:W-:-:S04]  /*12f60*/  FADD R40, R40, -R49 ;  /* 0x8000003128287221 */ /* 0x000fc80000000000 */
[----:B------:R-:W-:-:S04]  /*12f70*/  FADD R51, R51, R40 ;  /* 0x0000002833337221 */ /* 0x000fc80000000000 */
[----:B------:R-:W-:Y:S02]  /*12f80*/  FFMA R46, R18, R18, R51 ;  /* 0x00000012122e7223 */ /* 0x000fe40000000033 */
[----:B------:R-:W4:Y:S02]  /*12f90*/  LDG.E R18, desc[UR8][R26.64+0x68] ;  /* 0x000068081a127981 */ /* 0x000f24000c1e1900 */
[C---:B------:R-:W-:Y:S01]  /*12fa0*/  FADD R40, R49.reuse, R46 ;  /* 0x0000002e31287221 */ /* 0x040fe20000000000 */
[----:B--2---:R-:W-:Y:S02]  /*12fb0*/  FADD R20, R20, -R33 ;  /* 0x8000002114147221 */ /* 0x004fe40000000000 */
[----:B------:R-:W2:Y:S01]  /*12fc0*/  LDG.E R33, desc[UR8][R30.64+0x6c] ;  /* 0x00006c081e217981 */ /* 0x000ea2000c1e1900 */
[----:B------:R-:W-:-:S04]  /*12fd0*/  FADD R49, R49, -R40 ;  /* 0x8000002831317221 */ /* 0x000fc80000000000 */
[----:B------:R-:W-:-:S04]  /*12fe0*/  FADD R49, R46, R49 ;  /* 0x000000312e317221 */ /* 0x000fc80000000000 */
[----:B------:R-:W-:Y:S02]  /*12ff0*/  FFMA R51, R20, R20, R49 ;  /* 0x0000001414337223 */ /* 0x000fe40000000031 */
[----:B------:R-:W2:Y:S02]  /*13000*/  LDG.E R20, desc[UR8][R26.64+0x6c] ;  /* 0x00006c081a147981 */ /* 0x000ea4000c1e1900 */
[----:B------:R-:W-:Y:S01]  /*13010*/  FADD R49, R40, R51 ;  /* 0x0000003328317221 */ /* 0x000fe20000000000 */
[----:B------:R-:W-:Y:S02]  /*13020*/  FADD R32, R32, -R35 ;  /* 0x8000002320207221 */ /* 0x000fe40000000000 */
        /* <DEDUP_REMOVED lines=11> */
[----:B------:R-:W2:Y:S01]  /*130e0*/  LDG.E R37, desc[UR8][R30.64+0x74] ;  /* 0x000074081e257981 */ /* 0x000ea2000c1e1900 */
[----:B------:R-:W-:-:S03]  /*130f0*/  FADD R51, R41, -R42 ;  /* 0x8000002a29337221 */ /* 0x000fc60000000000 */
[----:B------:R-:W2:Y:S04]  /*13100*/  LDG.E R42, desc[UR8][R30.64+0x78] ;  /* 0x000078081e2a7981 */ /* 0x000ea8000c1e1900 */
[----:B------:R-:W2:Y:S01]  /*13110*/  LDG.E R41, desc[UR8][R26.64+0x78] ;  /* 0x000078081a297981 */ /* 0x000ea2000c1e1900 */
[----:B------:R-:W-:-:S04]  /*13120*/  FADD R40, R46, R49 ;  /* 0x000000312e287221 */ /* 0x000fc80000000000 */
[----:B------:R-:W-:-:S04]  /*13130*/  FADD R46, R46, -R40 ;  /* 0x800000282e2e7221 */ /* 0x000fc80000000000 */
[----:B------:R-:W-:Y:S02]  /*13140*/  FADD R46, R49, R46 ;  /* 0x0000002e312e7221 */ /* 0x000fe40000000000 */
[----:B------:R1:W2:Y:S02]  /*13150*/  LDG.E R49, desc[UR8][R26.64+0x7c] ;  /* 0x00007c081a317981 */ /* 0x0002a4000c1e1900 */
        /* <DEDUP_REMOVED lines=9> */
[----:B------:R-:W-:-:S04]  /*131f0*/  FADD R34, R45, -R34 ;  /* 0x800000222d227221 */ /* 0x000fc80000000000 */
[----:B------:R-:W-:-:S04]  /*13200*/  FFMA R34, R34, R34, R43 ;  /* 0x0000002222227223 */ /* 0x000fc8000000002b */
[----:B-1----:R-:W-:-:S04]  /*13210*/  FADD R26, R51, R34 ;  /* 0x00000022331a7221 */ /* 0x002fc80000000000 */
[----:B------:R-:W-:-:S04]  /*13220*/  FADD R51, R51, -R26 ;  /* 0x8000001a33337221 */ /* 0x000fc80000000000 */
[----:B------:R-:W-:Y:S01]  /*13230*/  FADD R34, R34, R51 ;  /* 0x0000003322227221 */ /* 0x000fe20000000000 */
[----:B------:R-:W-:-:S04]  /*13240*/  FADD R29, R29, -R36 ;  /* 0x800000241d1d7221 */ /* 0x000fc80000000000 */
[----:B------:R-:W-:-:S04]  /*13250*/  FFMA R29, R29, R29, R34 ;  /* 0x0000001d1d1d7223 */ /* 0x000fc80000000022 */
[----:B------:R-:W-:-:S04]  /*13260*/  FADD R27, R26, R29 ;  /* 0x0000001d1a1b7221 */ /* 0x000fc80000000000 */
[----:B------:R-:W-:-:S04]  /*13270*/  FADD R26, R26, -R27 ;  /* 0x8000001b1a1a7221 */ /* 0x000fc80000000000 */
[----:B------:R-:W-:Y:S01]  /*13280*/  FADD R26, R29, R26 ;  /* 0x0000001a1d1a7221 */ /* 0x000fe20000000000 */
[----:B------:R-:W-:-:S04]  /*13290*/  FADD R39, R44, -R39 ;  /* 0x800000272c277221 */ /* 0x000fc80000000000 */
        /* <DEDUP_REMOVED lines=19> */
[----:B---3--:R-:W-:-:S04]  /*133d0*/  FADD R12, R15, -R12 ;  /* 0x8000000c0f0c7221 */ /* 0x008fc80000000000 */
[----:B------:R-:W-:-:S04]  /*133e0*/  FFMA R12, R12, R12, R29 ;  /* 0x0000000c0c0c7223 */ /* 0x000fc8000000001d */
[----:B------:R-:W-:-:S04]  /*133f0*/  FADD R14, R17, R12 ;  /* 0x0000000c110e7221 */ /* 0x000fc80000000000 */
[----:B------:R-:W-:-:S04]  /*13400*/  FADD R17, R17, -R14 ;  /* 0x8000000e11117221 */ /* 0x000fc80000000000 */
[----:B------:R-:W-:Y:S01]  /*13410*/  FADD R17, R12, R17 ;  /* 0x000000110c117221 */ /* 0x000fe20000000000 */
[----:B----4-:R-:W-:-:S04]  /*13420*/  FADD R18, R21, -R18 ;  /* 0x8000001215127221 */ /* 0x010fc80000000000 */
[----:B------:R-:W-:-:S04]  /*13430*/  FFMA R17, R18, R18, R17 ;  /* 0x0000001212117223 */ /* 0x000fc80000000011 */
[----:B------:R-:W-:-:S04]  /*13440*/  FADD R15, R14, R17 ;  /* 0x000000110e0f7221 */ /* 0x000fc80000000000 */
[----:B------:R-:W-:Y:S01]  /*13450*/  FADD R14, R14, -R15 ;  /* 0x8000000f0e0e7221 */ /* 0x000fe20000000000 */
[----:B--2---:R-:W-:-:S03]  /*13460*/  FADD R20, R33, -R20 ;  /* 0x8000001421147221 */ /* 0x004fc60000000000 */
        /* <DEDUP_REMOVED lines=16> */
[----:B------:R-:W-:Y:S01]  /*13570*/  FFMA R41, R41, R41, R12 ;  /* 0x0000002929297223 */ /* 0x000fe2000000000c */
[----:B------:R-:W-:-:S03]  /*13580*/  UIADD3 UR5, UPT, UPT, UR5, -0x1f, URZ ;  /* 0xffffffe105057890 */ /* 0x000fc6000fffe0ff */
[----:B------:R-:W-:Y:S01]  /*13590*/  FADD R12, R14, R41 ;  /* 0x000000290e0c7221 */ /* 0x000fe20000000000 */
[----:B------:R-:W-:-:S03]  /*135a0*/  IADD3 R10, PT, PT, R10, 0x20, RZ ;  /* 0x000000200a0a7810 */ /* 0x000fc60007ffe0ff */
[----:B------:R-:W-:Y:S01]  /*135b0*/  FADD R14, R14, -R12 ;  /* 0x8000000c0e0e7221 */ /* 0x000fe20000000000 */
[----:B------:R-:W-:Y:S01]  /*135c0*/  FADD R48, R48, -R49 ;  /* 0x8000003130307221 */ /* 0x000fe20000000000 */
[----:B------:R-:W-:Y:S02]  /*135d0*/  ISETP.GE.AND P0, PT, R10, UR5, PT ;  /* 0x000000050a007c0c */ /* 0x000fe4000bf06270 */
[----:B------:R-:W-:-:S04]  /*135e0*/  FADD R41, R41, R14 ;  /* 0x0000000e29297221 */ /* 0x000fc80000000000 */
[----:B------:R-:W-:-:S04]  /*135f0*/  FFMA R41, R48, R48, R41 ;  /* 0x0000003030297223 */ /* 0x000fc80000000029 */
[----:B------:R-:W-:-:S04]  /*13600*/  FADD R43, R12, R41 ;  /* 0x000000290c2b7221 */ /* 0x000fc80000000000 */
[----:B------:R-:W-:-:S04]  /*13610*/  FADD R12, -R12, R43 ;  /* 0x0000002b0c0c7221 */ /* 0x000fc80000000100 */
[----:B------:R-:W-:Y:S01]  /*13620*/  FADD R51, -R41, R12 ;  /* 0x0000000c29337221 */ /* 0x000fe20000000100 */
[----:B------:R-:W-:Y:S06]  /*13630*/  @!P0 BRA `(.L_x_132) ;  /* 0xfffffff0004c8947 */ /* 0x000fec000383ffff */
[----:B------:R-:W-:Y:S05]  /*13640*/  BSYNC.RECONVERGENT B2 ;  /* 0x0000000000027941 */ /* 0x000fea0003800200 */
.L_x_131:
[----:B------:R-:W-:Y:S01]  /*13650*/  ISETP.GE.AND P0, PT, R10, R13, PT ;  /* 0x0000000d0a00720c */ /* 0x000fe20003f06270 */
[----:B-----5:R-:W-:Y:S01]  /*13660*/  IMAD R15, R8, R11, RZ ;  /* 0x0000000b080f7224 */ /* 0x020fe200078e02ff */
[----:B------:R-:W-:Y:S01]  /*13670*/  BSSY.RECONVERGENT B2, `(.L_x_133) ;  /* 0x000007a000027945 */ /* 0x000fe20003800200 */
[----:B------:R-:W-:Y:S02]  /*13680*/  IADD3 R9, PT, PT, R9, -0x7, RZ ;  /* 0xfffffff909097810 */ /* 0x000fe40007ffe0ff */
[----:B------:R-:W-:Y:S01]  /*13690*/  IADD3 R6, PT, PT, R6, 0x1, RZ ;  /* 0x0000000106067810 */ /* 0x000fe20007ffe0ff */
[----:B0-----:R-:W-:-:S07]  /*136a0*/  IMAD.WIDE R24, R15, 0x4, R24 ;  /* 0x000000040f187825 */ /* 0x001fce00078e0218 */
[----:B------:R-:W-:Y:S05]  /*136b0*/  @P0 BRA `(.L_x_134) ;  /* 0x0000000400d40947 */ /* 0x000fea0003800000 */
.L_x_135:
        /* <DEDUP_REMOVED lines=35> */
[----:B------:R0:W3:Y:S04]  /*138f0*/  LDG.E R49, desc[UR8][R16.64+0x38] ;  /* 0x0000380810317981 */ /* 0x0000e8000c1e1900 */
[----:B------:R1:W3:Y:S01]  /*13900*/  LDG.E R51, desc[UR8][R14.64+0x3c] ;  /* 0x00003c080e337981 */ /* 0x0002e2000c1e1900 */
[----:B------:R-:W-:-:S04]  /*13910*/  FADD R52, R44, R43 ;  /* 0x0000002b2c347221 */ /* 0x000fc80000000000 */
[----:B------:R-:W-:-:S04]  /*13920*/  FADD R43, -R52, R43 ;  /* 0x0000002b342b7221 */ /* 0x000fc80000000100 */
[----:B------:R-:W-:-:S04]  /*13930*/  FADD R43, R44, R43 ;  /* 0x0000002b2c2b7221 */ /* 0x000fc80000000000 */
[----:B------:R-:W-:-:S04]  /*13940*/  FFMA R43, R50, R50, R43 ;  /* 0x00000032322b7223 */ /* 0x000fc8000000002b */
[----:B------:R-:W-:-:S04]  /*13950*/  FADD R53, R52, R43 ;  /* 0x0000002b34357221 */ /* 0x000fc80000000000 */
[----:B------:R-:W-:Y:S01]  /*13960*/  FADD R52, R52, -R53 ;  /* 0x8000003534347221 */ /* 0x000fe20000000000 */
[----:B----4-:R-:W-:-:S03]  /*13970*/  FADD R12, R12, -R19 ;  /* 0x800000130c0c7221 */ /* 0x010fc60000000000 */
[----:B------:R-:W-:-:S04]  /*13980*/  FADD R43, R43, R52 ;  /* 0x000000342b2b7221 */ /* 0x000fc80000000000 */
[----:B------:R-:W-:-:S04]  /*13990*/  FFMA R12, R12, R12, R43 ;  /* 0x0000000c0c0c7223 */ /* 0x000fc8000000002b */
[----:B0-----:R-:W-:-:S04]  /*139a0*/  FADD R16, R53, R12 ;  /* 0x0000000c35107221 */ /* 0x001fc80000000000 */
[----:B------:R-:W-:Y:S01]  /*139b0*/  FADD R53, R53, -R16 ;  /* 0x8000001035357221 */ /* 0x000fe20000000000 */
[----:B-----5:R-:W-:-:S03]  /*139c0*/  FADD R18, R18, -R21 ;  /* 0x8000001512127221 */ /* 0x020fc60000000000 */
        /* <DEDUP_REMOVED lines=51> */
[----:B------:R-:W-:Y:S01]  /*13d00*/  ISETP.GE.AND P0, PT, R10, R13, PT ;  /* 0x0000000d0a00720c */ /* 0x000fe20003f06270 */
        /* <DEDUP_REMOVED lines=15> */
[----:B------:R-:W-:Y:S06]  /*13e00*/  @!P0 BRA `(.L_x_135) ;  /* 0xfffffff8002c8947 */ /* 0x000fec000383ffff */
.L_x_134:
[----:B------:R-:W-:Y:S05]  /*13e10*/  BSYNC.RECONVERGENT B2 ;  /* 0x0000000000027941 */ /* 0x000fea0003800200 */
.L_x_133:
[----:B------:R-:W-:Y:S01]  /*13e20*/  ISETP.GE.AND P1, PT, R10, R9, PT ;  /* 0x000000090a00720c */ /* 0x000fe20003f26270 */
[----:B------:R-:W-:Y:S01]  /*13e30*/  BSSY.RECONVERGENT B2, `(.L_x_136) ;  /* 0x0000041000027945 */ /* 0x000fe20003800200 */
[----:B------:R-:W-:Y:S02]  /*13e40*/  ISETP.GE.AND P0, PT, R6, R7, PT ;  /* 0x000000070600720c */ /* 0x000fe40003f06270 */
[----:B------:R-:W-:-:S09]  /*13e50*/  IADD3 R17, PT, PT, R11, -0x3, RZ ;  /* 0xfffffffd0b117810 */ /* 0x000fd20007ffe0ff */
[----:B------:R-:W-:Y:S05]  /*13e60*/  @P1 BRA `(.L_x_137) ;  /* 0x0000000000f41947 */ /* 0x000fea0003800000 */
.L_x_138:
        /* <DEDUP_REMOVED lines=61> */
.L_x_137:
[----:B------:R-:W-:Y:S05]  /*14240*/  BSYNC.RECONVERGENT B2 ;  /* 0x0000000000027941 */ /* 0x000fea0003800200 */
.L_x_136:
[----:B------:R-:W-:Y:S01]  /*14250*/  ISETP.GE.AND P1, PT, R10, R17, PT ;  /* 0x000000110a00720c */ /* 0x000fe20003f26270 */
[----:B------:R-:W-:-:S12]  /*14260*/  BSSY.RECONVERGENT B2, `(.L_x_139) ;  /* 0x00000e4000027945 */ /* 0x000fd80003800200 */
[----:B------:R-:W-:Y:S05]  /*14270*/  @P1 BRA `(.L_x_140) ;  /* 0x0000000c00881947 */ /* 0x000fea0003800000 */
[----:B------:R-:W-:Y:S01]  /*14280*/  VIADDMNMX R16, R10, 0x4, R17, !PT ;  /* 0x000000040a107846 */ /* 0x000fe20007800111 */
[----:B------:R-:W-:Y:S01]  /*14290*/  BSSY.RECONVERGENT B3, `(.L_x_141) ;  /* 0x000007f000037945 */ /* 0x000fe20003800200 */
[----:B------:R-:W-:-:S04]  /*142a0*/  LOP3.LUT R9, RZ, R10, RZ, 0x33, !PT ;  /* 0x0000000aff097212 */ /* 0x000fc800078e33ff */
[----:B------:R-:W-:-:S04]  /*142b0*/  IADD3 R16, PT, PT, R16, R9, RZ ;  /* 0x0000000910107210 */ /* 0x000fc80007ffe0ff */
[C---:B------:R-:W-:Y:S02]  /*142c0*/  ISETP.GE.U32.AND P1, PT, R16.reuse, 0xc, PT ;  /* 0x0000000c1000780c */ /* 0x040fe40003f26070 */
[----:B------:R-:W-:-:S04]  /*142d0*/  LEA.HI R18, R16, 0x1, RZ, 0x1e ;  /* 0x0000000110127811 */ /* 0x000fc800078ff0ff */
[----:B------:R-:W-:-:S07]  /*142e0*/  LOP3.LUT P2, R49, R18, 0x3, RZ, 0xc0, !PT ;  /* 0x0000000312317812 */ /* 0x000fce000784c0ff */
[----:B------:R-:W-:Y:S06]  /*142f0*/  @!P1 BRA `(.L_x_142) ;  /* 0x0000000400e09947 */ /* 0x000fec0003800000 */
[----:B------:R-:W-:Y:S01]  /*14300*/  HFMA2 R9, -RZ, RZ, 0, 0 ;  /* 0x00000000ff097431 */ /* 0x000fe200000001ff */
[----:B------:R-:W-:-:S07]  /*14310*/  LOP3.LUT R18, R18, 0x7ffffffc, RZ, 0xc0, !PT ;  /* 0x7ffffffc12127812 */ /* 0x000fce00078ec0ff */
.L_x_143:
        /* <DEDUP_REMOVED lines=118> */
.L_x_142:
[----:B------:R-:W-:Y:S05]  /*14a80*/  BSYNC.RECONVERGENT B3 ;  /* 0x0000000000037941 */ /* 0x000fea0003800200 */
.L_x_141:
[----:B------:R-:W-:Y:S05]  /*14a90*/  @!P2 BRA `(.L_x_140) ;  /* 0x000000040080a947 */ /* 0x000fea0003800000 */
[----:B------:R-:W-:Y:S01]  /*14aa0*/  ISETP.NE.AND P2, PT, R49, 0x1, PT ;  /* 0x000000013100780c */ /* 0x000fe20003f45270 */
[----:B------:R-:W-:Y:S01]  /*14ab0*/  BSSY.RECONVERGENT B3, `(.L_x_144) ;  /* 0x000003e000037945 */ /* 0x000fe20003800200 */
        /* <DEDUP_REMOVED lines=61> */
.L_x_145:
[----:B------:R-:W-:Y:S05]  /*14e90*/  BSYNC.RECONVERGENT B3 ;  /* 0x0000000000037941 */ /* 0x000fea0003800200 */
.L_x_144:
        /* <DEDUP_REMOVED lines=32> */
.L_x_140:
[----:B------:R-:W-:Y:S05]  /*150a0*/  BSYNC.RECONVERGENT B2 ;  /* 0x0000000000027941 */ /* 0x000fea0003800200 */
.L_x_139:
[----:B------:R-:W-:Y:S01]  /*150b0*/  ISETP.GE.AND P1, PT, R10, R11, PT ;  /* 0x0000000b0a00720c */ /* 0x000fe20003f26270 */
[----:B------:R-:W-:-:S12]  /*150c0*/  BSSY.RECONVERGENT B2, `(.L_x_146) ;  /* 0x000008c000027945 */ /* 0x000fd80003800200 */
[----:B------:R-:W-:Y:S05]  /*150d0*/  @P1 BRA `(.L_x_147) ;  /* 0x0000000800281947 */ /* 0x000fea0003800000 */
[CC--:B------:R-:W-:Y:S01]  /*150e0*/  IADD3 R9, PT, PT, -R10.reuse, R11.reuse, RZ ;  /* 0x0000000b0a097210 */ /* 0x0c0fe20007ffe1ff */
[----:B------:R-:W-:Y:S01]  /*150f0*/  BSSY.RECONVERGENT B3, `(.L_x_148) ;  /* 0x0000046000037945 */ /* 0x000fe20003800200 */
[----:B------:R-:W-:Y:S02]  /*15100*/  IADD3 R11, PT, PT, R10, -R11, RZ ;  /* 0x8000000b0a0b7210 */ /* 0x000fe40007ffe0ff */
[----:B------:R-:W-:Y:S02]  /*15110*/  LOP3.LUT R37, R9, 0x7, RZ, 0xc0, !PT ;  /* 0x0000000709257812 */ /* 0x000fe400078ec0ff */
[----:B------:R-:W-:Y:S02]  /*15120*/  ISETP.GT.U32.AND P1, PT, R11, -0x8, PT ;  /* 0xfffffff80b00780c */ /* 0x000fe40003f24070 */
[----:B------:R-:W-:-:S11]  /*15130*/  ISETP.NE.AND P2, PT, R37, RZ, PT ;  /* 0x000000ff2500720c */ /* 0x000fd60003f45270 */
[----:B------:R-:W-:Y:S05]  /*15140*/  @P1 BRA `(.L_x_149) ;  /* 0x0000000400001947 */ /* 0x000fea0003800000 */
[----:B------:R-:W-:Y:S02]  /*15150*/  LOP3.LUT R16, R9, 0xfffffff8, RZ, 0xc0, !PT ;  /* 0xfffffff809107812 */ /* 0x000fe400078ec0ff */
[----:B------:R-:W-:-:S07]  /*15160*/  MOV R11, RZ ;  /* 0x000000ff000b7202 */ /* 0x000fce0000000f00 */
.L_x_150:
        /* <DEDUP_REMOVED lines=62> */
.L_x_149:
[----:B------:R-:W-:Y:S05]  /*15550*/  BSYNC.RECONVERGENT B3 ;  /* 0x0000000000037941 */ /* 0x000fea0003800200 */
.L_x_148:
[----:B------:R-:W-:Y:S05]  /*15560*/  @!P2 BRA `(.L_x_147) ;  /* 0x000000040004a947 */ /* 0x000fea0003800000 */
[----:B------:R-:W-:Y:S01]  /*15570*/  ISETP.GE.U32.AND P1, PT, R37, 0x4, PT ;  /* 0x000000042500780c */ /* 0x000fe20003f26070 */
[----:B------:R-:W-:Y:S01]  /*15580*/  BSSY.RECONVERGENT B3, `(.L_x_151) ;  /* 0x0000023000037945 */ /* 0x000fe20003800200 */
        /* <DEDUP_REMOVED lines=34> */
.L_x_152:
[----:B------:R-:W-:Y:S05]  /*157b0*/  BSYNC.RECONVERGENT B3 ;  /* 0x0000000000037941 */ /* 0x000fea0003800200 */
.L_x_151:
        /* <DEDUP_REMOVED lines=28> */
.L_x_147:
[----:B------:R-:W-:Y:S05]  /*15980*/  BSYNC.RECONVERGENT B2 ;  /* 0x0000000000027941 */ /* 0x000fea0003800200 */
.L_x_146:
[----:B------:R-:W-:-:S04]  /*15990*/  FSETP.GEU.AND P1, PT, R43, R4, PT ;  /* 0x000000042b00720b */ /* 0x000fc80003f2e000 */
[----:B------:R-:W-:Y:S02]  /*159a0*/  FSEL R4, R43, R4, !P1 ;  /* 0x000000042b047208 */ /* 0x000fe40004800000 */
[----:B------:R-:W-:Y:S01]  /*159b0*/  SEL R3, R8, R3, !P1 ;  /* 0x0000000308037207 */ /* 0x000fe20004800000 */
[----:B------:R-:W-:Y:S06]  /*159c0*/  @!P0 BRA `(.L_x_153) ;  /* 0xffffffcc00248947 */ /* 0x000fec000383ffff */
.L_x_127:
[----:B------:R-:W-:Y:S05]  /*159d0*/  BSYNC.RELIABLE B0 ;  /* 0x0000000000007941 */ /* 0x000fea0003800100 */
.L_x_126:
[----:B------:R-:W-:-:S04]  /*159e0*/  IADD3 R5, PT, PT, R5, 0x1, RZ ;  /* 0x0000000105057810 */ /* 0x000fc80007ffe0ff */
[----:B------:R-:W-:-:S13]  /*159f0*/  ISETP.NE.AND P0, PT, R5, UR4, PT ;  /* 0x0000000405007c0c */ /* 0x000fda000bf05270 */
[----:B------:R-:W-:Y:S05]  /*15a00*/  @P0 BRA `(.L_x_154) ;  /* 0xffffffc800b80947 */ /* 0x000fea000383ffff */
.L_x_130:
[----:B------:R-:W-:Y:S05]  /*15a10*/  BSYNC.RECONVERGENT B1 ;  /* 0x0000000000017941 */ /* 0x000fea0003800200 */
.L_x_125:
[----:B------:R-:W-:Y:S01]  /*15a20*/  FSETP.NEU.AND P0, PT, R4, 3.40282346638528859812e+38, PT ;  /* 0x7f7fffff0400780b */ /* 0x000fe20003f0d000 */
[----:B------:R-:W-:-:S12]  /*15a30*/  BSSY.RECONVERGENT B0, `(.L_x_155) ;  /* 0x000069f000007945 */ /* 0x000fd80003800200 */
[----:B------:R-:W-:Y:S05]  /*15a40*/  @P0 BRA `(.L_x_156) ;  /* 0x0000006800740947 */ /* 0x000fea0003800000 */
[----:B------:R-:W0:Y:S01]  /*15a50*/  LDC R11, c[0x0][0x3c4] ;  /* 0x0000f100ff0b7b82 */ /* 0x000e220000000800 */
[----:B------:R-:W-:Y:S01]  /*15a60*/  UPLOP3.LUT UP0, UPT, UPT, UPT, UPT, 0x80, 0x8 ;  /* 0x000000000008789c */ /* 0x000fe20003f0f070 */
[----:B------:R-:W-:Y:S01]  /*15a70*/  UMOV UR4, URZ ;  /* 0x000000ff00047c82 */ /* 0x000fe20008000000 */
[----:B0-----:R-:W-:Y:S01]  /*15a80*/  IMAD.HI R2, R11, 0x1b4e81b5, RZ ;  /* 0x1b4e81b50b027827 */ /* 0x001fe200078e02ff */
[----:B------:R-:W-:-:S04]  /*15a90*/  IABS R10, R11 ;  /* 0x0000000b000a7213 */ /* 0x000fc80000000000 */
[----:B------:R-:W-:-:S04]  /*15aa0*/  SHF.R.U32.HI R5, RZ, 0x1f, R2 ;  /* 0x0000001fff057819 */ /* 0x000fc80000011602 */
[----:B------:R-:W-:-:S04]  /*15ab0*/  LEA.HI.SX32 R5, R2, R5, 0x19 ;  /* 0x0000000502057211 */ /* 0x000fc800078fcaff */
[----:B------:R-:W-:-:S04]  /*15ac0*/  VIMNMX R2, PT, PT, R5, 0x9, !PT ;  /* 0x0000000905027848 */ /* 0x000fc80007fe0100 */
[-C--:B-1----:R-:W-:Y:S02]  /*15ad0*/  IABS R7, R2.reuse ;  /* 0x0000000200077213 */ /* 0x082fe40000000000 */
[----:B------:R-:W-:Y:S02]  /*15ae0*/  IABS R12, R2 ;  /* 0x00000002000c7213 */ /* 0x000fe40000000000 */
[----:B------:R-:W0:Y:S08]  /*15af0*/  I2F.RP R6, R7 ;  /* 0x0000000700067306 */ /* 0x000e300000209400 */
[----:B0-----:R-:W0:Y:S02]  /*15b00*/  MUFU.RCP R6, R6 ;  /* 0x0000000600067308 */ /* 0x001e240000001000 */
[----:B0-----:R-:W-:-:S02]  /*15b10*/  IADD3 R4, PT, PT, R6, 0xffffffe, RZ ;  /* 0x0ffffffe06047810 */ /* 0x001fc40007ffe0ff */
[----:B------:R-:W-:-:S04]  /*15b20*/  IADD3 R6, PT, PT, RZ, -R12, RZ ;  /* 0x8000000cff067210 */ /* 0x000fc80007ffe0ff */
[----:B------:R0:W1:Y:S01]  /*15b30*/  F2I.FTZ.U32.TRUNC.NTZ R5, R4 ;  /* 0x0000000400057305 */ /* 0x000062000021f000 */
[----:B------:R-:W2:Y:S01]  /*15b40*/  LDC R12, c[0x0][0x3c8] ;  /* 0x0000f200ff0c7b82 */ /* 0x000ea20000000800 */
[----:B0-----:R-:W-:Y:S01]  /*15b50*/  HFMA2 R4, -RZ, RZ, 0, 0 ;  /* 0x00000000ff047431 */ /* 0x001fe200000001ff */
[----:B-1----:R-:W-:-:S05]  /*15b60*/  IADD3 R8, PT, PT, RZ, -R5, RZ ;  /* 0x80000005ff087210 */ /* 0x002fca0007ffe0ff */
[----:B------:R-:W-:Y:S01]  /*15b70*/  IMAD R9, R8, R7, RZ ;  /* 0x0000000708097224 */ /* 0x000fe200078e02ff */
[----:B------:R-:W-:-:S03]  /*15b80*/  MOV R8, R10 ;  /* 0x0000000a00087202 */ /* 0x000fc60000000f00 */
[----:B------:R-:W-:Y:S01]  /*15b90*/  IMAD.HI.U32 R5, R5, R9, R4 ;  /* 0x0000000905057227 */ /* 0x000fe200078e0004 */
[----:B--2---:R-:W-:-:S05]  /*15ba0*/  IADD3 R12, PT, PT, R12, -0x1f, RZ ;  /* 0xffffffe10c0c7810 */ /* 0x004fca0007ffe0ff */
[----:B------:R-:W-:Y:S01]  /*15bb0*/  IMAD.HI.U32 R13, R5, R8, RZ ;  /* 0x00000008050d7227 */ /* 0x000fe200078e00ff */
[----:B------:R-:W-:-:S03]  /*15bc0*/  MOV R5, R3 ;  /* 0x0000000300057202 */ /* 0x000fc60000000f00 */
[----:B------:R-:W-:-:S05]  /*15bd0*/  IMAD R4, R13, R6, R8 ;  /* 0x000000060d047224 */ /* 0x000fca00078e0208 */
[----:B------:R-:W-:-:S13]  /*15be0*/  ISETP.GT.U32.AND P1, PT, R7, R4, PT ;  /* 0x000000040700720c */ /* 0x000fda0003f24070 */
[-C--:B------:R-:W-:Y:S02]  /*15bf0*/  @!P1 IADD3 R4, PT, PT, R4, -R7.reuse, RZ ;  /* 0x8000000704049210 */ /* 0x080fe40007ffe0ff */
[----:B------:R-:W-:Y:S02]  /*15c00*/  @!P1 IADD3 R13, PT, PT, R13, 0x1, RZ ;  /* 0x000000010d0d9810 */ /* 0x000fe40007ffe0ff */
[----:B------:R-:W-:Y:S02]  /*15c10*/  ISETP.GE.U32.AND P0, PT, R4, R7, PT ;  /* 0x000000070400720c */ /* 0x000fe40003f06070 */
[C---:B------:R-:W-:Y:S02]  /*15c20*/  LOP3.LUT R4, R2.reuse, R11, RZ, 0x3c, !PT ;  /* 0x0000000b02047212 */ /* 0x040fe400078e3cff */
[----:B------:R-:W-:Y:S02]  /*15c30*/  ISETP.NE.AND P1, PT, R2, RZ, PT ;  /* 0x000000ff0200720c */ /* 0x000fe40003f25270 */
[----:B------:R-:W-:-:S02]  /*15c40*/  ISETP.GE.AND P2, PT, R4, RZ, PT ;  /* 0x000000ff0400720c */ /* 0x000fc40003f46270 */
[----:B------:R-:W-:-:S05]  /*15c50*/  MOV R4, 0x7f7fffff ;  /* 0x7f7fffff00047802 */ /* 0x000fca0000000f00 */
[----:B------:R-:W-:-:S06]  /*15c60*/  @P0 IADD3 R13, PT, PT, R13, 0x1, RZ ;  /* 0x000000010d0d0810 */ /* 0x000fcc0007ffe0ff */
[----:B------:R-:W-:Y:S02]  /*15c70*/  @!P2 IADD3 R13, PT, PT, -R13, RZ, RZ ;  /* 0x000000ff0d0da210 */ /* 0x000fe40007ffe1ff */
[----:B------:R-:W-:-:S07]  /*15c80*/  @!P1 LOP3.LUT R13, RZ, R2, RZ, 0x33, !PT ;  /* 0x00000002ff0d9212 */ /* 0x000fce00078e33ff */
.L_x_173:
[----:B------:R-:W-:Y:S01]  /*15c90*/  ISETP.GE.AND P0, PT, R13, 0x2, PT ;  /* 0x000000020d00780c */ /* 0x000fe20003f06270 */
[----:B------:R-:W-:-:S12]  /*15ca0*/  UPLOP3.LUT UP1, UPT, UPT, UPT, UP0, 0x80, 0x8 ;  /* 0x000000000008789c */ /* 0x000fd80003f2f000 */
[----:B------:R-:W-:Y:S05]  /*15cb0*/  @!P0 BRA `(.L_x_157) ;  /* 0x0000003400008947 */ /* 0x000fea0003800000 */
[----:B------:R-:W0:Y:S01]  /*15cc0*/  LDC R2, c[0x0][0x3c4] ;  /* 0x0000f100ff027b82 */ /* 0x000e220000000800 */
[----:B------:R-:W-:Y:S02]  /*15cd0*/  HFMA2 R15, -RZ, RZ, 0, 0 ;  /* 0x00000000ff0f7431 */ /* 0x000fe400000001ff */
[----:B0-----:R-:W-:-:S05]  /*15ce0*/  IMAD.HI R2, R2, 0x1b4e81b5, RZ ;  /* 0x1b4e81b502027827 */ /* 0x001fca00078e02ff */
[----:B------:R-:W-:-:S04]  /*15cf0*/  SHF.R.U32.HI R3, RZ, 0x1f, R2 ;  /* 0x0000001fff037819 */ /* 0x000fc80000011602 */
[----:B------:R-:W-:-:S04]  /*15d00*/  LEA.HI.SX32 R3, R2, R3, 0x19 ;  /* 0x0000000302037211 */ /* 0x000fc800078fcaff */
[----:B------:R-:W-:-:S05]  /*15d10*/  VIMNMX R14, PT, PT, R3, 0x9, !PT ;  /* 0x00000009030e7848 */ /* 0x000fca0007fe0100 */
[----:B------:R-:W-:-:S04]  /*15d20*/  IMAD.HI.U32 R16, R14, 0x55555556, RZ ;  /* 0x555555560e107827 */ /* 0x000fc800078e00ff */
[----:B------:R-:W-:-:S07]  /*15d30*/  IMAD R16, R16, UR4, RZ ;  /* 0x0000000410107c24 */ /* 0x000fce000f8e02ff */
.L_x_172:
[----:B------:R-:W0:Y:S01]  /*15d40*/  LDC R10, c[0x0][0x3c4] ;  /* 0x0000f100ff0a7b82 */ /* 0x000e220000000800 */
[----:B------:R-:W-:Y:S01]  /*15d50*/  IMAD R6, R14, R15, R16 ;  /* 0x0000000f0e067224 */ /* 0x000fe200078e0210 */
[----:B------:R-:W1:Y:S01]  /*15d60*/  LDCU UR4, c[0x0][0x3c8] ;  /* 0x00007900ff0477ac */ /* 0x000e620008000800 */
[----:B------:R-:W-:Y:S02]  /*15d70*/  VIMNMX R20, PT, PT, R13, 0x4b0, PT ;  /* 0x000004b00d147848 */ /* 0x000fe40003fe0100 */
[----:B------:R-:W-:Y:S02]  /*15d80*/  MOV R46, RZ ;  /* 0x000000ff002e7202 */ /* 0x000fe40000000f00 */
[----:B------:R-:W-:Y:S01]  /*15d90*/  IABS R18, R6 ;  /* 0x0000000600127213 */ /* 0x000fe20000000000 */
[----:B------:R-:W2:Y:S01]  /*15da0*/  LDC R17, c[0x0][0x3c8] ;  /* 0x0000f200ff117b82 */ /* 0x000ea20000000800 */
[----:B------:R-:W-:Y:S02]  /*15db0*/  ISETP.GE.AND P1, PT, R6, RZ, PT ;  /* 0x000000ff0600720c */ /* 0x000fe40003f26270 */
[----:B------:R-:W-:-:S02]  /*15dc0*/  MOV R19, RZ ;  /* 0x000000ff00137202 */ /* 0x000fc40000000f00 */
[----:B------:R-:W-:Y:S02]  /*15dd0*/  LEA.HI R20, R20, R20, RZ, 0x1 ;  /* 0x0000001414147211 */ /* 0x000fe400078f08ff */
[----:B------:R-:W-:Y:S01]  /*15de0*/  MOV R43, RZ ;  /* 0x000000ff002b7202 */ /* 0x000fe20000000f00 */
[----:B-1----:R-:W-:Y:S01]  /*15df0*/  UISETP.GE.AND UP0, UPT, UR4, 0x20, UPT ;  /* 0x000000200400788c */ /* 0x002fe2000bf06270 */
[----:B0-----:R-:W-:Y:S02]  /*15e00*/  IABS R7, R10 ;  /* 0x0000000a00077213 */ /* 0x001fe40000000000 */
[----:B------:R-:W-:Y:S02]  /*15e10*/  ISETP.NE.AND P2, PT, R10, RZ, PT ;  /* 0x000000ff0a00720c */ /* 0x000fe40003f45270 */
[----:B------:R-:W0:Y:S01]  /*15e20*/  I2F.RP R8, R7 ;  /* 0x0000000700087306 */ /* 0x000e220000209400 */
[----:B--2---:R-:W-:-:S07]  /*15e30*/  IADD3 R24, PT, PT, R17, -0xf, RZ ;  /* 0xfffffff111187810 */ /* 0x004fce0007ffe0ff */
[----:B0-----:R-:W0:Y:S02]  /*15e40*/  MUFU.RCP R8, R8 ;  /* 0x0000000800087308 */ /* 0x001e240000001000 */
[----:B0-----:R-:W-:-:S06]  /*15e50*/  IADD3 R9, PT, PT, R8, 0xffffffe, RZ ;  /* 0x0ffffffe08097810 */ /* 0x001fcc0007ffe0ff */
[----:B------:R-:W0:Y:S02]  /*15e60*/  F2I.FTZ.U32.TRUNC.NTZ R3, R9 ;  /* 0x0000000900037305 */ /* 0x000e24000021f000 */
[----:B0-----:R-:W-:-:S05]  /*15e70*/  IADD3 R2, PT, PT, RZ, -R3, RZ ;  /* 0x80000003ff027210 */ /* 0x001fca0007ffe0ff */
[----:B------:R-:W-:Y:S01]  /*15e80*/  IMAD R11, R2, R7, RZ ;  /* 0x00000007020b7224 */ /* 0x000fe200078e02ff */
[----:B------:R-:W-:-:S05]  /*15e90*/  MOV R2, RZ ;  /* 0x000000ff00027202 */ /* 0x000fca0000000f00 */
        /* <DEDUP_REMOVED lines=8> */
[----:B------:R-:W-:-:S04]  /*15f20*/  @!P0 IADD3 R18, PT, PT, R18, -R7, RZ ;  /* 0x8000000712128210 */ /* 0x000fc80007ffe0ff */
[----:B------:R-:W-:Y:S02]  /*15f30*/  @!P1 IADD3 R18, PT, PT, -R18, RZ, RZ ;  /* 0x000000ff12129210 */ /* 0x000fe40007ffe1ff */
[----:B------:R-:W-:-:S05]  /*15f40*/  @!P2 LOP3.LUT R18, RZ, R10, RZ, 0x33, !PT ;  /* 0x0000000aff12a212 */ /* 0x000fca00078e33ff */
[----:B------:R-:W-:-:S04]  /*15f50*/  IMAD R7, R18, UR4, RZ ;  /* 0x0000000412077c24 */ /* 0x000fc8000f8e02ff */
[----:B0-----:R-:W-:Y:S01]  /*15f60*/  IMAD.WIDE R2, R7, 0x4, R2 ;  /* 0x0000000407027825 */ /* 0x001fe200078e0202 */
[----:B------:R-:W-:Y:S06]  /*15f70*/  BRA.U !UP0, `(.L_x_158) ;  /* 0x0000000d08ac7547 */ /* 0x000fec000b800000 */
[----:B------:R-:W-:Y:S01]  /*15f80*/  HFMA2 R43, -RZ, RZ, 0, 0 ;  /* 0x00000000ff2b7431 */ /* 0x000fe200000001ff */
[----:B------:R-:W-:Y:S02]  /*15f90*/  MOV R19, RZ ;  /* 0x000000ff00137202 */ /* 0x000fe40000000f00 */
[----:B------:R-:W-:-:S07]  /*15fa0*/  MOV R46, RZ ;  /* 0x000000ff002e7202 */ /* 0x000fce0000000f00 */
.L_x_159:
        /* <DEDUP_REMOVED lines=35> */
[----:B------:R-:W3:Y:S01]  /*161e0*/  LDG.E R37, desc[UR8][R8.64+0x38] ;  /* 0x0000380808257981 */ /* 0x000ee2000c1e1900 */
[----:B------:R-:W-:-:S03]  /*161f0*/  FADD R53, R46, R43 ;  /* 0x0000002b2e357221 */ /* 0x000fc60000000000 */
[----:B------:R-:W3:Y:S01]  /*16200*/  LDG.E R40, desc[UR8][R6.64+0x38] ;  /* 0x0000380806287981 */ /* 0x000ee2000c1e1900 */
[----:B----4-:R-:W-:-:S03]  /*16210*/  FADD R52, R39, -R52 ;  /* 0x8000003427347221 */ /* 0x010fc60000000000 */
[----:B------:R0:W4:Y:S02]  /*16220*/  LDG.E R39, desc[UR8][R6.64+0x3c] ;  /* 0x00003c0806277981 */ /* 0x000124000c1e1900 */
[----:B0-----:R-:W-:Y:S01]  /*16230*/  FADD R7, -R53, R43 ;  /* 0x0000002b35077221 */ /* 0x001fe20000000100 */
[----:B-----5:R-:W-:Y:S01]  /*16240*/  FADD R49, R49, -R42 ;  /* 0x8000002a31317221 */ /* 0x020fe20000000000 */
[----:B------:R-:W5:Y:S02]  /*16250*/  LDG.E R43, desc[UR8][R8.64+0x44] ;  /* 0x00004408082b7981 */ /* 0x000f64000c1e1900 */
[----:B------:R-:W-:Y:S02]  /*16260*/  FADD R46, R46, R7 ;  /* 0x000000072e2e7221 */ /* 0x000fe40000000000 */
[----:B------:R0:W4:Y:S02]  /*16270*/  LDG.E R42, desc[UR8][R8.64+0x3c] ;  /* 0x00003c08082a7981 */ /* 0x000124000c1e1900 */
        /* <DEDUP_REMOVED lines=8> */
[----:B------:R-:W-:-:S05]  /*16300*/  IMAD.WIDE.U32 R6, R19, 0x4, R2 ;  /* 0x0000000413067825 */ /* 0x000fca00078e0002 */
[----:B------:R-:W5:Y:S01]  /*16310*/  LDG.E R46, desc[UR8][R6.64+0x44] ;  /* 0x00004408062e7981 */ /* 0x000f62000c1e1900 */
        /* <DEDUP_REMOVED lines=9> */
[----:B------:R-:W-:Y:S02]  /*163b0*/  FADD R8, R45, R8 ;  /* 0x000000082d087221 */ /* 0x000fe40000000000 */
[----:B------:R-:W5:Y:S02]  /*163c0*/  LDG.E R45, desc[UR8][R6.64+0x48] ;  /* 0x00004808062d7981 */ /* 0x000f64000c1e1900 */
[----:B------:R-:W-:Y:S01]  /*163d0*/  FFMA R48, R47, R47, R8 ;  /* 0x0000002f2f307223 */ /* 0x000fe20000000008 */
[----:B------:R-:W-:-:S04]  /*163e0*/  IMAD.WIDE.U32 R8, R19, 0x4, R22 ;  /* 0x0000000413087825 */ /* 0x000fc800078e0016 */
[C---:B------:R-:W-:Y:S02]  /*163f0*/  FADD R50, R49.reuse, R48 ;  /* 0x0000003031327221 */ /* 0x040fe40000000000 */
[----:B------:R-:W5:Y:S02]  /*16400*/  LDG.E R8, desc[UR8][R8.64+0x48] ;  /* 0x0000480808087981 */ /* 0x000f64000c1e1900 */
[----:B------:R-:W-:Y:S01]  /*16410*/  FADD R49, R49, -R50 ;  /* 0x8000003231317221 */ /* 0x000fe20000000000 */
[----:B------:R-:W-:Y:S01]  /*16420*/  FADD R47, R10, -R11 ;  /* 0x8000000b0a2f7221 */ /* 0x000fe20000000000 */
[----:B------:R-:W-:-:S04]  /*16430*/  IMAD.WIDE.U32 R10, R19, 0x4, R22 ;  /* 0x00000004130a7825 */ /* 0x000fc800078e0016 */
[----:B------:R-:W-:-:S04]  /*16440*/  FADD R48, R48, R49 ;  /* 0x0000003130307221 */ /* 0x000fc80000000000 */
[----:B------:R-:W-:Y:S01]  /*16450*/  FFMA R51, R47, R47, R48 ;  /* 0x0000002f2f337223 */ /* 0x000fe20000000030 */
[----:B------:R-:W-:Y:S01]  /*16460*/  FADD R21, R21, -R26 ;  /* 0x8000001a15157221 */ /* 0x000fe20000000000 */
[----:B------:R-:W5:Y:S04]  /*16470*/  LDG.E R48, desc[UR8][R10.64+0x4c] ;  /* 0x00004c080a307981 */ /* 0x000f68000c1e1900 */
[----:B------:R-:W5:Y:S01]  /*16480*/  LDG.E R47, desc[UR8][R6.64+0x4c] ;  /* 0x00004c08062f7981 */ /* 0x000f62000c1e1900 */
[----:B------:R-:W-:-:S03]  /*16490*/  FADD R49, R50, R51 ;  /* 0x0000003332317221 */ /* 0x000fc60000000000 */
[----:B------:R-:W5:Y:S01]  /*164a0*/  LDG.E R26, desc[UR8][R10.64+0x50] ;  /* 0x000050080a1a7981 */ /* 0x000f62000c1e1900 */
[----:B------:R-:W-:-:S03]  /*164b0*/  FADD R50, R50, -R49 ;  /* 0x8000003132327221 */ /* 0x000fc60000000000 */
[----:B------:R-:W5:Y:S01]  /*164c0*/  LDG.E R9, desc[UR8][R6.64+0x50] ;  /* 0x0000500806097981 */ /* 0x000f62000c1e1900 */
[----:B------:R-:W-:Y:S01]  /*164d0*/  FADD R50, R51, R50 ;  /* 0x0000003233327221 */ /* 0x000fe20000000000 */
[----:B------:R-:W-:Y:S02]  /*164e0*/  FADD R25, R25, -R28 ;  /* 0x8000001c19197221 */ /* 0x000fe40000000000 */
[----:B------:R-:W5:Y:S01]  /*164f0*/  LDG.E R28, desc[UR8][R10.64+0x54] ;  /* 0x000054080a1c7981 */ /* 0x000f62000c1e1900 */
[----:B------:R-:W-:-:S03]  /*16500*/  FFMA R52, R21, R21, R50 ;  /* 0x0000001515347223 */ /* 0x000fc60000000032 */
[----:B------:R-:W5:Y:S01]  /*16510*/  LDG.E R21, desc[UR8][R6.64+0x54] ;  /* 0x0000540806157981 */ /* 0x000f62000c1e1900 */
[----:B------:R-:W-:Y:S01]  /*16520*/  FADD R50, R49, R52 ;  /* 0x0000003431327221 */ /* 0x000fe20000000000 */
[----:B------:R-:W-:Y:S02]  /*16530*/  FADD R27, R27, -R30 ;  /* 0x8000001e1b1b7221 */ /* 0x000fe40000000000 */
[----:B------:R-:W5:Y:S01]  /*16540*/  LDG.E R30, desc[UR8][R10.64+0x58] ;  /* 0x000058080a1e7981 */ /* 0x000f62000c1e1900 */
[----:B------:R-:W-:Y:S01]  /*16550*/  FADD R49, R49, -R50 ;  /* 0x8000003231317221 */ /* 0x000fe20000000000 */
[----:B------:R-:W-:Y:S02]  /*16560*/  FADD R29, R29, -R32 ;  /* 0x800000201d1d7221 */ /* 0x000fe40000000000 */
[----:B------:R-:W5:Y:S01]  /*16570*/  LDG.E R32, desc[UR8][R10.64+0x5c] ;  /* 0x00005c080a207981 */ /* 0x000f62000c1e1900 */
[----:B------:R-:W-:Y:S01]  /*16580*/  FADD R52, R52, R49 ;  /* 0x0000003134347221 */ /* 0x000fe20000000000 */
[----:B------:R-:W-:-:S02]  /*16590*/  FADD R31, R31, -R34 ;  /* 0x800000221f1f7221 */ /* 0x000fc40000000000 */
[----:B------:R-:W5:Y:S01]  /*165a0*/  LDG.E R34, desc[UR8][R10.64+0x60] ;  /* 0x000060080a227981 */ /* 0x000f62000c1e1900 */
[----:B------:R-:W-:Y:S01]  /*165b0*/  FFMA R25, R25, R25, R52 ;  /* 0x0000001919197223 */ /* 0x000fe20000000034 */
[----:B------:R-:W-:Y:S02]  /*165c0*/  FADD R33, R33, -R36 ;  /* 0x8000002421217221 */ /* 0x000fe40000000000 */
[----:B------:R-:W5:Y:S01]  /*165d0*/  LDG.E R36, desc[UR8][R10.64+0x64] ;  /* 0x000064080a247981 */ /* 0x000f62000c1e1900 */
[----:B------:R-:W-:Y:S01]  /*165e0*/  FADD R49, R50, R25 ;  /* 0x0000001932317221 */ /* 0x000fe20000000000 */
[----:B------:R-:W-:Y:S02]  /*165f0*/  FADD R41, R44, -R41 ;  /* 0x800000292c297221 */ /* 0x000fe40000000000 */
[----:B------:R-:W5:Y:S01]  /*16600*/  LDG.E R44, desc[UR8][R6.64+0x74] ;  /* 0x00007408062c7981 */ /* 0x000f62000c1e1900 */
[----:B------:R-:W-:-:S03]  /*16610*/  FADD R50, R50, -R49 ;  /* 0x8000003132327221 */ /* 0x000fc60000000000 */
[----:B------:R-:W5:Y:S01]  /*16620*/  LDG.E R51, desc[UR8][R6.64+0x7c] ;  /* 0x00007c0806337981 */ /* 0x000f62000c1e1900 */
[----:B------:R-:W-:-:S03]  /*16630*/  FADD R50, R25, R50 ;  /* 0x0000003219327221 */ /* 0x000fc60000000000 */
[----:B------:R-:W5:Y:S01]  /*16640*/  LDG.E R25, desc[UR8][R6.64+0x58] ;  /* 0x0000580806197981 */ /* 0x000f62000c1e1900 */
[----:B------:R-:W-:-:S03]  /*16650*/  FFMA R52, R27, R27, R50 ;  /* 0x0000001b1b347223 */ /* 0x000fc60000000032 */
[----:B------:R-:W5:Y:S01]  /*16660*/  LDG.E R27, desc[UR8][R6.64+0x5c] ;  /* 0x00005c08061b7981 */ /* 0x000f62000c1e1900 */
[----:B------:R-:W-:-:S04]  /*16670*/  FADD R50, R49, R52 ;  /* 0x0000003431327221 */ /* 0x000fc80000000000 */
[----:B------:R-:W-:-:S04]  /*16680*/  FADD R49, R49, -R50 ;  /* 0x8000003231317221 */ /* 0x000fc80000000000 */
[----:B------:R-:W-:-:S04]  /*16690*/  FADD R52, R52, R49 ;  /* 0x0000003134347221 */ /* 0x000fc80000000000 */
[----:B------:R-:W-:-:S04]  /*166a0*/  FFMA R29, R29, R29, R52 ;  /* 0x0000001d1d1d7223 */ /* 0x000fc80000000034 */
[----:B------:R-:W-:-:S04]  /*166b0*/  FADD R49, R50, R29 ;  /* 0x0000001d32317221 */ /* 0x000fc80000000000 */
[----:B------:R-:W-:-:S04]  /*166c0*/  FADD R50, R50, -R49 ;  /* 0x8000003132327221 */ /* 0x000fc80000000000 */
[----:B------:R-:W-:Y:S02]  /*166d0*/  FADD R50, R29, R50 ;  /* 0x000000321d327221 */ /* 0x000fe40000000000 */
[----:B------:R-:W5:Y:S02]  /*166e0*/  LDG.E R29, desc[UR8][R6.64+0x60] ;  /* 0x00006008061d7981 */ /* 0x000f64000c1e1900 */
[----:B------:R-:W-:Y:S02]  /*166f0*/  FFMA R52, R31, R31, R50 ;  /* 0x0000001f1f347223 */ /* 0x000fe40000000032 */
[----:B------:R-:W5:Y:S02]  /*16700*/  LDG.E R31, desc[UR8][R6.64+0x64] ;  /* 0x00006408061f7981 */ /* 0x000f64000c1e1900 */
[----:B------:R-:W-:-:S04]  /*16710*/  FADD R50, R49, R52 ;  /* 0x0000003431327221 */ /* 0x000fc80000000000 */
[----:B------:R-:W-:-:S04]  /*16720*/  FADD R49, R49, -R50 ;  /* 0x8000003231317221 */ /* 0x000fc80000000000 */
[----:B------:R-:W-:-:S04]  /*16730*/  FADD R52, R52, R49 ;  /* 0x0000003134347221 */ /* 0x000fc80000000000 */
[----:B------:R-:W-:-:S04]  /*16740*/  FFMA R33, R33, R33, R52 ;  /* 0x0000002121217223 */ /* 0x000fc80000000034 */
[----:B------:R-:W-:-:S04]  /*16750*/  FADD R49, R50, R33 ;  /* 0x0000002132317221 */ /* 0x000fc80000000000 */
[----:B------:R-:W-:-:S04]  /*16760*/  FADD R50, R50, -R49 ;  /* 0x8000003132327221 */ /* 0x000fc80000000000 */
[----:B------:R-:W-:Y:S02]  /*16770*/  FADD R50, R33, R50 ;  /* 0x0000003221327221 */ /* 0x000fe40000000000 */
[----:B------:R-:W5:Y:S01]  /*16780*/  LDG.E R33, desc[UR8][R6.64+0x68] ;  /* 0x0000680806217981 */ /* 0x000f62000c1e1900 */
[----:B--2---:R-:W-:-:S03]  /*16790*/  FADD R35, R35, -R38 ;  /* 0x8000002623237221 */ /* 0x004fc60000000000 */
[----:B------:R-:W2:Y:S01]  /*167a0*/  LDG.E R38, desc[UR8][R10.64+0x68] ;  /* 0x000068080a267981 */ /* 0x000ea2000c1e1900 */
[----:B------:R-:W-:-:S03]  /*167b0*/  FFMA R52, R35, R35, R50 ;  /* 0x0000002323347223 */ /* 0x000fc60000000032 */
[----:B------:R-:W2:Y:S01]  /*167c0*/  LDG.E R35, desc[UR8][R6.64+0x6c] ;  /* 0x00006c0806237981 */ /* 0x000ea2000c1e1900 */
[----:B------:R-:W-:-:S04]  /*167d0*/  FADD R50, R49, R52 ;  /* 0x0000003431327221 */ /* 0x000fc80000000000 */
[----:B------:R-:W-:Y:S01]  /*167e0*/  FADD R49, R49, -R50 ;  /* 0x8000003231317221 */ /* 0x000fe20000000000 */
[----:B---3--:R-:W-:Y:S02]  /*167f0*/  FADD R37, R37, -R40 ;  /* 0x8000002825257221 */ /* 0x008fe40000000000 */
[----:B------:R-:W3:Y:S01]  /*16800*/  LDG.E R40, desc[UR8][R10.64+0x6c] ;  /* 0x00006c080a287981 */ /* 0x000ee2000c1e1900 */
[----:B------:R-:W-:-:S04]  /*16810*/  FADD R52, R52, R49 ;  /* 0x0000003134347221 */ /* 0x000fc80000000000 */
[----:B------:R-:W-:-:S04]  /*16820*/  FFMA R37, R37, R37, R52 ;  /* 0x0000002525257223 */ /* 0x000fc80000000034 */
[----:B------:R-:W-:-:S04]  /*16830*/  FADD R49, R50, R37 ;  /* 0x0000002532317221 */ /* 0x000fc80000000000 */
[----:B------:R-:W-:Y:S01]  /*16840*/  FADD R50, R50, -R49 ;  /* 0x8000003132327221 */ /* 0x000fe20000000000 */
[----:B----4-:R-:W-:Y:S02]  /*16850*/  FADD R39, R42, -R39 ;  /* 0x800000272a277221 */ /* 0x010fe40000000000 */
[----:B------:R-:W4:Y:S01]  /*16860*/  LDG.E R42, desc[UR8][R10.64+0x70] ;  /* 0x000070080a2a7981 */ /* 0x000f22000c1e1900 */
[----:B------:R-:W-:-:S03]  /*16870*/  FADD R50, R37, R50 ;  /* 0x0000003225327221 */ /* 0x000fc60000000000 */
[----:B------:R-:W4:Y:S01]  /*16880*/  LDG.E R37, desc[UR8][R6.64+0x70] ;  /* 0x0000700806257981 */ /* 0x000f22000c1e1900 */
[----:B------:R-:W-:-:S03]  /*16890*/  FFMA R52, R39, R39, R50 ;  /* 0x0000002727347223 */ /* 0x000fc60000000032 */
[----:B------:R-:W4:Y:S01]  /*168a0*/  LDG.E R39, desc[UR8][R10.64+0x74] ;  /* 0x000074080a277981 */ /* 0x000f22000c1e1900 */
[----:B------:R-:W-:-:S04]  /*168b0*/  FADD R50, R49, R52 ;  /* 0x0000003431327221 */ /* 0x000fc80000000000 */
[----:B------:R-:W-:-:S04]  /*168c0*/  FADD R49, R49, -R50 ;  /* 0x8000003231317221 */ /* 0x000fc80000000000 */
[----:B------:R-:W-:-:S04]  /*168d0*/  FADD R52, R52, R49 ;  /* 0x0000003134347221 */ /* 0x000fc80000000000 */
[----:B------:R-:W-:-:S04]  /*168e0*/  FFMA R49, R41, R41, R52 ;  /* 0x0000002929317223 */ /* 0x000fc80000000034 */
[C---:B------:R-:W-:Y:S01]  /*168f0*/  FADD R41, R50.reuse, R49 ;  /* 0x0000003132297221 */ /* 0x040fe20000000000 */
[----:B-----5:R-:W-:Y:S02]  /*16900*/  FADD R52, R43, -R46 ;  /* 0x8000002e2b347221 */ /* 0x020fe40000000000 */
[----:B------:R-:W5:Y:S04]  /*16910*/  LDG.E R46, desc[UR8][R10.64+0x78] ;  /* 0x000078080a2e7981 */ /* 0x000f68000c1e1900 */
[----:B------:R0:W5:Y:S01]  /*16920*/  LDG.E R43, desc[UR8][R6.64+0x78] ;  /* 0x00007808062b7981 */ /* 0x000162000c1e1900 */
[----:B------:R-:W-:-:S04]  /*16930*/  FADD R50, R50, -R41 ;  /* 0x8000002932327221 */ /* 0x000fc80000000000 */
[----:B------:R-:W-:Y:S02]  /*16940*/  FADD R49, R49, R50 ;  /* 0x0000003231317221 */ /* 0x000fe40000000000 */
[----:B------:R-:W5:Y:S02]  /*16950*/  LDG.E R50, desc[UR8][R10.64+0x7c] ;  /* 0x00007c080a327981 */ /* 0x000f64000c1e1900 */
        /* <DEDUP_REMOVED lines=64> */
[----:B-----5:R-:W-:-:S04]  /*16d60*/  FADD R43, R46, -R43 ;  /* 0x8000002b2e2b7221 */ /* 0x020fc80000000000 */
[----:B------:R-:W-:-:S04]  /*16d70*/  FFMA R6, R43, R43, R6 ;  /* 0x0000002b2b067223 */ /* 0x000fc80000000006 */
[----:B------:R-:W-:Y:S01]  /*16d80*/  FADD R8, R7, R6 ;  /* 0x0000000607087221 */ /* 0x000fe20000000000 */
[----:B------:R-:W-:-:S03]  /*16d90*/  IADD3 R19, PT, PT, R19, 0x20, RZ ;  /* 0x0000002013137810 */ /* 0x000fc60007ffe0ff */
[----:B------:R-:W-:Y:S01]  /*16da0*/  FADD R7, R7, -R8 ;  /* 0x8000000807077221 */ /* 0x000fe20000000000 */
[----:B------:R-:W-:Y:S01]  /*16db0*/  FADD R50, R50, -R51 ;  /* 0x8000003332327221 */ /* 0x000fe20000000000 */
[----:B------:R-:W-:Y:S02]  /*16dc0*/  ISETP.GE.AND P0, PT, R19, R12, PT ;  /* 0x0000000c1300720c */ /* 0x000fe40003f06270 */
[----:B------:R-:W-:-:S04]  /*16dd0*/  FADD R7, R6, R7 ;  /* 0x0000000706077221 */ /* 0x000fc80000000000 */
[----:B------:R-:W-:-:S04]  /*16de0*/  FFMA R7, R50, R50, R7 ;  /* 0x0000003232077223 */ /* 0x000fc80000000007 */
[----:B------:R-:W-:-:S04]  /*16df0*/  FADD R43, R8, R7 ;  /* 0x00000007082b7221 */ /* 0x000fc80000000000 */
[----:B------:R-:W-:-:S04]  /*16e00*/  FADD R8, -R8, R43 ;  /* 0x0000002b08087221 */ /* 0x000fc80000000100 */
[----:B------:R-:W-:Y:S01]  /*16e10*/  FADD R46, -R7, R8 ;  /* 0x00000008072e7221 */ /* 0x000fe20000000100 */
[----:B------:R-:W-:Y:S06]  /*16e20*/  @!P0 BRA `(.L_x_159) ;  /* 0xfffffff000608947 */ /* 0x000fec000383ffff */
.L_x_158:
[----:B------:R-:W-:Y:S02]  /*16e30*/  ISETP.GE.AND P0, PT, R19, R24, PT ;  /* 0x000000181300720c */ /* 0x000fe40003f06270 */
[----:B------:R-:W-:Y:S02]  /*16e40*/  SHF.R.S32.HI R10, RZ, 0x1, R20 ;  /* 0x00000001ff0a7819 */ /* 0x000fe40000011414 */
[----:B------:R-:W-:Y:S02]  /*16e50*/  IADD3 R15, PT, PT, R15, 0x1, RZ ;  /* 0x000000010f0f7810 */ /* 0x000fe40007ffe0ff */
[----:B------:R-:W-:Y:S02]  /*16e60*/  IADD3 R20, PT, PT, R17, -0x7, RZ ;  /* 0xfffffff911147810 */ /* 0x000fe40007ffe0ff */
[----:B------:R-:W-:-:S05]  /*16e70*/  VIMNMX R10, PT, PT, R10, 0x1, !PT ;  /* 0x000000010a0a7848 */ /* 0x000fca0007fe0100 */
[----:B------:R-:W-:Y:S05]  /*16e80*/  @P0 BRA `(.L_x_160) ;  /* 0x0000000400d40947 */ /* 0x000fea0003800000 */
.L_x_161:
        /* <DEDUP_REMOVED lines=34> */
[----:B------:R-:W3:Y:S04]  /*170b0*/  LDG.E R50, desc[UR8][R8.64+0x38] ;  /* 0x0000380808327981 */ /* 0x000ee8000c1e1900 */
[----:B------:R-:W3:Y:S01]  /*170c0*/  LDG.E R47, desc[UR8][R6.64+0x38] ;  /* 0x00003808062f7981 */ /* 0x000ee2000c1e1900 */
[----:B----4-:R-:W-:-:S03]  /*170d0*/  FADD R45, R52, -R45 ;  /* 0x8000002d342d7221 */ /* 0x010fc60000000000 */
        /* <DEDUP_REMOVED lines=79> */
[----:B------:R-:W-:Y:S06]  /*175d0*/  @!P0 BRA `(.L_x_161) ;  /* 0xfffffff8002c8947 */ /* 0x000fec000383ffff */
.L_x_160:
[----:B------:R-:W-:Y:S02]  /*175e0*/  ISETP.GE.AND P1, PT, R19, R20, PT ;  /* 0x000000141300720c */ /* 0x000fe40003f26270 */
[----:B------:R-:W-:Y:S02]  /*175f0*/  ISETP.NE.AND P0, PT, R15, R10, PT ;  /* 0x0000000a0f00720c */ /* 0x000fe40003f05270 */
[----:B------:R-:W-:-:S09]  /*17600*/  IADD3 R10, PT, PT, R17, -0x3, RZ ;  /* 0xfffffffd110a7810 */ /* 0x000fd20007ffe0ff */
[----:B------:R-:W-:Y:S05]  /*17610*/  @P1 BRA `(.L_x_162) ;  /* 0x0000000000f41947 */ /* 0x000fea0003800000 */
.L_x_163:
        /* <DEDUP_REMOVED lines=61> */
.L_x_162:
        /* <DEDUP_REMOVED lines=11> */
.L_x_166:
        /* <DEDUP_REMOVED lines=118> */
.L_x_165:
        /* <DEDUP_REMOVED lines=63> */
.L_x_167:
        /* <DEDUP_REMOVED lines=32> */
.L_x_164:
[----:B------:R-:W0:Y:S02]  /*187f0*/  LDC R6, c[0x0][0x3c8] ;  /* 0x0000f200ff067b82 */ /* 0x000e240000000800 */
[----:B0-----:R-:W-:-:S13]  /*18800*/  ISETP.GE.AND P1, PT, R19, R6, PT ;  /* 0x000000061300720c */ /* 0x001fda0003f26270 */
        /* <DEDUP_REMOVED lines=9> */
.L_x_170:
        /* <DEDUP_REMOVED lines=62> */
.L_x_169:
        /* <DEDUP_REMOVED lines=36> */
.L_x_171:
        /* <DEDUP_REMOVED lines=28> */
.L_x_168:
[----:B------:R-:W-:-:S04]  /*19080*/  FSETP.GEU.AND P1, PT, R43, R4, PT ;  /* 0x000000042b00720b */ /* 0x000fc80003f2e000 */
[----:B------:R-:W-:Y:S02]  /*19090*/  FSEL R4, R43, R4, !P1 ;  /* 0x000000042b047208 */ /* 0x000fe40004800000 */
[----:B------:R-:W-:Y:S01]  /*190a0*/  SEL R5, R18, R5, !P1 ;  /* 0x0000000512057207 */ /* 0x000fe20004800000 */
[----:B------:R-:W-:Y:S06]  /*190b0*/  @P0 BRA `(.L_x_172) ;  /* 0xffffffcc00200947 */ /* 0x000fec000383ffff */
.L_x_157:
[----:B------:R-:W-:Y:S01]  /*190c0*/  UPLOP3.LUT UP0, UPT, UPT, UPT, UPT, 0x40, 0x4 ;  /* 0x000000000004789c */ /* 0x000fe20003f0e870 */
[----:B------:R-:W-:Y:S01]  /*190d0*/  UMOV UR4, 0x1 ;  /* 0x0000000100047882 */ /* 0x000fe20000000000 */
[----:B------:R-:W-:Y:S09]  /*190e0*/  BRA.U UP1, `(.L_x_173) ;  /* 0xffffffc901e87547 */ /* 0x000ff2000b83ffff */
[----:B------:R-:W-:Y:S02]  /*190f0*/  ISETP.NE.AND P0, PT, R5, -0x1, PT ;  /* 0xffffffff0500780c */ /* 0x000fe40003f05270 */
[----:B------:R-:W-:-:S11]  /*19100*/  MOV R3, 0xffffffff ;  /* 0xffffffff00037802 */ /* 0x000fd60000000f00 */
[----:B------:R-:W-:Y:S05]  /*19110*/  @!P0 BRA `(.L_x_156) ;  /* 0x0000003000c08947 */ /* 0x000fea0003800000 */
[----:B------:R-:W0:Y:S01]  /*19120*/  LDC R2, c[0x0][0x3c4] ;  /* 0x0000f100ff027b82 */ /* 0x000e220000000800 */
[----:B------:R-:W1:Y:S01]  /*19130*/  LDCU UR4, c[0x0][0x3c4] ;  /* 0x00007880ff0477ac */ /* 0x000e620008000800 */
[----:B0-----:R-:W-:-:S05]  /*19140*/  IMAD.HI R2, R2, 0x1b4e81b5, RZ ;  /* 0x1b4e81b502027827 */ /* 0x001fca00078e02ff */
[----:B------:R-:W-:-:S04]  /*19150*/  SHF.R.U32.HI R3, RZ, 0x1f, R2 ;  /* 0x0000001fff037819 */ /* 0x000fc80000011602 */
[----:B------:R-:W-:-:S04]  /*19160*/  LEA.HI.SX32 R3, R2, R3, 0x19 ;  /* 0x0000000302037211 */ /* 0x000fc800078fcaff */
[----:B------:R-:W-:Y:S02]  /*19170*/  VIMNMX R2, PT, PT, R3, 0x9, !PT ;  /* 0x0000000903027848 */ /* 0x000fe40007fe0100 */
[----:B------:R-:W-:Y:S02]  /*19180*/  MOV R3, R5 ;  /* 0x0000000500037202 */ /* 0x000fe40000000f00 */
[----:B------:R-:W-:-:S04]  /*19190*/  SHF.R.U32.HI R2, RZ, 0x1, R2 ;  /* 0x00000001ff027819 */ /* 0x000fc80000011602 */
[----:B------:R-:W-:-:S04]  /*191a0*/  VIMNMX.U32 R2, PT, PT, R2, 0x12, PT ;  /* 0x0000001202027848 */ /* 0x000fc80003fe0000 */
[----:B------:R-:W-:Y:S02]  /*191b0*/  IADD3 R10, PT, PT, R2, 0x1, R5 ;  /* 0x00000001020a7810 */ /* 0x000fe40007ffe005 */
[----:B------:R-:W-:Y:S02]  /*191c0*/  VIADDMNMX R14, R5, -R2, RZ, !PT ;  /* 0x80000002050e7246 */ /* 0x000fe400078001ff */
[----:B-1----:R-:W-:-:S04]  /*191d0*/  VIMNMX R10, PT, PT, R10, UR4, PT ;  /* 0x000000040a0a7c48 */ /* 0x002fc8000bfe0100 */
[----:B------:R-:W-:-:S13]  /*191e0*/  ISETP.GE.AND P0, PT, R14, R10, PT ;  /* 0x0000000a0e00720c */ /* 0x000fda0003f06270 */
[----:B------:R-:W-:Y:S05]  /*191f0*/  @P0 BRA `(.L_x_156) ;  /* 0x0000003000880947 */ /* 0x000fea0003800000 */
.L_x_190:
[----:B------:R-:W-:Y:S01]  /*19200*/  ISETP.NE.AND P0, PT, R14, R5, PT ;  /* 0x000000050e00720c */ /* 0x000fe20003f05270 */
[----:B------:R-:W-:Y:S01]  /*19210*/  BSSY.RECONVERGENT B1, `(.L_x_174) ;  /* 0x000031c000017945 */ /* 0x000fe20003800200 */
[----:B------:R-:W-:-:S11]  /*19220*/  MOV R3, R14 ;  /* 0x0000000e00037202 */ /* 0x000fd60000000f00 */
[----:B------:R-:W-:Y:S05]  /*19230*/  @!P0 BRA `(.L_x_175) ;  /* 0x0000003000648947 */ /* 0x000fea0003800000 */
[----:B------:R-:W0:Y:S01]  /*19240*/  LDCU UR4, c[0x0][0x3c8] ;  /* 0x00007900ff0477ac */ /* 0x000e220008000800 */
[----:B------:R-:W1:Y:S01]  /*19250*/  LDC.64 R2, c[0x0][0x388] ;  /* 0x0000e200ff027b82 */ /* 0x000e620000000a00 */
[----:B------:R-:W-:Y:S01]  /*19260*/  HFMA2 R37, -RZ, RZ, 0, 0 ;  /* 0x00000000ff257431 */ /* 0x000fe200000001ff */
[----:B------:R-:W-:Y:S01]  /*19270*/  MOV R13, RZ ;  /* 0x000000ff000d7202 */ /* 0x000fe20000000f00 */
[----:B------:R-:W-:-:S05]  /*19280*/  HFMA2 R47, -RZ, RZ, 0, 0 ;  /* 0x00000000ff2f7431 */ /* 0x000fca00000001ff */
[----:B------:R-:W2:Y:S01]  /*19290*/  LDC R11, c[0x0][0x3c8] ;  /* 0x0000f200ff0b7b82 */ /* 0x000ea20000000800 */
[----:B0-----:R-:W-:Y:S02]  /*192a0*/  UISETP.GE.AND UP0, UPT, UR4, 0x20, UPT ;  /* 0x000000200400788c */ /* 0x001fe4000bf06270 */
[----:B------:R-:W-:-:S04]  /*192b0*/  IMAD R7, R14, UR4, RZ ;  /* 0x000000040e077c24 */ /* 0x000fc8000f8e02ff */
[----:B-1----:R-:W-:Y:S01]  /*192c0*/  IMAD.WIDE R2, R7, 0x4, R2 ;  /* 0x0000000407027825 */ /* 0x002fe200078e0202 */
[----:B--2---:R-:W-:Y:S02]  /*192d0*/  IADD3 R16, PT, PT, R11, -0xf, RZ ;  /* 0xfffffff10b107810 */ /* 0x004fe40007ffe0ff */
[----:B------:R-:W-:Y:S05]  /*192e0*/  BRA.U !UP0, `(.L_x_176) ;  /* 0x0000000d08a87547 */ /* 0x000fea000b800000 */
[----:B------:R-:W-:Y:S02]  /*192f0*/  MOV R13, RZ ;  /* 0x000000ff000d7202 */ /* 0x000fe40000000f00 */
[----:B------:R-:W-:Y:S02]  /*19300*/  MOV R47, RZ ;  /* 0x000000ff002f7202 */ /* 0x000fe40000000f00 */
[----:B------:R-:W-:-:S07]  /*19310*/  MOV R37, RZ ;  /* 0x000000ff00257202 */ /* 0x000fce0000000f00 */
.L_x_177:
        /* <DEDUP_REMOVED lines=43> */
[----:B------:R-:W4:Y:S01]  /*195d0*/  LDG.E R28, desc[UR8][R8.64+0x4c] ;  /* 0x00004c08081c7981 */ /* 0x000f22000c1e1900 */
[----:B-----5:R-:W-:-:S03]  /*195e0*/  FADD R40, R40, -R21 ;  /* 0x8000001528287221 */ /* 0x020fc60000000000 */
[----:B------:R-:W5:Y:S01]  /*195f0*/  LDG.E R21, desc[UR8][R8.64+0x44] ;  /* 0x0000440808157981 */ /* 0x000f62000c1e1900 */
[----:B------:R-:W-:-:S03]  /*19600*/  FADD R41, R26, -R41 ;  /* 0x800000291a297221 */ /* 0x000fc60000000000 */
[----:B------:R-:W3:Y:S01]  /*19610*/  LDG.E R26, desc[UR8][R8.64+0x54] ;  /* 0x00005408081a7981 */ /* 0x000ee2000c1e1900 */
[----:B------:R-:W-:-:S03]  /*19620*/  FADD R42, R42, -R17 ;  /* 0x800000112a2a7221 */ /* 0x000fc60000000000 */
[----:B------:R-:W4:Y:S01]  /*19630*/  LDG.E R17, desc[UR8][R8.64+0x40] ;  /* 0x0000400808117981 */ /* 0x000f22000c1e1900 */
[----:B------:R-:W-:-:S03]  /*19640*/  FADD R43, R43, -R24 ;  /* 0x800000182b2b7221 */ /* 0x000fc60000000000 */
[----:B------:R0:W3:Y:S02]  /*19650*/  LDG.E R24, desc[UR8][R8.64+0x48] ;  /* 0x0000480808187981 */ /* 0x0000e4000c1e1900 */
[----:B0-----:R-:W-:Y:S01]  /*19660*/  FADD R8, -R53, R47 ;  /* 0x0000002f35087221 */ /* 0x001fe20000000100 */
[----:B------:R-:W-:Y:S01]  /*19670*/  FADD R31, R31, -R30 ;  /* 0x8000001e1f1f7221 */ /* 0x000fe20000000000 */
[----:B------:R-:W3:Y:S02]  /*19680*/  LDG.E R47, desc[UR8][R6.64+0x5c] ;  /* 0x00005c08062f7981 */ /* 0x000ee4000c1e1900 */
[----:B------:R-:W-:Y:S02]  /*19690*/  FADD R37, R37, R8 ;  /* 0x0000000825257221 */ /* 0x000fe40000000000 */
[----:B------:R-:W4:Y:S02]  /*196a0*/  LDG.E R30, desc[UR8][R6.64+0x40] ;  /* 0x00004008061e7981 */ /* 0x000f24000c1e1900 */
        /* <DEDUP_REMOVED lines=9> */
[----:B------:R-:W-:Y:S01]  /*19740*/  FADD R39, R39, R8 ;  /* 0x0000000827277221 */ /* 0x000fe20000000000 */
[----:B------:R-:W-:Y:S01]  /*19750*/  FADD R34, R34, -R35 ;  /* 0x8000002322227221 */ /* 0x000fe20000000000 */
[----:B------:R-:W-:Y:S01]  /*19760*/  FADD R45, R45, -R50 ;  /* 0x800000322d2d7221 */ /* 0x000fe20000000000 */
[----:B------:R-:W-:Y:S01]  /*19770*/  FADD R46, R46, -R51 ;  /* 0x800000332e2e7221 */ /* 0x000fe20000000000 */
[----:B------:R-:W-:Y:S01]  /*19780*/  FFMA R40, R40, R40, R39 ;  /* 0x0000002828287223 */ /* 0x000fe20000000027 */
[----:B------:R-:W-:Y:S01]  /*19790*/  FADD R44, R44, -R49 ;  /* 0x800000312c2c7221 */ /* 0x000fe20000000000 */
[----:B------:R-:W3:Y:S01]  /*197a0*/  LDG.E R35, desc[UR8][R6.64+0x48] ;  /* 0x0000480806237981 */ /* 0x000ee2000c1e1900 */
[----:B------:R-:W-:-:S03]  /*197b0*/  FADD R29, R29, -R48 ;  /* 0x800000301d1d7221 */ /* 0x000fc60000000000 */
[----:B------:R-:W3:Y:S04]  /*197c0*/  LDG.E R51, desc[UR8][R6.64+0x4c] ;  /* 0x00004c0806337981 */ /* 0x000ee8000c1e1900 */
[----:B------:R-:W3:Y:S04]  /*197d0*/  LDG.E R50, desc[UR8][R6.64+0x50] ;  /* 0x0000500806327981 */ /* 0x000ee8000c1e1900 */
[----:B------:R-:W3:Y:S04]  /*197e0*/  LDG.E R49, desc[UR8][R6.64+0x54] ;  /* 0x0000540806317981 */ /* 0x000ee8000c1e1900 */
[----:B------:R0:W3:Y:S02]  /*197f0*/  LDG.E R48, desc[UR8][R6.64+0x58] ;  /* 0x0000580806307981 */ /* 0x0000e4000c1e1900 */
        /* <DEDUP_REMOVED lines=23> */
[----:B------:R-:W-:-:S04]  /*19970*/  IMAD.WIDE.U32 R6, R13, 0x4, R2 ;  /* 0x000000040d067825 */ /* 0x000fc800078e0002 */
[----:B------:R-:W-:Y:S02]  /*19980*/  FFMA R44, R44, R44, R37 ;  /* 0x0000002c2c2c7223 */ /* 0x000fe40000000025 */
[----:B------:R-:W3:Y:S02]  /*19990*/  LDG.E R37, desc[UR8][R6.64+0x60] ;  /* 0x0000600806257981 */ /* 0x000ee4000c1e1900 */
[C---:B------:R-:W-:Y:S01]  /*199a0*/  FADD R40, R9.reuse, R44 ;  /* 0x0000002c09287221 */ /* 0x040fe20000000000 */
[----:B------:R-:W-:Y:S01]  /*199b0*/  FADD R19, R20, -R19 ;  /* 0x8000001314137221 */ /* 0x000fe20000000000 */
[----:B------:R-:W3:Y:S02]  /*199c0*/  LDG.E R45, desc[UR8][R6.64+0x7c] ;  /* 0x00007c08062d7981 */ /* 0x000ee4000c1e1900 */
[----:B------:R-:W-:Y:S02]  /*199d0*/  FADD R9, R9, -R40 ;  /* 0x8000002809097221 */ /* 0x000fe40000000000 */
[----:B------:R-:W3:Y:S02]  /*199e0*/  LDG.E R20, desc[UR8][R6.64+0x74] ;  /* 0x0000740806147981 */ /* 0x000ee4000c1e1900 */
[----:B------:R-:W-:Y:S01]  /*199f0*/  FADD R44, R44, R9 ;  /* 0x000000092c2c7221 */ /* 0x000fe20000000000 */
[----:B------:R-:W-:-:S04]  /*19a00*/  IMAD.WIDE.U32 R8, R13, 0x4, R22 ;  /* 0x000000040d087825 */ /* 0x000fc800078e0016 */
[----:B------:R-:W-:Y:S01]  /*19a10*/  FFMA R39, R29, R29, R44 ;  /* 0x0000001d1d277223 */ /* 0x000fe2000000002c */
[----:B------:R-:W3:Y:S03]  /*19a20*/  LDG.E R38, desc[UR8][R8.64+0x64] ;  /* 0x0000640808267981 */ /* 0x000ee6000c1e1900 */
[C---:B------:R-:W-:Y:S01]  /*19a30*/  FADD R42, R40.reuse, R39 ;  /* 0x00000027282a7221 */ /* 0x040fe20000000000 */
[----:B------:R-:W3:Y:S03]  /*19a40*/  LDG.E R29, desc[UR8][R6.64+0x64] ;  /* 0x00006408061d7981 */ /* 0x000ee6000c1e1900 */
[----:B------:R-:W-:-:S04]  /*19a50*/  FADD R40, R40, -R42 ;  /* 0x8000002a28287221 */ /* 0x000fc80000000000 */
[----:B------:R-:W-:Y:S02]  /*19a60*/  FADD R39, R39, R40 ;  /* 0x0000002827277221 */ /* 0x000fe40000000000 */
[----:B------:R-:W3:Y:S02]  /*19a70*/  LDG.E R40, desc[UR8][R8.64+0x6c] ;  /* 0x00006c0808287981 */ /* 0x000ee4000c1e1900 */
[----:B------:R-:W-:Y:S02]  /*19a80*/  FFMA R43, R34, R34, R39 ;  /* 0x00000022222b7223 */ /* 0x000fe40000000027 */
[----:B------:R-:W3:Y:S02]  /*19a90*/  LDG.E R39, desc[UR8][R8.64+0x68] ;  /* 0x0000680808277981 */ /* 0x000ee4000c1e1900 */
[C---:B------:R-:W-:Y:S02]  /*19aa0*/  FADD R41, R42.reuse, R43 ;  /* 0x0000002b2a297221 */ /* 0x040fe40000000000 */
[----:B------:R-:W3:Y:S02]  /*19ab0*/  LDG.E R34, desc[UR8][R6.64+0x68] ;  /* 0x0000680806227981 */ /* 0x000ee4000c1e1900 */
[----:B------:R-:W-:-:S04]  /*19ac0*/  FADD R42, R42, -R41 ;  /* 0x800000292a2a7221 */ /* 0x000fc80000000000 */
[----:B------:R-:W-:-:S04]  /*19ad0*/  FADD R42, R43, R42 ;  /* 0x0000002a2b2a7221 */ /* 0x000fc80000000000 */
[----:B------:R-:W-:Y:S02]  /*19ae0*/  FFMA R42, R33, R33, R42 ;  /* 0x00000021212a7223 */ /* 0x000fe4000000002a */
[----:B------:R-:W3:Y:S02]  /*19af0*/  LDG.E R33, desc[UR8][R6.64+0x6c] ;  /* 0x00006c0806217981 */ /* 0x000ee4000c1e1900 */
[----:B------:R-:W-:-:S04]  /*19b00*/  FADD R44, R41, R42 ;  /* 0x0000002a292c7221 */ /* 0x000fc80000000000 */
[----:B------:R-:W-:-:S04]  /*19b10*/  FADD R41, R41, -R44 ;  /* 0x8000002c29297221 */ /* 0x000fc80000000000 */
[----:B------:R-:W-:-:S04]  /*19b20*/  FADD R42, R42, R41 ;  /* 0x000000292a2a7221 */ /* 0x000fc80000000000 */
[----:B------:R-:W-:Y:S02]  /*19b30*/  FFMA R41, R31, R31, R42 ;  /* 0x0000001f1f297223 */ /* 0x000fe4000000002a */
[----:B------:R-:W3:Y:S04]  /*19b40*/  LDG.E R42, desc[UR8][R8.64+0x70] ;  /* 0x00007008082a7981 */ /* 0x000ee8000c1e1900 */
[----:B------:R-:W3:Y:S01]  /*19b50*/  LDG.E R31, desc[UR8][R6.64+0x70] ;  /* 0x00007008061f7981 */ /* 0x000ee2000c1e1900 */
[----:B------:R-:W-:-:S04]  /*19b60*/  FADD R43, R44, R41 ;  /* 0x000000292c2b7221 */ /* 0x000fc80000000000 */
[----:B------:R-:W-:-:S04]  /*19b70*/  FADD R44, R44, -R43 ;  /* 0x8000002b2c2c7221 */ /* 0x000fc80000000000 */
[----:B------:R-:W-:-:S04]  /*19b80*/  FADD R44, R41, R44 ;  /* 0x0000002c292c7221 */ /* 0x000fc80000000000 */
[----:B------:R-:W-:Y:S02]  /*19b90*/  FFMA R44, R19, R19, R44 ;  /* 0x00000013132c7223 */ /* 0x000fe4000000002c */
[----:B------:R-:W3:Y:S01]  /*19ba0*/  LDG.E R19, desc[UR8][R8.64+0x74] ;  /* 0x0000740808137981 */ /* 0x000ee2000c1e1900 */
[----:B--2---:R-:W-:-:S03]  /*19bb0*/  FADD R46, R18, -R15 ;  /* 0x8000000f122e7221 */ /* 0x004fc60000000000 */
[----:B------:R-:W2:Y:S04]  /*19bc0*/  LDG.E R18, desc[UR8][R8.64+0x78] ;  /* 0x0000780808127981 */ /* 0x000ea8000c1e1900 */
[----:B------:R0:W2:Y:S01]  /*19bd0*/  LDG.E R15, desc[UR8][R6.64+0x78] ;  /* 0x00007808060f7981 */ /* 0x0000a2000c1e1900 */
[----:B------:R-:W-:-:S04]  /*19be0*/  FADD R41, R43, R44 ;  /* 0x0000002c2b297221 */ /* 0x000fc80000000000 */
[----:B------:R-:W-:-:S04]  /*19bf0*/  FADD R43, R43, -R41 ;  /* 0x800000292b2b7221 */ /* 0x000fc80000000000 */
[----:B------:R-:W-:Y:S02]  /*19c00*/  FADD R43, R44, R43 ;  /* 0x0000002b2c2b7221 */ /* 0x000fe40000000000 */
[----:B------:R1:W2:Y:S02]  /*19c10*/  LDG.E R44, desc[UR8][R8.64+0x7c] ;  /* 0x00007c08082c7981 */ /* 0x0002a4000c1e1900 */
[----:B------:R-:W-:-:S04]  /*19c20*/  FFMA R46, R46, R46, R43 ;  /* 0x0000002e2e2e7223 */ /* 0x000fc8000000002b */
[----:B------:R-:W-:-:S04]  /*19c30*/  FADD R43, R41, R46 ;  /* 0x0000002e292b7221 */ /* 0x000fc80000000000 */
[----:B------:R-:W-:-:S04]  /*19c40*/  FADD R41, R41, -R43 ;  /* 0x8000002b29297221 */ /* 0x000fc80000000000 */
[----:B------:R-:W-:Y:S01]  /*19c50*/  FADD R46, R46, R41 ;  /* 0x000000292e2e7221 */ /* 0x000fe20000000000 */
[----:B----4-:R-:W-:-:S04]  /*19c60*/  FADD R17, R30, -R17 ;  /* 0x800000111e117221 */ /* 0x010fc80000000000 */
[----:B------:R-:W-:-:S04]  /*19c70*/  FFMA R46, R17, R17, R46 ;  /* 0x00000011112e7223 */ /* 0x000fc8000000002e */
[----:B------:R-:W-:-:S04]  /*19c80*/  FADD R30, R43, R46 ;  /* 0x0000002e2b1e7221 */ /* 0x000fc80000000000 */
[----:B------:R-:W-:-:S04]  /*19c90*/  FADD R43, R43, -R30 ;  /* 0x8000001e2b2b7221 */ /* 0x000fc80000000000 */
[----:B------:R-:W-:Y:S01]  /*19ca0*/  FADD R46, R46, R43 ;  /* 0x0000002b2e2e7221 */ /* 0x000fe20000000000 */
[----:B-----5:R-:W-:-:S04]  /*19cb0*/  FADD R21, R32, -R21 ;  /* 0x8000001520157221 */ /* 0x020fc80000000000 */
[----:B------:R-:W-:-:S04]  /*19cc0*/  FFMA R21, R21, R21, R46 ;  /* 0x0000001515157223 */ /* 0x000fc8000000002e */
[----:B0-----:R-:W-:-:S04]  /*19cd0*/  FADD R7, R30, R21 ;  /* 0x000000151e077221 */ /* 0x001fc80000000000 */
        /* <DEDUP_REMOVED lines=61> */
[----:B--2---:R-:W-:-:S03]  /*1a0b0*/  FADD R15, R18, -R15 ;  /* 0x8000000f120f7221 */ /* 0x004fc60000000000 */
[----:B------:R-:W-:-:S04]  /*1a0c0*/  FADD R8, R19, R8 ;  /* 0x0000000813087221 */ /* 0x000fc80000000000 */
        /* <DEDUP_REMOVED lines=12> */
.L_x_176:
[----:B------:R-:W-:Y:S02]  /*1a190*/  ISETP.GE.AND P0, PT, R13, R16, PT ;  /* 0x000000100d00720c */ /* 0x000fe40003f06270 */
[----:B------:R-:W-:-:S11]  /*1a1a0*/  IADD3 R18, PT, PT, R11, -0x7, RZ ;  /* 0xfffffff90b127810 */ /* 0x000fd60007ffe0ff */
[----:B------:R-:W-:Y:S05]  /*1a1b0*/  @P0 BRA `(.L_x_178) ;  /* 0x0000000400d40947 */ /* 0x000fea0003800000 */
.L_x_179:
        /* <DEDUP_REMOVED lines=117> */
.L_x_178:
[----:B------:R-:W-:Y:S02]  /*1a910*/  ISETP.GE.AND P0, PT, R13, R18, PT ;  /* 0x000000120d00720c */ /* 0x000fe40003f06270 */
[----:B------:R-:W-:-:S11]  /*1a920*/  IADD3 R16, PT, PT, R11, -0x3, RZ ;  /* 0xfffffffd0b107810 */ /* 0x000fd60007ffe0ff */
[----:B------:R-:W-:Y:S05]  /*1a930*/  @P0 BRA `(.L_x_180) ;  /* 0x0000000000f40947 */ /* 0x000fea0003800000 */
.L_x_181:
        /* <DEDUP_REMOVED lines=61> */
.L_x_180:
        /* <DEDUP_REMOVED lines=11> */
.L_x_184:
        /* <DEDUP_REMOVED lines=118> */
.L_x_183:
        /* <DEDUP_REMOVED lines=63> */
.L_x_185:
        /* <DEDUP_REMOVED lines=32> */
.L_x_182:
        /* <DEDUP_REMOVED lines=11> */
.L_x_188:
        /* <DEDUP_REMOVED lines=62> */
.L_x_187:
        /* <DEDUP_REMOVED lines=36> */
.L_x_189:
        /* <DEDUP_REMOVED lines=28> */
.L_x_186:
[----:B------:R-:W-:-:S04]  /*1c3a0*/  FSETP.GEU.AND P0, PT, R47, R4, PT ;  /* 0x000000042f00720b */ /* 0x000fc80003f0e000 */
[----:B------:R-:W-:Y:S02]  /*1c3b0*/  FSEL R4, R47, R4, !P0 ;  /* 0x000000042f047208 */ /* 0x000fe40004000000 */
[----:B------:R-:W-:-:S07]  /*1c3c0*/  SEL R3, R14, R5, !P0 ;  /* 0x000000050e037207 */ /* 0x000fce0004000000 */
.L_x_175:
[----:B------:R-:W-:Y:S05]  /*1c3d0*/  BSYNC.RECONVERGENT B1 ;  /* 0x0000000000017941 */ /* 0x000fea0003800200 */
.L_x_174:
[----:B------:R-:W-:Y:S02]  /*1c3e0*/  IADD3 R14, PT, PT, R14, 0x1, RZ ;  /* 0x000000010e0e7810 */ /* 0x000fe40007ffe0ff */
[----:B------:R-:W-:Y:S02]  /*1c3f0*/  MOV R5, R3 ;  /* 0x0000000300057202 */ /* 0x000fe40000000f00 */
[----:B------:R-:W-:-:S13]  /*1c400*/  ISETP.NE.AND P0, PT, R14, R10, PT ;  /* 0x0000000a0e00720c */ /* 0x000fda0003f05270 */
[----:B------:R-:W-:Y:S05]  /*1c410*/  @P0 BRA `(.L_x_190) ;  /* 0xffffffcc00780947 */ /* 0x000fea000383ffff */
.L_x_156:
[----:B------:R-:W-:Y:S05]  /*1c420*/  BSYNC.RECONVERGENT B0 ;  /* 0x0000000000007941 */ /* 0x000fea0003800200 */
.L_x_155:
[----:B-1----:R-:W0:Y:S01]  /*1c430*/  LDC.64 R6, c[0x0][0x3b8] ;  /* 0x0000ee00ff067b82 */ /* 0x002e220000000a00 */
[----:B------:R-:W-:-:S04]  /*1c440*/  FSETP.NEU.AND P0, PT, R4, 3.40282346638528859812e+38, PT ;  /* 0x7f7fffff0400780b */ /* 0x000fc80003f0d000 */
[----:B------:R-:W-:Y:S01]  /*1c450*/  SEL R3, R3, RZ, P0 ;  /* 0x000000ff03037207 */ /* 0x000fe20000000000 */
[----:B0-----:R-:W-:-:S05]  /*1c460*/  IMAD.WIDE R4, R0, 0x4, R6 ;  /* 0x0000000400047825 */ /* 0x001fca00078e0206 */
[----:B------:R-:W-:Y:S01]  /*1c470*/  STG.E desc[UR8][R4.64], R3 ;  /* 0x0000000304007986 */ /* 0x000fe2000c101908 */
[----:B------:R-:W-:Y:S05]  /*1c480*/  EXIT ;  /* 0x000000000000794d */ /* 0x000fea0003800000 */
.L_x_191:
[----:B------:R-:W-:-:S00]  /*1c490*/  BRA `(.L_x_191) ;  /* 0xfffffffc00fc7947 */ /* 0x000fc0000383ffff */
[----:B------:R-:W-:-:S00]  /*1c4a0*/  NOP ;  /* 0x0000000000007918 */ /* 0x000fc00000000000 */
        /* <DEDUP_REMOVED lines=13> */
.L_x_244:


//--------------------- .text.build_cluster_index --------------------------
	.section	.text.build_cluster_index,"ax",@progbits
	.align	128
        .global         build_cluster_index
        .type           build_cluster_index,@function
        .size           build_cluster_index,(.L_x_245 - build_cluster_index)
        .other          build_cluster_index,@"STO_CUDA_ENTRY STV_DEFAULT"
build_cluster_index:
.text.build_cluster_index:
[----:B------:R-:W-:Y:S01]  /*0000*/  LDC R1, c[0x0][0x37c] ;  /* 0x0000df00ff017b82 */ /* 0x000fe20000000800 */
[----:B------:R-:W0:Y:S07]  /*0010*/  S2R R9, SR_TID.X ;  /* 0x0000000000097919 */ /* 0x000e2e0000002100 */
[----:B------:R-:W0:Y:S01]  /*0020*/  S2UR UR4, SR_CTAID.X ;  /* 0x00000000000479c3 */ /* 0x000e220000002500 */
[----:B------:R-:W1:Y:S07]  /*0030*/  LDCU UR6, c[0x0][0x398] ;  /* 0x00007300ff0677ac */ /* 0x000e6e0008000800 */
[----:B------:R-:W0:Y:S01]  /*0040*/  LDC R0, c[0x0][0x360] ;  /* 0x0000d800ff007b82 */ /* 0x000e220000000800 */
[----:B------:R-:W2:Y:S01]  /*0050*/  LDCU UR5, c[0x0][0x370] ;  /* 0x00006e00ff0577ac */ /* 0x000ea20008000800 */
[----:B0-----:R-:W-:-:S02]  /*0060*/  IMAD R9, R0, UR4, R9 ;  /* 0x0000000400097c24 */ /* 0x001fc4000f8e0209 */
[----:B--2---:R-:W-:-:S03]  /*0070*/  IMAD R0, R0, UR5, RZ ;  /* 0x0000000500007c24 */ /* 0x004fc6000f8e02ff */
[----:B-1----:R-:W-:-:S13]  /*0080*/  ISETP.GE.AND P0, PT, R9, UR6, PT ;  /* 0x0000000609007c0c */ /* 0x002fda000bf06270 */
[----:B------:R-:W-:Y:S05]  /*0090*/  @P0 EXIT ;  /* 0x000000000000094d */ /* 0x000fea0003800000 */
[----:B------:R-:W0:Y:S01]  /*00a0*/  I2F.U32.RP R6, R0 ;  /* 0x0000000000067306 */ /* 0x000e220000209000 */
[C---:B------:R-:W-:Y:S01]  /*00b0*/  IMAD.IADD R4, R0.reuse, 0x1, R9 ;  /* 0x0000000100047824 */ /* 0x040fe200078e0209 */
[----:B------:R-:W-:Y:S01]  /*00c0*/  IADD3 R7, PT, PT, RZ, -R0, RZ ;  /* 0x80000000ff077210 */ /* 0x000fe20007ffe0ff */
[----:B------:R-:W1:Y:S01]  /*00d0*/  LDCU.64 UR4, c[0x0][0x358] ;  /* 0x00006b00ff0477ac */ /* 0x000e620008000a00 */
[----:B------:R-:W-:Y:S01]  /*00e0*/  ISETP.NE.U32.AND P2, PT, R0, RZ, PT ;  /* 0x000000ff0000720c */ /* 0x000fe20003f45070 */
[----:B------:R-:W-:Y:S01]  /*00f0*/  BSSY.RECONVERGENT B0, `(.L_x_192) ;  /* 0x000002d000007945 */ /* 0x000fe20003800200 */
[C---:B------:R-:W-:Y:S02]  /*0100*/  ISETP.GE.AND P0, PT, R4.reuse, UR6, PT ;  /* 0x0000000604007c0c */ /* 0x040fe4000bf06270 */
[----:B------:R-:W-:Y:S02]  /*0110*/  VIMNMX R5, PT, PT, R4, UR6, !PT ;  /* 0x0000000604057c48 */ /* 0x000fe4000ffe0100 */
[----:B------:R-:W-:-:S04]  /*0120*/  SEL R8, RZ, 0x1, P0 ;  /* 0x00000001ff087807 */ /* 0x000fc80000000000 */
[----:B------:R-:W-:Y:S01]  /*0130*/  IADD3 R5, PT, PT, R5, -R4, -R8 ;  /* 0x8000000405057210 */ /* 0x000fe20007ffe808 */
[----:B0-----:R-:W0:Y:S02]  /*0140*/  MUFU.RCP R6, R6 ;  /* 0x0000000600067308 */ /* 0x001e240000001000 */
[----:B0-----:R-:W-:-:S06]  /*0150*/  IADD3 R2, PT, PT, R6, 0xffffffe, RZ ;  /* 0x0ffffffe06027810 */ /* 0x001fcc0007ffe0ff */
[----:B------:R0:W2:Y:S02]  /*0160*/  F2I.FTZ.U32.TRUNC.NTZ R3, R2 ;  /* 0x0000000200037305 */ /* 0x0000a4000021f000 */
[----:B0-----:R-:W-:Y:S02]  /*0170*/  HFMA2 R2, -RZ, RZ, 0, 0 ;  /* 0x00000000ff027431 */ /* 0x001fe400000001ff */
[----:B--2---:R-:W-:-:S04]  /*0180*/  IMAD R7, R7, R3, RZ ;  /* 0x0000000307077224 */ /* 0x004fc800078e02ff */
[----:B------:R-:W-:-:S06]  /*0190*/  IMAD.HI.U32 R6, R3, R7, R2 ;  /* 0x0000000703067227 */ /* 0x000fcc00078e0002 */
[----:B------:R-:W-:Y:S02]  /*01a0*/  IMAD.HI.U32 R11, R6, R5, RZ ;  /* 0x00000005060b7227 */ /* 0x000fe400078e00ff */
[----:B------:R-:W0:Y:S02]  /*01b0*/  LDC.64 R6, c[0x0][0x380] ;  /* 0x0000e000ff067b82 */ /* 0x000e240000000a00 */
[----:B------:R-:W-:-:S04]  /*01c0*/  IMAD.MOV R2, RZ, RZ, -R11 ;  /* 0x000000ffff027224 */ /* 0x000fc800078e0a0b */
[----:B------:R-:W-:Y:S02]  /*01d0*/  IMAD R5, R0, R2, R5 ;  /* 0x0000000200057224 */ /* 0x000fe400078e0205 */
[----:B------:R-:W2:Y:S03]  /*01e0*/  LDC.64 R2, c[0x0][0x388] ;  /* 0x0000e200ff027b82 */ /* 0x000ea60000000a00 */
[----:B------:R-:W-:-:S13]  /*01f0*/  ISETP.GE.U32.AND P0, PT, R5, R0, PT ;  /* 0x000000000500720c */ /* 0x000fda0003f06070 */
[----:B------:R-:W-:Y:S02]  /*0200*/  @P0 IADD3 R5, PT, PT, -R0, R5, RZ ;  /* 0x0000000500050210 */ /* 0x000fe40007ffe1ff */
[----:B------:R-:W-:Y:S02]  /*0210*/  @P0 IADD3 R11, PT, PT, R11, 0x1, RZ ;  /* 0x000000010b0b0810 */ /* 0x000fe40007ffe0ff */
[-C--:B------:R-:W-:Y:S02]  /*0220*/  ISETP.GE.U32.AND P1, PT, R5, R0.reuse, PT ;  /* 0x000000000500720c */ /* 0x080fe40003f26070 */
[----:B------:R-:W3:Y:S11]  /*0230*/  LDC.64 R4, c[0x0][0x390] ;  /* 0x0000e400ff047b82 */ /* 0x000ef60000000a00 */
[----:B------:R-:W-:Y:S01]  /*0240*/  @P1 VIADD R11, R11, 0x1 ;  /* 0x000000010b0b1836 */ /* 0x000fe20000000000 */
[----:B------:R-:W-:-:S04]  /*0250*/  @!P2 LOP3.LUT R11, RZ, R0, RZ, 0x33, !PT ;  /* 0x00000000ff0ba212 */ /* 0x000fc800078e33ff */
[----:B------:R-:W-:-:S04]  /*0260*/  IADD3 R8, PT, PT, R8, R11, RZ ;  /* 0x0000000b08087210 */ /* 0x000fc80007ffe0ff */
[C---:B------:R-:W-:Y:S02]  /*0270*/  LOP3.LUT R10, R8.reuse, 0x3, RZ, 0xc0, !PT ;  /* 0x00000003080a7812 */ /* 0x040fe400078ec0ff */
[----:B------:R-:W-:Y:S02]  /*0280*/  ISETP.GE.U32.AND P1, PT, R8, 0x3, PT ;  /* 0x000000030800780c */ /* 0x000fe40003f26070 */
[----:B------:R-:W-:-:S13]  /*0290*/  ISETP.NE.AND P0, PT, R10, 0x3, PT ;  /* 0x000000030a00780c */ /* 0x000fda0003f05270 */
[----:B012---:R-:W-:Y:S05]  /*02a0*/  @!P0 BRA `(.L_x_193) ;  /* 0x0000000000448947 */ /* 0x007fea0003800000 */
[----:B------:R-:W0:Y:S01]  /*02b0*/  LDC.64 R10, c[0x0][0x390] ;  /* 0x0000e400ff0a7b82 */ /* 0x000e220000000a00 */
[----:B------:R-:W-:-:S04]  /*02c0*/  IADD3 R8, PT, PT, R8, 0x1, RZ ;  /* 0x0000000108087810 */ /* 0x000fc80007ffe0ff */
[----:B------:R-:W-:-:S03]  /*02d0*/  LOP3.LUT R8, R8, 0x3, RZ, 0xc0, !PT ;  /* 0x0000000308087812 */ /* 0x000fc600078ec0ff */
[----:B------:R-:W1:Y:S02]  /*02e0*/  LDC.64 R12, c[0x0][0x380] ;  /* 0x0000e000ff0c7b82 */ /* 0x000e640000000a00 */
[----:B------:R-:W-:-:S06]  /*02f0*/  IMAD.MOV R8, RZ, RZ, -R8 ;  /* 0x000000ffff087224 */ /* 0x000fcc00078e0a08 */
[----:B------:R-:W2:Y:S02]  /*0300*/  LDC.64 R14, c[0x0][0x388] ;  /* 0x0000e200ff0e7b82 */ /* 0x000ea40000000a00 */
.L_x_194:
[----:B-1----:R-:W-:-:S06]  /*0310*/  IMAD.WIDE R16, R9, 0x4, R12 ;  /* 0x0000000409107825 */ /* 0x002fcc00078e020c */
[----:B------:R-:W2:Y:S01]  /*0320*/  LDG.E R17, desc[UR4][R16.64] ;  /* 0x0000000410117981 */ /* 0x000ea2000c1e1900 */
[----:B------:R-:W-:Y:S02]  /*0330*/  MOV R23, 0x1 ;  /* 0x0000000100177802 */ /* 0x000fe40000000f00 */
[----:B------:R-:W-:Y:S01]  /*0340*/  IADD3 R8, PT, PT, R8, 0x1, RZ ;  /* 0x0000000108087810 */ /* 0x000fe20007ffe0ff */
[----:B--2---:R-:W-:-:S06]  /*0350*/  IMAD.WIDE R18, R17, 0x4, R14 ;  /* 0x0000000411127825 */ /* 0x004fcc00078e020e */
[----:B------:R-:W0:Y:S01]  /*0360*/  ATOMG.E.ADD.STRONG.GPU PT, R19, desc[UR4][R18.64], R23 ;  /* 0x80000017121379a8 */ /* 0x000e2200081ef104 */
[----:B------:R-:W-:Y:S01]  /*0370*/  ISETP.NE.AND P0, PT, R8, RZ, PT ;  /* 0x000000ff0800720c */ /* 0x000fe20003f05270 */
[----:B0-----:R-:W-:-:S05]  /*0380*/  IMAD.WIDE R20, R19, 0x4, R10 ;  /* 0x0000000413147825 */ /* 0x001fca00078e020a */
[----:B------:R0:W-:Y:S02]  /*0390*/  STG.E desc[UR4][R20.64], R9 ;  /* 0x0000000914007986 */ /* 0x0001e4000c101904 */
[----:B0-----:R-:W-:-:S05]  /*03a0*/  IMAD.IADD R9, R0, 0x1, R9 ;  /* 0x0000000100097824 */ /* 0x001fca00078e0209 */
[----:B------:R-:W-:Y:S05]  /*03b0*/  @P0 BRA `(.L_x_194) ;  /* 0xfffffffc00d40947 */ /* 0x000fea000383ffff */
.L_x_193:
[----:B------:R-:W-:Y:S05]  /*03c0*/  BSYNC.RECONVERGENT B0 ;  /* 0x0000000000007941 */ /* 0x000fea0003800200 */
.L_x_192:
[----:B------:R-:W-:Y:S05]  /*03d0*/  @!P1 EXIT ;  /* 0x000000000000994d */ /* 0x000fea0003800000 */
.L_x_195:
[----:B0-----:R-:W-:-:S05]  /*03e0*/  IMAD.WIDE R18, R9, 0x4, R6 ;  /* 0x0000000409127825 */ /* 0x001fca00078e0206 */
[----:B------:R-:W2:Y:S01]  /*03f0*/  LDG.E R11, desc[UR4][R18.64] ;  /* 0x00000004120b7981 */ /* 0x000ea2000c1e1900 */
[----:B------:R-:W-:Y:S02]  /*0400*/  HFMA2 R8, -RZ, RZ, 0, 5.9604644775390625e-08 ;  /* 0x00000001ff087431 */ /* 0x000fe400000001ff */
[----:B--2---:R-:W-:-:S06]  /*0410*/  IMAD.WIDE R10, R11, 0x4, R2 ;  /* 0x000000040b0a7825 */ /* 0x004fcc00078e0202 */
[----:B------:R-:W3:Y:S01]  /*0420*/  ATOMG.E.ADD.STRONG.GPU PT, R11, desc[UR4][R10.64], R8 ;  /* 0x800000080a0b79a8 */ /* 0x000ee200081ef104 */
[----:B------:R-:W-:-:S04]  /*0430*/  IMAD.WIDE R14, R0, 0x4, R18 ;  /* 0x00000004000e7825 */ /* 0x000fc800078e0212 */
[----:B---3--:R-:W-:-:S05]  /*0440*/  IMAD.WIDE R12, R11, 0x4, R4 ;  /* 0x000000040b0c7825 */ /* 0x008fca00078e0204 */
[----:B------:R0:W-:Y:S04]  /*0450*/  STG.E desc[UR4][R12.64], R9 ;  /* 0x000000090c007986 */ /* 0x0001e8000c101904 */
[----:B------:R-:W2:Y:S02]  /*0460*/  LDG.E R17, desc[UR4][R14.64] ;  /* 0x000000040e117981 */ /* 0x000ea4000c1e1900 */
[----:B--2---:R-:W-:-:S06]  /*0470*/  IMAD.WIDE R16, R17, 0x4, R2 ;  /* 0x0000000411107825 */ /* 0x004fcc00078e0202 */
[----:B------:R-:W2:Y:S01]  /*0480*/  ATOMG.E.ADD.STRONG.GPU PT, R17, desc[UR4][R16.64], R8 ;  /* 0x80000008101179a8 */ /* 0x000ea200081ef104 */
[C---:B------:R-:W-:Y:S01]  /*0490*/  IADD3 R25, PT, PT, R0.reuse, R9, RZ ;  /* 0x0000000900197210 */ /* 0x040fe20007ffe0ff */
[----:B------:R-:W-:-:S04]  /*04a0*/  IMAD.WIDE R20, R0, 0x4, R14 ;  /* 0x0000000400147825 */ /* 0x000fc800078e020e */
[----:B--2---:R-:W-:-:S05]  /*04b0*/  IMAD.WIDE R18, R17, 0x4, R4 ;  /* 0x0000000411127825 */ /* 0x004fca00078e0204 */
[----:B------:R1:W-:Y:S04]  /*04c0*/  STG.E desc[UR4][R18.64], R25 ;  /* 0x0000001912007986 */ /* 0x0003e8000c101904 */
[----:B------:R-:W2:Y:S02]  /*04d0*/  LDG.E R11, desc[UR4][R20.64] ;  /* 0x00000004140b7981 */ /* 0x000ea4000c1e1900 */
[----:B--2---:R-:W-:-:S06]  /*04e0*/  IMAD.WIDE R10, R11, 0x4, R2 ;  /* 0x000000040b0a7825 */ /* 0x004fcc00078e0202 */
[----:B------:R-:W0:Y:S01]  /*04f0*/  ATOMG.E.ADD.STRONG.GPU PT, R11, desc[UR4][R10.64], R8 ;  /* 0x800000080a0b79a8 */ /* 0x000e2200081ef104 */
[C---:B------:R-:W-:Y:S02]  /*0500*/  IMAD.IADD R23, R0.reuse, 0x1, R25 ;  /* 0x0000000100177824 */ /* 0x040fe400078e0219 */
[----:B------:R-:W-:-:S04]  /*0510*/  IMAD.WIDE R14, R0, 0x4, R20 ;  /* 0x00000004000e7825 */ /* 0x000fc800078e0214 */
[----:B0-----:R-:W-:-:S05]  /*0520*/  IMAD.WIDE R12, R11, 0x4, R4 ;  /* 0x000000040b0c7825 */ /* 0x001fca00078e0204 */
[----:B------:R0:W-:Y:S04]  /*0530*/  STG.E desc[UR4][R12.64], R23 ;  /* 0x000000170c007986 */ /* 0x0001e8000c101904 */
[----:B------:R-:W2:Y:S02]  /*0540*/  LDG.E R15, desc[UR4][R14.64] ;  /* 0x000000040e0f7981 */ /* 0x000ea4000c1e1900 */
[----:B--2---:R-:W-:-:S06]  /*0550*/  IMAD.WIDE R16, R15, 0x4, R2 ;  /* 0x000000040f107825 */ /* 0x004fcc00078e0202 */
[----:B------:R-:W2:Y:S01]  /*0560*/  ATOMG.E.ADD.STRONG.GPU PT, R17, desc[UR4][R16.64], R8 ;  /* 0x80000008101179a8 */ /* 0x000ea200081ef104 */
[----:B-1----:R-:W-:-:S04]  /*0570*/  IADD3 R25, PT, PT, R0, R23, RZ ;  /* 0x0000001700197210 */ /* 0x002fc80007ffe0ff */
[----:B------:R-:W-:-:S04]  /*0580*/  IADD3 R9, PT, PT, R0, R25, RZ ;  /* 0x0000001900097210 */ /* 0x000fc80007ffe0ff */
[----:B------:R-:W-:Y:S01]  /*0590*/  ISETP.GE.AND P0, PT, R9, UR6, PT ;  /* 0x0000000609007c0c */ /* 0x000fe2000bf06270 */
[----:B--2---:R-:W-:-:S05]  /*05a0*/  IMAD.WIDE R18, R17, 0x4, R4 ;  /* 0x0000000411127825 */ /* 0x004fca00078e0204 */
[----:B------:R0:W-:Y:S07]  /*05b0*/  STG.E desc[UR4][R18.64], R25 ;  /* 0x0000001912007986 */ /* 0x0001ee000c101904 */
[----:B------:R-:W-:Y:S05]  /*05c0*/  @!P0 BRA `(.L_x_195) ;  /* 0xfffffffc00848947 */ /* 0x000fea000383ffff */
[----:B------:R-:W-:Y:S05]  /*05d0*/  EXIT ;  /* 0x000000000000794d */ /* 0x000fea0003800000 */
.L_x_196:
        /* <DEDUP_REMOVED lines=10> */
.L_x_245:


//--------------------- .text.exclusive_scan_sizes --------------------------
	.section	.text.exclusive_scan_sizes,"ax",@progbits
	.align	128
        .global         exclusive_scan_sizes
        .type           exclusive_scan_sizes,@function
        .size           exclusive_scan_sizes,(.L_x_246 - exclusive_scan_sizes)
        .other          exclusive_scan_sizes,@"STO_CUDA_ENTRY STV_DEFAULT"
exclusive_scan_sizes:
.text.exclusive_scan_sizes:
[----:B------:R-:W-:Y:S01]  /*0000*/  LDC R1, c[0x0][0x37c] ;  /* 0x0000df00ff017b82 */ /* 0x000fe20000000800 */
[----:B------:R-:W0:Y:S07]  /*0010*/  S2R R0, SR_TID.X ;  /* 0x0000000000007919 */ /* 0x000e2e0000002100 */
[----:B------:R-:W0:Y:S08]  /*0020*/  S2UR UR4, SR_CTAID.X ;  /* 0x00000000000479c3 */ /* 0x000e300000002500 */
[----:B------:R-:W1:Y:S01]  /*0030*/  LDC R3, c[0x0][0x398] ;  /* 0x0000e600ff037b82 */ /* 0x000e620000000800 */
[----:B0-----:R-:W-:-:S04]  /*0040*/  LOP3.LUT P0, RZ, R0, UR4, RZ, 0xfc, !PT ;  /* 0x0000000400ff7c12 */ /* 0x001fc8000f80fcff */
[----:B-1----:R-:W-:-:S13]  /*0050*/  ISETP.LT.OR P0, PT, R3, 0x1, P0 ;  /* 0x000000010300780c */ /* 0x002fda0000701670 */
[----:B------:R-:W-:Y:S05]  /*0060*/  @P0 EXIT ;  /* 0x000000000000094d */ /* 0x000fea0003800000 */
[C---:B------:R-:W-:Y:S01]  /*0070*/  ISETP.GE.U32.AND P1, PT, R3.reuse, 0x10, PT ;  /* 0x000000100300780c */ /* 0x040fe20003f26070 */
[----:B------:R-:W0:Y:S01]  /*0080*/  LDCU.64 UR10, c[0x0][0x358] ;  /* 0x00006b00ff0a77ac */ /* 0x000e220008000a00 */
[----:B------:R-:W-:Y:S01]  /*0090*/  LOP3.LUT R14, R3, 0xf, RZ, 0xc0, !PT ;  /* 0x0000000f030e7812 */ /* 0x000fe200078ec0ff */
[----:B------:R-:W-:Y:S02]  /*00a0*/  IMAD.MOV.U32 R2, RZ, RZ, RZ ;  /* 0x000000ffff027224 */ /* 0x000fe400078e00ff */
[----:B------:R-:W-:Y:S01]  /*00b0*/  IMAD.MOV.U32 R0, RZ, RZ, RZ ;  /* 0x000000ffff007224 */ /* 0x000fe200078e00ff */
[----:B------:R-:W-:-:S07]  /*00c0*/  ISETP.NE.AND P0, PT, R14, RZ, PT ;  /* 0x000000ff0e00720c */ /* 0x000fce0003f05270 */
[----:B------:R-:W-:Y:S06]  /*00d0*/  @!P1 BRA `(.L_x_197) ;  /* 0x0000000400809947 */ /* 0x000fec0003800000 */
[----:B------:R-:W1:Y:S01]  /*00e0*/  LDCU.128 UR12, c[0x0][0x380] ;  /* 0x00007000ff0c77ac */ /* 0x000e620008000c00 */
[----:B------:R-:W-:Y:S01]  /*00f0*/  LOP3.LUT R2, R3, 0x7ffffff0, RZ, 0xc0, !PT ;  /* 0x7ffffff003027812 */ /* 0x000fe200078ec0ff */
[----:B------:R-:W-:Y:S01]  /*0100*/  HFMA2 R0, -RZ, RZ, 0, 0 ;  /* 0x00000000ff007431 */ /* 0x000fe200000001ff */
[----:B------:R-:W2:Y:S03]  /*0110*/  LDCU.64 UR6, c[0x0][0x390] ;  /* 0x00007200ff0677ac */ /* 0x000ea60008000a00 */
[----:B------:R-:W-:Y:S01]  /*0120*/  IMAD.MOV R10, RZ, RZ, -R2 ;  /* 0x000000ffff0a7224 */ /* 0x000fe200078e0a02 */
[----:B-1----:R-:W-:Y:S02]  /*0130*/  UIADD3 UR8, UP0, UPT, UR14, 0x20, URZ ;  /* 0x000000200e087890 */ /* 0x002fe4000ff1e0ff */
[----:B------:R-:W-:Y:S02]  /*0140*/  UIADD3 UR4, UP2, UPT, UR12, 0x20, URZ ;  /* 0x000000200c047890 */ /* 0x000fe4000ff5e0ff */
[----:B--2---:R-:W-:-:S02]  /*0150*/  UIADD3 UR6, UP1, UPT, UR6, 0x20, URZ ;  /* 0x0000002006067890 */ /* 0x004fc4000ff3e0ff */
[----:B------:R-:W-:Y:S01]  /*0160*/  UIADD3.X UR9, UPT, UPT, URZ, UR15, URZ, UP0, !UPT ;  /* 0x0000000fff097290 */ /* 0x000fe200087fe4ff */
[----:B------:R-:W-:Y:S01]  /*0170*/  IMAD.U32 R18, RZ, RZ, UR8 ;  /* 0x00000008ff127e24 */ /* 0x000fe2000f8e00ff */
[----:B------:R-:W-:Y:S01]  /*0180*/  UIADD3.X UR5, UPT, UPT, URZ, UR13, URZ, UP2, !UPT ;  /* 0x0000000dff057290 */ /* 0x000fe200097fe4ff */
[----:B------:R-:W-:Y:S01]  /*0190*/  IMAD.U32 R11, RZ, RZ, UR4 ;  /* 0x00000004ff0b7e24 */ /* 0x000fe2000f8e00ff */
[----:B------:R-:W-:Y:S01]  /*01a0*/  UIADD3.X UR7, UPT, UPT, URZ, UR7, URZ, UP1, !UPT ;  /* 0x00000007ff077290 */ /* 0x000fe20008ffe4ff */
[----:B------:R-:W-:Y:S01]  /*01b0*/  MOV R16, UR6 ;  /* 0x0000000600107c02 */ /* 0x000fe20008000f00 */
[----:B------:R-:W-:Y:S02]  /*01c0*/  IMAD.U32 R19, RZ, RZ, UR9 ;  /* 0x00000009ff137e24 */ /* 0x000fe4000f8e00ff */
[----:B------:R-:W-:Y:S02]  /*01d0*/  IMAD.U32 R12, RZ, RZ, UR5 ;  /* 0x00000005ff0c7e24 */ /* 0x000fe4000f8e00ff */
[----:B------:R-:W-:-:S07]  /*01e0*/  MOV R17, UR7 ;  /* 0x0000000700117c02 */ /* 0x000fce0008000f00 */
.L_x_198:
[----:B------:R-:W-:Y:S01]  /*01f0*/  IMAD.MOV.U32 R8, RZ, RZ, R18 ;  /* 0x000000ffff087224 */ /* 0x000fe200078e0012 */
[----:B------:R-:W-:Y:S01]  /*0200*/  MOV R9, R19 ;  /* 0x0000001300097202 */ /* 0x000fe20000000f00 */
[----:B------:R-:W-:Y:S01]  /*0210*/  IMAD.MOV.U32 R4, RZ, RZ, R16 ;  /* 0x000000ffff047224 */ /* 0x000fe200078e0010 */
[----:B------:R-:W-:Y:S01]  /*0220*/  MOV R6, R11 ;  /* 0x0000000b00067202 */ /* 0x000fe20000000f00 */
[----:B------:R-:W-:Y:S02]  /*0230*/  IMAD.MOV.U32 R5, RZ, RZ, R17 ;  /* 0x000000ffff057224 */ /* 0x000fe400078e0011 */
[----:B------:R-:W-:Y:S01]  /*0240*/  IMAD.MOV.U32 R7, RZ, RZ, R12 ;  /* 0x000000ffff077224 */ /* 0x000fe200078e000c */
[----:B0-----:R-:W-:Y:S04]  /*0250*/  STG.E desc[UR10][R8.64+-0x20], R0 ;  /* 0xffffe00008007986 */ /* 0x001fe8000c10190a */
[----:B------:R0:W-:Y:S04]  /*0260*/  STG.E desc[UR10][R4.64+-0x20], R0 ;  /* 0xffffe00004007986 */ /* 0x0001e8000c10190a */
[----:B------:R-:W2:Y:S02]  /*0270*/  LDG.E R11, desc[UR10][R6.64+-0x20] ;  /* 0xffffe00a060b7981 */ /* 0x000ea4000c1e1900 */
[----:B--2---:R-:W-:-:S05]  /*0280*/  IMAD.IADD R11, R11, 0x1, R0 ;  /* 0x000000010b0b7824 */ /* 0x004fca00078e0200 */
[----:B------:R-:W-:Y:S04]  /*0290*/  STG.E desc[UR10][R8.64+-0x1c], R11 ;  /* 0xffffe40b08007986 */ /* 0x000fe8000c10190a */
[----:B------:R1:W-:Y:S04]  /*02a0*/  STG.E desc[UR10][R4.64+-0x1c], R11 ;  /* 0xffffe40b04007986 */ /* 0x0003e8000c10190a */
[----:B------:R-:W2:Y:S02]  /*02b0*/  LDG.E R12, desc[UR10][R6.64+-0x1c] ;  /* 0xffffe40a060c7981 */ /* 0x000ea4000c1e1900 */
[----:B--2---:R-:W-:-:S05]  /*02c0*/  IADD3 R13, PT, PT, R11, R12, RZ ;  /* 0x0000000c0b0d7210 */ /* 0x004fca0007ffe0ff */
[----:B------:R-:W-:Y:S04]  /*02d0*/  STG.E desc[UR10][R8.64+-0x18], R13 ;  /* 0xffffe80d08007986 */ /* 0x000fe8000c10190a */
[----:B------:R2:W-:Y:S04]  /*02e0*/  STG.E desc[UR10][R4.64+-0x18], R13 ;  /* 0xffffe80d04007986 */ /* 0x0005e8000c10190a */
[----:B------:R-:W3:Y:S02]  /*02f0*/  LDG.E R12, desc[UR10][R6.64+-0x18] ;  /* 0xffffe80a060c7981 */ /* 0x000ee4000c1e1900 */
[----:B---3--:R-:W-:-:S05]  /*0300*/  IMAD.IADD R15, R13, 0x1, R12 ;  /* 0x000000010d0f7824 */ /* 0x008fca00078e020c */
[----:B------:R-:W-:Y:S04]  /*0310*/  STG.E desc[UR10][R8.64+-0x14], R15 ;  /* 0xffffec0f08007986 */ /* 0x000fe8000c10190a */
[----:B------:R3:W-:Y:S04]  /*0320*/  STG.E desc[UR10][R4.64+-0x14], R15 ;  /* 0xffffec0f04007986 */ /* 0x0007e8000c10190a */
[----:B0-----:R-:W4:Y:S02]  /*0330*/  LDG.E R0, desc[UR10][R6.64+-0x14] ;  /* 0xffffec0a06007981 */ /* 0x001f24000c1e1900 */
[----:B----4-:R-:W-:-:S05]  /*0340*/  IMAD.IADD R17, R15, 0x1, R0 ;  /* 0x000000010f117824 */ /* 0x010fca00078e0200 */
[----:B------:R-:W-:Y:S04]  /*0350*/  STG.E desc[UR10][R8.64+-0x10], R17 ;  /* 0xfffff01108007986 */ /* 0x000fe8000c10190a */
[----:B------:R0:W-:Y:S04]  /*0360*/  STG.E desc[UR10][R4.64+-0x10], R17 ;  /* 0xfffff01104007986 */ /* 0x0001e8000c10190a */
[----:B------:R-:W1:Y:S02]  /*0370*/  LDG.E R0, desc[UR10][R6.64+-0x10] ;  /* 0xfffff00a06007981 */ /* 0x000e64000c1e1900 */
[----:B-1----:R-:W-:-:S05]  /*0380*/  IADD3 R11, PT, PT, R17, R0, RZ ;  /* 0x00000000110b7210 */ /* 0x002fca0007ffe0ff */
[----:B------:R-:W-:Y:S04]  /*0390*/  STG.E desc[UR10][R8.64+-0xc], R11 ;  /* 0xfffff40b08007986 */ /* 0x000fe8000c10190a */
[----:B------:R1:W-:Y:S04]  /*03a0*/  STG.E desc[UR10][R4.64+-0xc], R11 ;  /* 0xfffff40b04007986 */ /* 0x0003e8000c10190a */
[----:B------:R-:W2:Y:S02]  /*03b0*/  LDG.E R0, desc[UR10][R6.64+-0xc] ;  /* 0xfffff40a06007981 */ /* 0x000ea4000c1e1900 */
[----:B--2---:R-:W-:-:S05]  /*03c0*/  IMAD.IADD R13, R11, 0x1, R0 ;  /* 0x000000010b0d7824 */ /* 0x004fca00078e0200 */
[----:B------:R-:W-:Y:S04]  /*03d0*/  STG.E desc[UR10][R8.64+-0x8], R13 ;  /* 0xfffff80d08007986 */ /* 0x000fe8000c10190a */
[----:B------:R2:W-:Y:S04]  /*03e0*/  STG.E desc[UR10][R4.64+-0x8], R13 ;  /* 0xfffff80d04007986 */ /* 0x0005e8000c10190a */
[----:B------:R-:W3:Y:S02]  /*03f0*/  LDG.E R0, desc[UR10][R6.64+-0x8] ;  /* 0xfffff80a06007981 */ /* 0x000ee4000c1e1900 */
[----:B---3--:R-:W-:-:S05]  /*0400*/  IMAD.IADD R15, R13, 0x1, R0 ;  /* 0x000000010d0f7824 */ /* 0x008fca00078e0200 */
[----:B------:R-:W-:Y:S04]  /*0410*/  STG.E desc[UR10][R8.64+-0x4], R15 ;  /* 0xfffffc0f08007986 */ /* 0x000fe8000c10190a */
[----:B------:R3:W-:Y:S04]  /*0420*/  STG.E desc[UR10][R4.64+-0x4], R15 ;  /* 0xfffffc0f04007986 */ /* 0x0007e8000c10190a */
[----:B------:R-:W0:Y:S02]  /*0430*/  LDG.E R0, desc[UR10][R6.64+-0x4] ;  /* 0xfffffc0a06007981 */ /* 0x000e24000c1e1900 */
[----:B0-----:R-:W-:-:S05]  /*0440*/  IADD3 R17, PT, PT, R15, R0, RZ ;  /* 0x000000000f117210 */ /* 0x001fca0007ffe0ff */
[----:B------:R-:W-:Y:S04]  /*0450*/  STG.E desc[UR10][R8.64], R17 ;  /* 0x0000001108007986 */ /* 0x000fe8000c10190a */
[----:B------:R0:W-:Y:S04]  /*0460*/  STG.E desc[UR10][R4.64], R17 ;  /* 0x0000001104007986 */ /* 0x0001e8000c10190a */
[----:B------:R-:W1:Y:S02]  /*0470*/  LDG.E R0, desc[UR10][R6.64] ;  /* 0x0000000a06007981 */ /* 0x000e64000c1e1900 */
[----:B-1----:R-:W-:-:S05]  /*0480*/  IMAD.IADD R11, R17, 0x1, R0 ;  /* 0x00000001110b7824 */ /* 0x002fca00078e0200 */
[----:B------:R-:W-:Y:S04]  /*0490*/  STG.E desc[UR10][R8.64+0x4], R11 ;  /* 0x0000040b08007986 */ /* 0x000fe8000c10190a */
[----:B------:R1:W-:Y:S04]  /*04a0*/  STG.E desc[UR10][R4.64+0x4], R11 ;  /* 0x0000040b04007986 */ /* 0x0003e8000c10190a */
[----:B------:R-:W2:Y:S02]  /*04b0*/  LDG.E R0, desc[UR10][R6.64+0x4] ;  /* 0x0000040a06007981 */ /* 0x000ea4000c1e1900 */
[----:B--2---:R-:W-:-:S05]  /*04c0*/  IMAD.IADD R13, R11, 0x1, R0 ;  /* 0x000000010b0d7824 */ /* 0x004fca00078e0200 */
[----:B------:R-:W-:Y:S04]  /*04d0*/  STG.E desc[UR10][R8.64+0x8], R13 ;  /* 0x0000080d08007986 */ /* 0x000fe8000c10190a */
[----:B------:R2:W-:Y:S04]  /*04e0*/  STG.E desc[UR10][R4.64+0x8], R13 ;  /* 0x0000080d04007986 */ /* 0x0005e8000c10190a */
[----:B------:R-:W3:Y:S02]  /*04f0*/  LDG.E R0, desc[UR10][R6.64+0x8] ;  /* 0x0000080a06007981 */ /* 0x000ee4000c1e1900 */
[----:B---3--:R-:W-:-:S05]  /*0500*/  IADD3 R15, PT, PT, R13, R0, RZ ;  /* 0x000000000d0f7210 */ /* 0x008fca0007ffe0ff */
[----:B------:R-:W-:Y:S04]  /*0510*/  STG.E desc[UR10][R8.64+0xc], R15 ;  /* 0x00000c0f08007986 */ /* 0x000fe8000c10190a */
[----:B------:R3:W-:Y:S04]  /*0520*/  STG.E desc[UR10][R4.64+0xc], R15 ;  /* 0x00000c0f04007986 */ /* 0x0007e8000c10190a */
[----:B------:R-:W0:Y:S02]  /*0530*/  LDG.E R0, desc[UR10][R6.64+0xc] ;  /* 0x00000c0a06007981 */ /* 0x000e24000c1e1900 */
[----:B0-----:R-:W-:-:S05]  /*0540*/  IMAD.IADD R17, R15, 0x1, R0 ;  /* 0x000000010f117824 */ /* 0x001fca00078e0200 */
[----:B------:R-:W-:Y:S04]  /*0550*/  STG.E desc[UR10][R8.64+0x10], R17 ;  /* 0x0000101108007986 */ /* 0x000fe8000c10190a */
[----:B------:R-:W-:Y:S04]  /*0560*/  STG.E desc[UR10][R4.64+0x10], R17 ;  /* 0x0000101104007986 */ /* 0x000fe8000c10190a */
[----:B------:R-:W1:Y:S02]  /*0570*/  LDG.E R0, desc[UR10][R6.64+0x10] ;  /* 0x0000100a06007981 */ /* 0x000e64000c1e1900 */
[----:B-1----:R-:W-:-:S05]  /*0580*/  IADD3 R11, PT, PT, R17, R0, RZ ;  /* 0x00000000110b7210 */ /* 0x002fca0007ffe0ff */
[----:B------:R-:W-:Y:S04]  /*0590*/  STG.E desc[UR10][R8.64+0x14], R11 ;  /* 0x0000140b08007986 */ /* 0x000fe8000c10190a */
[----:B------:R0:W-:Y:S04]  /*05a0*/  STG.E desc[UR10][R4.64+0x14], R11 ;  /* 0x0000140b04007986 */ /* 0x0001e8000c10190a */
[----:B------:R-:W2:Y:S02]  /*05b0*/  LDG.E R0, desc[UR10][R6.64+0x14] ;  /* 0x0000140a06007981 */ /* 0x000ea4000c1e1900 */
[----:B--2---:R-:W-:-:S05]  /*05c0*/  IMAD.IADD R13, R11, 0x1, R0 ;  /* 0x000000010b0d7824 */ /* 0x004fca00078e0200 */
[----:B------:R1:W-:Y:S04]  /*05d0*/  STG.E desc[UR10][R8.64+0x18], R13 ;  /* 0x0000180d08007986 */ /* 0x0003e8000c10190a */
[----:B------:R1:W-:Y:S04]  /*05e0*/  STG.E desc[UR10][R4.64+0x18], R13 ;  /* 0x0000180d04007986 */ /* 0x0003e8000c10190a */
[----:B------:R-:W3:Y:S01]  /*05f0*/  LDG.E R0, desc[UR10][R6.64+0x18] ;  /* 0x0000180a06007981 */ /* 0x000ee2000c1e1900 */
[----:B------:R-:W-:-:S05]  /*0600*/  VIADD R10, R10, 0x10 ;  /* 0x000000100a0a7836 */ /* 0x000fca0000000000 */
[----:B------:R-:W-:Y:S02]  /*0610*/  ISETP.NE.AND P1, PT, R10, RZ, PT ;  /* 0x000000ff0a00720c */ /* 0x000fe40003f25270 */
[----:B---3--:R-:W-:-:S05]  /*0620*/  IADD3 R15, PT, PT, R13, R0, RZ ;  /* 0x000000000d0f7210 */ /* 0x008fca0007ffe0ff */
[----:B------:R1:W-:Y:S04]  /*0630*/  STG.E desc[UR10][R8.64+0x1c], R15 ;  /* 0x00001c0f08007986 */ /* 0x0003e8000c10190a */
[----:B------:R1:W-:Y:S04]  /*0640*/  STG.E desc[UR10][R4.64+0x1c], R15 ;  /* 0x00001c0f04007986 */ /* 0x0003e8000c10190a */
[----:B------:R-:W2:Y:S01]  /*0650*/  LDG.E R0, desc[UR10][R6.64+0x1c] ;  /* 0x00001c0a06007981 */ /* 0x000ea2000c1e1900 */
[----:B------:R-:W-:Y:S02]  /*0660*/  IADD3 R16, P3, PT, R4, 0x40, RZ ;  /* 0x0000004004107810 */ /* 0x000fe40007f7e0ff */
[----:B------:R-:W-:-:S02]  /*0670*/  IADD3 R18, P2, PT, R8, 0x40, RZ ;  /* 0x0000004008127810 */ /* 0x000fc40007f5e0ff */
[----:B0-----:R-:W-:Y:S01]  /*0680*/  IADD3 R11, P4, PT, R6, 0x40, RZ ;  /* 0x00000040060b7810 */ /* 0x001fe20007f9e0ff */
[----:B------:R-:W-:Y:S01]  /*0690*/  IMAD.X R17, RZ, RZ, R5, P3 ;  /* 0x000000ffff117224 */ /* 0x000fe200018e0605 */
[----:B------:R-:W-:Y:S02]  /*06a0*/  IADD3.X R19, PT, PT, RZ, R9, RZ, P2, !PT ;  /* 0x00000009ff137210 */ /* 0x000fe400017fe4ff */
[----:B------:R-:W-:Y:S01]  /*06b0*/  IADD3.X R12, PT, PT, RZ, R7, RZ, P4, !PT ;  /* 0x00000007ff0c7210 */ /* 0x000fe200027fe4ff */
[----:B--2---:R-:W-:Y:S01]  /*06c0*/  IMAD.IADD R0, R15, 0x1, R0 ;  /* 0x000000010f007824 */ /* 0x004fe200078e0200 */
[----:B-1----:R-:W-:Y:S07]  /*06d0*/  @P1 BRA `(.L_x_198) ;  /* 0xfffffff800c41947 */ /* 0x002fee000383ffff */
.L_x_197:
[----:B0-----:R-:W-:Y:S05]  /*06e0*/  @!P0 EXIT ;  /* 0x000000000000894d */ /* 0x001fea0003800000 */
[----:B------:R-:W-:Y:S02]  /*06f0*/  ISETP.GE.U32.AND P0, PT, R14, 0x8, PT ;  /* 0x000000080e00780c */ /* 0x000fe40003f06070 */
[----:B------:R-:W-:-:S04]  /*0700*/  LOP3.LUT R12, R3, 0x7, RZ, 0xc0, !PT ;  /* 0x00000007030c7812 */ /* 0x000fc800078ec0ff */
[----:B------:R-:W-:-:S07]  /*0710*/  ISETP.NE.AND P1, PT, R12, RZ, PT ;  /* 0x000000ff0c00720c */ /* 0x000fce0003f25270 */
[----:B------:R-:W-:Y:S06]  /*0720*/  @!P0 BRA `(.L_x_199) ;  /* 0x00000000009c8947 */ /* 0x000fec0003800000 */
[----:B------:R-:W0:Y:S08]  /*0730*/  LDC.64 R4, c[0x0][0x388] ;  /* 0x0000e200ff047b82 */ /* 0x000e300000000a00 */
[----:B------:R-:W1:Y:S08]  /*0740*/  LDC.64 R6, c[0x0][0x390] ;  /* 0x0000e400ff067b82 */ /* 0x000e700000000a00 */
[----:B------:R-:W2:Y:S01]  /*0750*/  LDC.64 R8, c[0x0][0x380] ;  /* 0x0000e000ff087b82 */ /* 0x000ea20000000a00 */
[----:B0-----:R-:W-:-:S05]  /*0760*/  IMAD.WIDE.U32 R4, R2, 0x4, R4 ;  /* 0x0000000402047825 */ /* 0x001fca00078e0004 */
[----:B------:R-:W-:Y:S01]  /*0770*/  STG.E desc[UR10][R4.64], R0 ;  /* 0x0000000004007986 */ /* 0x000fe2000c10190a */
[----:B-1----:R-:W-:-:S05]  /*0780*/  IMAD.WIDE.U32 R6, R2, 0x4, R6 ;  /* 0x0000000402067825 */ /* 0x002fca00078e0006 */
[----:B------:R0:W-:Y:S01]  /*0790*/  STG.E desc[UR10][R6.64], R0 ;  /* 0x0000000006007986 */ /* 0x0001e2000c10190a */
[----:B--2---:R-:W-:-:S05]  /*07a0*/  IMAD.WIDE.U32 R8, R2, 0x4, R8 ;  /* 0x0000000402087825 */ /* 0x004fca00078e0008 */
[----:B------:R-:W2:Y:S02]  /*07b0*/  LDG.E R11, desc[UR10][R8.64] ;  /* 0x0000000a080b7981 */ /* 0x000ea4000c1e1900 */
[----:B--2---:R-:W-:-:S05]  /*07c0*/  IADD3 R11, PT, PT, R0, R11, RZ ;  /* 0x0000000b000b7210 */ /* 0x004fca0007ffe0ff */
        /* <DEDUP_REMOVED lines=10> */
[----:B0-----:R-:W4:Y:S02]  /*0870*/  LDG.E R0, desc[UR10][R8.64+0xc] ;  /* 0x00000c0a08007981 */ /* 0x001f24000c1e1900 */
[----:B----4-:R-:W-:-:S05]  /*0880*/  IMAD.IADD R17, R15, 0x1, R0 ;  /* 0x000000010f117824 */ /* 0x010fca00078e0200 */
[----:B------:R0:W-:Y:S04]  /*0890*/  STG.E desc[UR10][R4.64+0x10], R17 ;  /* 0x0000101104007986 */ /* 0x0001e8000c10190a */
[----:B------:R0:W-:Y:S04]  /*08a0*/  STG.E desc[UR10][R6.64+0x10], R17 ;  /* 0x0000101106007986 */ /* 0x0001e8000c10190a */
[----:B------:R-:W1:Y:S02]  /*08b0*/  LDG.E R0, desc[UR10][R8.64+0x10] ;  /* 0x0000100a08007981 */ /* 0x000e64000c1e1900 */
[----:B-1----:R-:W-:-:S05]  /*08c0*/  IADD3 R11, PT, PT, R17, R0, RZ ;  /* 0x00000000110b7210 */ /* 0x002fca0007ffe0ff */
[----:B------:R0:W-:Y:S04]  /*08d0*/  STG.E desc[UR10][R4.64+0x14], R11 ;  /* 0x0000140b04007986 */ /* 0x0001e8000c10190a */
[----:B------:R0:W-:Y:S04]  /*08e0*/  STG.E desc[UR10][R6.64+0x14], R11 ;  /* 0x0000140b06007986 */ /* 0x0001e8000c10190a */
[----:B------:R-:W2:Y:S02]  /*08f0*/  LDG.E R0, desc[UR10][R8.64+0x14] ;  /* 0x0000140a08007981 */ /* 0x000ea4000c1e1900 */
[----:B--2---:R-:W-:-:S05]  /*0900*/  IMAD.IADD R13, R11, 0x1, R0 ;  /* 0x000000010b0d7824 */ /* 0x004fca00078e0200 */
[----:B------:R0:W-:Y:S04]  /*0910*/  STG.E desc[UR10][R4.64+0x18], R13 ;  /* 0x0000180d04007986 */ /* 0x0001e8000c10190a */
[----:B------:R0:W-:Y:S04]  /*0920*/  STG.E desc[UR10][R6.64+0x18], R13 ;  /* 0x0000180d06007986 */ /* 0x0001e8000c10190a */
[----:B------:R-:W3:Y:S02]  /*0930*/  LDG.E R0, desc[UR10][R8.64+0x18] ;  /* 0x0000180a08007981 */ /* 0x000ee4000c1e1900 */
[----:B---3--:R-:W-:-:S05]  /*0940*/  IADD3 R15, PT, PT, R13, R0, RZ ;  /* 0x000000000d0f7210 */ /* 0x008fca0007ffe0ff */
[----:B------:R0:W-:Y:S04]  /*0950*/  STG.E desc[UR10][R4.64+0x1c], R15 ;  /* 0x00001c0f04007986 */ /* 0x0001e8000c10190a */
[----:B------:R0:W-:Y:S04]  /*0960*/  STG.E desc[UR10][R6.64+0x1c], R15 ;  /* 0x00001c0f06007986 */ /* 0x0001e8000c10190a */
[----:B------:R-:W2:Y:S01]  /*0970*/  LDG.E R0, desc[UR10][R8.64+0x1c] ;  /* 0x00001c0a08007981 */ /* 0x000ea2000c1e1900 */
[----:B------:R-:W-:Y:S01]  /*0980*/  VIADD R2, R2, 0x8 ;  /* 0x0000000802027836 */ /* 0x000fe20000000000 */
[----:B0-2---:R-:W-:-:S07]  /*0990*/  IADD3 R0, PT, PT, R15, R0, RZ ;  /* 0x000000000f007210 */ /* 0x005fce0007ffe0ff */
.L_x_199:
[----:B------:R-:W-:Y:S05]  /*09a0*/  @!P1 EXIT ;  /* 0x000000000000994d */ /* 0x000fea0003800000 */
        /* <DEDUP_REMOVED lines=13> */
[----:B--2---:R-:W-:-:S05]  /*0a80*/  IMAD.IADD R11, R0, 0x1, R11 ;  /* 0x00000001000b7824 */ /* 0x004fca00078e020b */
[----:B------:R1:W-:Y:S04]  /*0a90*/  STG.E desc[UR10][R4.64+0x4], R11 ;  /* 0x0000040b04007986 */ /* 0x0003e8000c10190a */
[----:B------:R1:W-:Y:S04]  /*0aa0*/  STG.E desc[UR10][R6.64+0x4], R11 ;  /* 0x0000040b06007986 */ /* 0x0003e8000c10190a */
[----:B------:R-:W2:Y:S02]  /*0ab0*/  LDG.E R10, desc[UR10][R8.64+0x4] ;  /* 0x0000040a080a7981 */ /* 0x000ea4000c1e1900 */
[----:B--2---:R-:W-:-:S05]  /*0ac0*/  IADD3 R13, PT, PT, R11, R10, RZ ;  /* 0x0000000a0b0d7210 */ /* 0x004fca0007ffe0ff */
[----:B------:R1:W-:Y:S04]  /*0ad0*/  STG.E desc[UR10][R4.64+0x8], R13 ;  /* 0x0000080d04007986 */ /* 0x0003e8000c10190a */
[----:B------:R1:W-:Y:S04]  /*0ae0*/  STG.E desc[UR10][R6.64+0x8], R13 ;  /* 0x0000080d06007986 */ /* 0x0003e8000c10190a */
[----:B------:R-:W2:Y:S02]  /*0af0*/  LDG.E R10, desc[UR10][R8.64+0x8] ;  /* 0x0000080a080a7981 */ /* 0x000ea4000c1e1900 */
[----:B--2---:R-:W-:-:S05]  /*0b00*/  IMAD.IADD R15, R13, 0x1, R10 ;  /* 0x000000010d0f7824 */ /* 0x004fca00078e020a */
[----:B------:R1:W-:Y:S04]  /*0b10*/  STG.E desc[UR10][R4.64+0xc], R15 ;  /* 0x00000c0f04007986 */ /* 0x0003e8000c10190a */
[----:B------:R1:W-:Y:S04]  /*0b20*/  STG.E desc[UR10][R6.64+0xc], R15 ;  /* 0x00000c0f06007986 */ /* 0x0003e8000c10190a */
[----:B0-----:R-:W2:Y:S01]  /*0b30*/  LDG.E R0, desc[UR10][R8.64+0xc] ;  /* 0x00000c0a08007981 */ /* 0x001ea2000c1e1900 */
[----:B------:R-:W-:Y:S01]  /*0b40*/  IADD3 R2, PT, PT, R2, 0x4, RZ ;  /* 0x0000000402027810 */ /* 0x000fe20007ffe0ff */
[----:B-12---:R-:W-:-:S07]  /*0b50*/  IMAD.IADD R0, R15, 0x1, R0 ;  /* 0x000000010f007824 */ /* 0x006fce00078e0200 */
.L_x_200:
[----:B------:R-:W-:Y:S05]  /*0b60*/  @!P1 EXIT ;  /* 0x000000000000994d */ /* 0x000fea0003800000 */
[----:B------:R-:W0:Y:S08]  /*0b70*/  LDC.64 R8, c[0x0][0x388] ;  /* 0x0000e200ff087b82 */ /* 0x000e300000000a00 */
[----:B------:R-:W1:Y:S08]  /*0b80*/  LDC.64 R4, c[0x0][0x380] ;  /* 0x0000e000ff047b82 */ /* 0x000e700000000a00 */
[----:B------:R-:W2:Y:S01]  /*0b90*/  LDC.64 R6, c[0x0][0x390] ;  /* 0x0000e400ff067b82 */ /* 0x000ea20000000a00 */
[----:B0-----:R-:W-:-:S03]  /*0ba0*/  IMAD.WIDE.U32 R8, R2, 0x4, R8 ;  /* 0x0000000402087825 */ /* 0x001fc600078e0008 */
[----:B------:R-:W-:Y:S01]  /*0bb0*/  MOV R10, R8 ;  /* 0x00000008000a7202 */ /* 0x000fe20000000f00 */
[----:B------:R-:W-:Y:S02]  /*0bc0*/  IMAD.MOV R8, RZ, RZ, -R3 ;  /* 0x000000ffff087224 */ /* 0x000fe400078e0a03 */
[----:B-1----:R-:W-:-:S04]  /*0bd0*/  IMAD.WIDE.U32 R4, R2, 0x4, R4 ;  /* 0x0000000402047825 */ /* 0x002fc800078e0004 */
[----:B------:R-:W-:Y:S01]  /*0be0*/  IMAD.MOV.U32 R14, RZ, RZ, R5 ;  /* 0x000000ffff0e7224 */ /* 0x000fe200078e0005 */
[----:B------:R-:W-:Y:S01]  /*0bf0*/  MOV R13, R4 ;  /* 0x00000004000d7202 */ /* 0x000fe20000000f00 */
[----:B--2---:R-:W-:-:S04]  /*0c00*/  IMAD.WIDE.U32 R6, R2, 0x4, R6 ;  /* 0x0000000402067825 */ /* 0x004fc800078e0006 */
[----:B------:R-:W-:Y:S01]  /*0c10*/  IMAD.MOV.U32 R12, RZ, RZ, R7 ;  /* 0x000000ffff0c7224 */ /* 0x000fe200078e0007 */
[----:B------:R-:W-:-:S07]  /*0c20*/  MOV R11, R6 ;  /* 0x00000006000b7202 */ /* 0x000fce0000000f00 */
.L_x_201:
[----:B------:R-:W-:Y:S01]  /*0c30*/  MOV R2, R10 ;  /* 0x0000000a00027202 */ /* 0x000fe20000000f00 */
[----:B------:R-:W-:Y:S01]  /*0c40*/  IMAD.MOV.U32 R3, RZ, RZ, R9 ;  /* 0x000000ffff037224 */ /* 0x000fe200078e0009 */
[----:B------:R-:W-:Y:S01]  /*0c50*/  MOV R4, R11 ;  /* 0x0000000b00047202 */ /* 0x000fe20000000f00 */
[----:B------:R-:W-:Y:S01]  /*0c60*/  IMAD.MOV.U32 R5, RZ, RZ, R12 ;  /* 0x000000ffff057224 */ /* 0x000fe200078e000c */
[----:B------:R-:W-:Y:S01]  /*0c70*/  MOV R6, R13 ;  /* 0x0000000d00067202 */ /* 0x000fe20000000f00 */
[----:B------:R-:W-:Y:S01]  /*0c80*/  IMAD.MOV.U32 R7, RZ, RZ, R14 ;  /* 0x000000ffff077224 */ /* 0x000fe200078e000e */
[----:B------:R-:W-:Y:S04]  /*0c90*/  STG.E desc[UR10][R2.64], R0 ;  /* 0x0000000002007986 */ /* 0x000fe8000c10190a */
[----:B------:R0:W-:Y:S04]  /*0ca0*/  STG.E desc[UR10][R4.64], R0 ;  /* 0x0000000004007986 */ /* 0x0001e8000c10190a */
[----:B------:R-:W0:Y:S01]  /*0cb0*/  LDG.E R7, desc[UR10][R6.64] ;  /* 0x0000000a06077981 */ /* 0x000e22000c1e1900 */
[----:B------:R-:W-:-:S02]  /*0cc0*/  IADD3 R8, PT, PT, R8, 0x1, RZ ;  /* 0x0000000108087810 */ /* 0x000fc40007ffe0ff */
[----:B------:R-:W-:Y:S02]  /*0cd0*/  IADD3 R11, P2, PT, R11, 0x4, RZ ;  /* 0x000000040b0b7810 */ /* 0x000fe40007f5e0ff */
[----:B------:R-:W-:Y:S02]  /*0ce0*/  ISETP.NE.AND P0, PT, R8, RZ, PT ;  /* 0x000000ff0800720c */ /* 0x000fe40003f05270 */
[----:B------:R-:W-:Y:S01]  /*0cf0*/  IADD3 R10, P3, PT, R10, 0x4, RZ ;  /* 0x000000040a0a7810 */ /* 0x000fe20007f7e0ff */
[----:B------:R-:W-:Y:S01]  /*0d00*/  IMAD.X R12, RZ, RZ, R12, P2 ;  /* 0x000000ffff0c7224 */ /* 0x000fe200010e060c */
[----:B------:R-:W-:Y:S02]  /*0d10*/  IADD3 R13, P1, PT, R13, 0x4, RZ ;  /* 0x000000040d0d7810 */ /* 0x000fe40007f3e0ff */
[----:B------:R-:W-:Y:S02]  /*0d20*/  IADD3.X R9, PT, PT, RZ, R9, RZ, P3, !PT ;  /* 0x00000009ff097210 */ /* 0x000fe40001ffe4ff */
[----:B------:R-:W-:Y:S01]  /*0d30*/  IADD3.X R14, PT, PT, RZ, R14, RZ, P1, !PT ;  /* 0x0000000eff0e7210 */ /* 0x000fe20000ffe4ff */
[----:B0-----:R-:W-:-:S04]  /*0d40*/  IMAD.IADD R0, R7, 0x1, R0 ;  /* 0x0000000107007824 */ /* 0x001fc800078e0200 */
[----:B------:R-:W-:Y:S05]  /*0d50*/  @P0 BRA `(.L_x_201) ;  /* 0xfffffffc00b40947 */ /* 0x000fea000383ffff */
[----:B------:R-:W-:Y:S05]  /*0d60*/  EXIT ;  /* 0x000000000000794d */ /* 0x000fea0003800000 */
.L_x_202:
        /* <DEDUP_REMOVED lines=9> */
.L_x_246:


//--------------------- .text.assign_clusters     --------------------------
	.section	.text.assign_clusters,"ax",@progbits
	.align	128
        .global         assign_clusters
        .type           assign_clusters,@function
        .size           assign_clusters,(.L_x_247 - assign_clusters)
        .other          assign_clusters,@"STO_CUDA_ENTRY STV_DEFAULT"
assign_clusters:
.text.assign_clusters:
        /* <DEDUP_REMOVED lines=10> */
[----:B------:R-:W0:Y:S01]  /*00a0*/  LDCU UR4, c[0x0][0x3a8] ;  /* 0x00007500ff0477ac */ /* 0x000e220008000800 */
[----:B------:R-:W1:Y:S01]  /*00b0*/  LDCU.64 UR6, c[0x0][0x358] ;  /* 0x00006b00ff0677ac */ /* 0x000e620008000a00 */
[----:B0-----:R-:W-:-:S09]  /*00c0*/  UISETP.GT.AND UP0, UPT, UR4, URZ, UPT ;  /* 0x000000ff0400728c */ /* 0x001fd2000bf04270 */
[----:B-1----:R-:W-:Y:S05]  /*00d0*/  BRA.U UP0, `(.L_x_203) ;  /* 0x0000000100387547 */ /* 0x002fea000b800000 */
[----:B------:R-:W0:Y:S01]  /*00e0*/  S2R R8, SR_LANEID ;  /* 0x0000000000087919 */ /* 0x000e220000000000 */
[----:B------:R-:W1:Y:S08]  /*00f0*/  LDC.64 R4, c[0x0][0x398] ;  /* 0x0000e600ff047b82 */ /* 0x000e700000000a00 */
[----:B------:R-:W2:Y:S02]  /*0100*/  LDC.64 R6, c[0x0][0x390] ;  /* 0x0000e400ff067b82 */ /* 0x000ea40000000a00 */
.L_x_204:
[----:B------:R-:W-:Y:S01]  /*0110*/  VOTEU.ANY UR4, UPT, PT ;  /* 0x0000000000047886 */ /* 0x000fe200038e0100 */
[----:B--2---:R-:W-:Y:S01]  /*0120*/  IMAD.WIDE R2, R11, 0x4, R6 ;  /* 0x000000040b027825 */ /* 0x004fe200078e0206 */
[----:B------:R-:W-:Y:S02]  /*0130*/  UFLO.U32 UR5, UR4 ;  /* 0x00000004000572bd */ /* 0x000fe400080e0000 */
[----:B------:R-:W1:Y:S01]  /*0140*/  POPC R9, UR4 ;  /* 0x0000000400097d09 */ /* 0x000e620008000000 */
[----:B------:R-:W-:Y:S01]  /*0150*/  IADD3 R11, PT, PT, R0, R11, RZ ;  /* 0x0000000b000b7210 */ /* 0x000fe20007ffe0ff */
[----:B------:R3:W-:Y:S02]  /*0160*/  STG.E desc[UR6][R2.64], RZ ;  /* 0x000000ff02007986 */ /* 0x0007e4000c101906 */
[----:B0-----:R-:W-:-:S13]  /*0170*/  ISETP.EQ.U32.AND P0, PT, R8, UR5, PT ;  /* 0x0000000508007c0c */ /* 0x001fda000bf02070 */
[----:B-1----:R3:W-:Y:S01]  /*0180*/  @P0 REDG.E.ADD.STRONG.GPU desc[UR6][R4.64], R9 ;  /* 0x000000090400098e */ /* 0x0027e2000c12e106 */
[----:B------:R-:W-:-:S13]  /*0190*/  ISETP.GE.AND P0, PT, R11, UR8, PT ;  /* 0x000000080b007c0c */ /* 0x000fda000bf06270 */
[----:B---3--:R-:W-:Y:S05]  /*01a0*/  @!P0 BRA `(.L_x_204) ;  /* 0xfffffffc00d88947 */ /* 0x008fea000383ffff */
[----:B------:R-:W-:Y:S05]  /*01b0*/  EXIT ;  /* 0x000000000000794d */ /* 0x000fea0003800000 */
.L_x_203:
[----:B------:R-:W0:Y:S01]  /*01c0*/  LDCU UR5, c[0x0][0x3ac] ;  /* 0x00007580ff0577ac */ /* 0x000e220008000800 */
[----:B------:R-:W1:Y:S01]  /*01d0*/  LDCU UR4, c[0x0][0x3a4] ;  /* 0x00007480ff0477ac */ /* 0x000e620008000800 */
[----:B------:R-:W2:Y:S01]  /*01e0*/  LDCU UR8, c[0x0][0x3a4] ;  /* 0x00007480ff0877ac */ /* 0x000ea20008000800 */
[----:B0-----:R-:W-:-:S09]  /*01f0*/  UISETP.GE.AND UP0, UPT, UR5, 0x1195, UPT ;  /* 0x000011950500788c */ /* 0x001fd2000bf06270 */
[----:B-12---:R-:W-:Y:S05]  /*0200*/  BRA.U !UP0, `(.L_x_205) ;  /* 0x0000003108e87547 */ /* 0x006fea000b800000 */
.L_x_221:
[----:B------:R-:W-:Y:S02]  /*0210*/  MOV R10, 0x7f7fffff ;  /* 0x7f7fffff000a7802 */ /* 0x000fe40000000f00 */
[----:B0-----:R-:W-:-:S07]  /*0220*/  CS2R R12, SRZ ;  /* 0x00000000000c7805 */ /* 0x001fce000001ff00 */
.L_x_220:
[----:B------:R-:W0:Y:S01]  /*0230*/  LDCU UR4, c[0x0][0x3a4] ;  /* 0x00007480ff0477ac */ /* 0x000e220008000800 */
[----:B------:R-:W1:Y:S01]  /*0240*/  LDC R15, c[0x0][0x3a4] ;  /* 0x0000e900ff0f7b82 */ /* 0x000e620000000800 */
[----:B------:R-:W-:Y:S01]  /*0250*/  HFMA2 R18, -RZ, RZ, 0, 0 ;  /* 0x00000000ff127431 */ /* 0x000fe200000001ff */
[----:B------:R-:W-:-:S06]  /*0260*/  CS2R R16, SRZ ;  /* 0x0000000000107805 */ /* 0x000fcc000001ff00 */
[----:B------:R-:W2:Y:S08]  /*0270*/  LDC R14, c[0x0][0x3a4] ;  /* 0x0000e900ff0e7b82 */ /* 0x000eb00000000800 */
[----:B------:R-:W3:Y:S01]  /*0280*/  LDC.64 R2, c[0x0][0x380] ;  /* 0x0000e000ff027b82 */ /* 0x000ee20000000a00 */
[----:B0-----:R-:W-:-:S07]  /*0290*/  UISETP.GE.AND UP0, UPT, UR4, 0x20, UPT ;  /* 0x000000200400788c */ /* 0x001fce000bf06270 */
[----:B------:R-:W0:Y:S02]  /*02a0*/  LDC.64 R4, c[0x0][0x388] ;  /* 0x0000e200ff047b82 */ /* 0x000e240000000a00 */
[----:B------:R-:W-:Y:S05]  /*02b0*/  BRA.U !UP0, `(.L_x_206) ;  /* 0x0000000d08d87547 */ /* 0x000fea000b800000 */
[----:B------:R-:W4:Y:S01]  /*02c0*/  LDC.64 R8, c[0x0][0x380] ;  /* 0x0000e000ff087b82 */ /* 0x000f220000000a00 */
[----:B------:R-:W-:Y:S01]  /*02d0*/  IMAD R19, R11, UR4, RZ ;  /* 0x000000040b137c24 */ /* 0x000fe2000f8e02ff */
[----:B------:R-:W-:Y:S01]  /*02e0*/  MOV R18, RZ ;  /* 0x000000ff00127202 */ /* 0x000fe20000000f00 */
[----:B------:R-:W-:-:S05]  /*02f0*/  IMAD R17, R12, UR4, RZ ;  /* 0x000000040c117c24 */ /* 0x000fca000f8e02ff */
[----:B------:R-:W5:Y:S01]  /*0300*/  LDC.64 R6, c[0x0][0x388] ;  /* 0x0000e200ff067b82 */ /* 0x000f620000000a00 */
[----:B----4-:R-:W-:-:S03]  /*0310*/  IMAD.WIDE R8, R19, 0x4, R8 ;  /* 0x0000000413087825 */ /* 0x010fc600078e0208 */
[----:B------:R-:W-:Y:S01]  /*0320*/  IADD3 R19, P0, PT, R8, 0x40, RZ ;  /* 0x0000004008137810 */ /* 0x000fe20007f1e0ff */
[----:B-----5:R-:W-:-:S03]  /*0330*/  IMAD.WIDE R6, R17, 0x4, R6 ;  /* 0x0000000411067825 */ /* 0x020fc600078e0206 */
[----:B------:R-:W-:Y:S02]  /*0340*/  IADD3.X R20, PT, PT, RZ, R9, RZ, P0, !PT ;  /* 0x00000009ff147210 */ /* 0x000fe400007fe4ff */
[----:B------:R-:W-:Y:S02]  /*0350*/  CS2R R16, SRZ ;  /* 0x0000000000107805 */ /* 0x000fe4000001ff00 */
[----:B------:R-:W-:-:S04]  /*0360*/  IADD3 R8, P1, PT, R6, 0x40, RZ ;  /* 0x0000004006087810 */ /* 0x000fc80007f3e0ff */
[----:B------:R-:W-:-:S09]  /*0370*/  IADD3.X R9, PT, PT, RZ, R7, RZ, P1, !PT ;  /* 0x00000007ff097210 */ /* 0x000fd20000ffe4ff */
.L_x_207:
[----:B------:R-:W-:Y:S01]  /*0380*/  MOV R6, R19 ;  /* 0x0000001300067202 */ /* 0x000fe20000000f00 */
[----:B------:R-:W4:Y:S01]  /*0390*/  LDG.E R33, desc[UR6][R8.64+-0x40] ;  /* 0xffffc00608217981 */ /* 0x000f22000c1e1900 */
[----:B------:R-:W-:-:S03]  /*03a0*/  MOV R7, R20 ;  /* 0x0000001400077202 */ /* 0x000fc60000000f00 */
[----:B------:R-:W5:Y:S04]  /*03b0*/  LDG.E R31, desc[UR6][R8.64+-0x3c] ;  /* 0xffffc406081f7981 */ /* 0x000f68000c1e1900 */
[----:B------:R-:W4:Y:S04]  /*03c0*/  LDG.E R32, desc[UR6][R6.64+-0x40] ;  /* 0xffffc00606207981 */ /* 0x000f28000c1e1900 */
[----:B------:R-:W5:Y:S04]  /*03d0*/  LDG.E R34, desc[UR6][R6.64+-0x3c] ;  /* 0xffffc40606227981 */ /* 0x000f68000c1e1900 */
[----:B------:R-:W2:Y:S04]  /*03e0*/  LDG.E R29, desc[UR6][R6.64+-0x38] ;  /* 0xffffc806061d7981 */ /* 0x000ea8000c1e1900 */
[----:B------:R-:W2:Y:S04]  /*03f0*/  LDG.E R30, desc[UR6][R8.64+-0x38] ;  /* 0xffffc806081e7981 */ /* 0x000ea8000c1e1900 */
[----:B------:R-:W3:Y:S04]  /*0400*/  LDG.E R24, desc[UR6][R6.64+-0x34] ;  /* 0xffffcc0606187981 */ /* 0x000ee8000c1e1900 */
        /* <DEDUP_REMOVED lines=8> */
[----:B------:R-:W3:Y:S01]  /*0490*/  LDG.E R20, desc[UR6][R8.64+-0x24] ;  /* 0xffffdc0608147981 */ /* 0x000ee2000c1e1900 */
[----:B----4-:R-:W-:-:S04]  /*04a0*/  FADD R33, R32, -R33 ;  /* 0x8000002120217221 */ /* 0x010fc80000000000 */
[----:B------:R-:W-:-:S04]  /*04b0*/  FFMA R18, R33, R33, -R18 ;  /* 0x0000002121127223 */ /* 0x000fc80000000812 */
[----:B------:R-:W-:-:S04]  /*04c0*/  FADD R32, R18, R17 ;  /* 0x0000001112207221 */ /* 0x000fc80000000000 */
[----:B------:R-:W-:Y:S01]  /*04d0*/  FADD R17, -R32, R17 ;  /* 0x0000001120117221 */ /* 0x000fe20000000100 */
[----:B-----5:R-:W-:-:S03]  /*04e0*/  FADD R31, R34, -R31 ;  /* 0x8000001f221f7221 */ /* 0x020fc60000000000 */
[----:B------:R-:W-:Y:S02]  /*04f0*/  FADD R18, R18, R17 ;  /* 0x0000001112127221 */ /* 0x000fe40000000000 */
[----:B------:R-:W4:Y:S02]  /*0500*/  LDG.E R17, desc[UR6][R6.64+-0x20] ;  /* 0xffffe00606117981 */ /* 0x000f24000c1e1900 */
[----:B------:R-:W-:Y:S02]  /*0510*/  FFMA R31, R31, R31, R18 ;  /* 0x0000001f1f1f7223 */ /* 0x000fe40000000012 */
[----:B------:R-:W4:Y:S02]  /*0520*/  LDG.E R18, desc[UR6][R8.64+-0x20] ;  /* 0xffffe00608127981 */ /* 0x000f24000c1e1900 */
[----:B------:R-:W-:-:S04]  /*0530*/  FADD R33, R32, R31 ;  /* 0x0000001f20217221 */ /* 0x000fc80000000000 */
[----:B------:R-:W-:Y:S01]  /*0540*/  FADD R32, R32, -R33 ;  /* 0x8000002120207221 */ /* 0x000fe20000000000 */
[----:B--2---:R-:W-:-:S03]  /*0550*/  FADD R29, R29, -R30 ;  /* 0x8000001e1d1d7221 */ /* 0x004fc60000000000 */
[----:B------:R-:W-:Y:S02]  /*0560*/  FADD R32, R31, R32 ;  /* 0x000000201f207221 */ /* 0x000fe40000000000 */
[----:B------:R-:W2:Y:S02]  /*0570*/  LDG.E R31, desc[UR6][R6.64+-0x1c] ;  /* 0xffffe406061f7981 */ /* 0x000ea4000c1e1900 */
[----:B------:R-:W-:Y:S02]  /*0580*/  FFMA R34, R29, R29, R32 ;  /* 0x0000001d1d227223 */ /* 0x000fe40000000020 */
[----:B------:R-:W2:Y:S02]  /*0590*/  LDG.E R32, desc[UR6][R8.64+-0x1c] ;  /* 0xffffe40608207981 */ /* 0x000ea4000c1e1900 */
[----:B------:R-:W-:-:S04]  /*05a0*/  FADD R30, R33, R34 ;  /* 0x00000022211e7221 */ /* 0x000fc80000000000 */
[----:B------:R-:W-:Y:S01]  /*05b0*/  FADD R33, R33, -R30 ;  /* 0x8000001e21217221 */ /* 0x000fe20000000000 */
[----:B---3--:R-:W-:Y:S02]  /*05c0*/  FADD R23, R24, -R23 ;  /* 0x8000001718177221 */ /* 0x008fe40000000000 */
[----:B------:R-:W3:Y:S01]  /*05d0*/  LDG.E R24, desc[UR6][R8.64+-0x18] ;  /* 0xffffe80608187981 */ /* 0x000ee2000c1e1900 */
[----:B------:R-:W-:-:S04]  /*05e0*/  FADD R34, R34, R33 ;  /* 0x0000002122227221 */ /* 0x000fc80000000000 */
[----:B------:R-:W-:Y:S02]  /*05f0*/  FFMA R29, R23, R23, R34 ;  /* 0x00000017171d7223 */ /* 0x000fe40000000022 */
[----:B------:R-:W3:Y:S02]  /*0600*/  LDG.E R23, desc[UR6][R6.64+-0x18] ;  /* 0xffffe80606177981 */ /* 0x000ee4000c1e1900 */
[----:B------:R-:W-:-:S04]  /*0610*/  FADD R33, R30, R29 ;  /* 0x0000001d1e217221 */ /* 0x000fc80000000000 */
[----:B------:R-:W-:Y:S01]  /*0620*/  FADD R30, R30, -R33 ;  /* 0x800000211e1e7221 */ /* 0x000fe20000000000 */
[----:B------:R-:W-:-:S03]  /*0630*/  FADD R27, R27, -R28 ;  /* 0x8000001c1b1b7221 */ /* 0x000fc60000000000 */
[----:B------:R-:W-:Y:S02]  /*0640*/  FADD R30, R29, R30 ;  /* 0x0000001e1d1e7221 */ /* 0x000fe40000000000 */
[----:B------:R-:W5:Y:S02]  /*0650*/  LDG.E R29, desc[UR6][R6.64+-0x14] ;  /* 0xffffec06061d7981 */ /* 0x000f64000c1e1900 */
[----:B------:R-:W-:Y:S02]  /*0660*/  FFMA R28, R27, R27, R30 ;  /* 0x0000001b1b1c7223 */ /* 0x000fe4000000001e */
[----:B------:R-:W5:Y:S02]  /*0670*/  LDG.E R30, desc[UR6][R8.64+-0x14] ;  /* 0xffffec06081e7981 */ /* 0x000f64000c1e1900 */
[----:B------:R-:W-:Y:S01]  /*0680*/  FADD R34, R33, R28 ;  /* 0x0000001c21227221 */ /* 0x000fe20000000000 */
[----:B------:R-:W-:Y:S01]  /*0690*/  FADD R25, R25, -R26 ;  /* 0x8000001a19197221 */ /* 0x000fe20000000000 */
[----:B------:R-:W5:Y:S02]  /*06a0*/  LDG.E R27, desc[UR6][R6.64+-0x10] ;  /* 0xfffff006061b7981 */ /* 0x000f64000c1e1900 */
[----:B------:R-:W-:Y:S01]  /*06b0*/  FADD R33, R33, -R34 ;  /* 0x8000002221217221 */ /* 0x000fe20000000000 */
[----:B------:R-:W-:Y:S01]  /*06c0*/  FADD R21, R21, -R22 ;  /* 0x8000001615157221 */ /* 0x000fe20000000000 */
[----:B------:R-:W5:Y:S02]  /*06d0*/  LDG.E R26, desc[UR6][R8.64+-0xc] ;  /* 0xfffff406081a7981 */ /* 0x000f64000c1e1900 */
[----:B------:R-:W-:-:S04]  /*06e0*/  FADD R28, R28, R33 ;  /* 0x000000211c1c7221 */ /* 0x000fc80000000000 */
[----:B------:R-:W-:Y:S02]  /*06f0*/  FFMA R25, R25, R25, R28 ;  /* 0x0000001919197223 */ /* 0x000fe4000000001c */
[----:B------:R-:W5:Y:S02]  /*0700*/  LDG.E R28, desc[UR6][R8.64+-0x10] ;  /* 0xfffff006081c7981 */ /* 0x000f64000c1e1900 */
[----:B------:R-:W-:-:S04]  /*0710*/  FADD R33, R34, R25 ;  /* 0x0000001922217221 */ /* 0x000fc80000000000 */
[----:B------:R-:W-:-:S04]  /*0720*/  FADD R34, R34, -R33 ;  /* 0x8000002122227221 */ /* 0x000fc80000000000 */
[----:B------:R-:W-:Y:S02]  /*0730*/  FADD R34, R25, R34 ;  /* 0x0000002219227221 */ /* 0x000fe40000000000 */
[----:B------:R-:W5:Y:S02]  /*0740*/  LDG.E R25, desc[UR6][R6.64+-0xc] ;  /* 0xfffff40606197981 */ /* 0x000f64000c1e1900 */
[----:B------:R-:W-:Y:S01]  /*0750*/  FFMA R22, R21, R21, R34 ;  /* 0x0000001515167223 */ /* 0x000fe20000000022 */
[----:B------:R-:W-:Y:S01]  /*0760*/  FADD R19, R19, -R20 ;  /* 0x8000001413137221 */ /* 0x000fe20000000000 */
[----:B------:R-:W5:Y:S02]  /*0770*/  LDG.E R21, desc[UR6][R8.64+-0x8] ;  /* 0xfffff80608157981 */ /* 0x000f64000c1e1900 */
[C---:B------:R-:W-:Y:S02]  /*0780*/  FADD R34, R33.reuse, R22 ;  /* 0x0000001621227221 */ /* 0x040fe40000000000 */
[----:B------:R-:W5:Y:S02]  /*0790*/  LDG.E R20, desc[UR6][R6.64+-0x4] ;  /* 0xfffffc0606147981 */ /* 0x000f64000c1e1900 */
[----:B------:R-:W-:-:S04]  /*07a0*/  FADD R33, R33, -R34 ;  /* 0x8000002221217221 */ /* 0x000fc80000000000 */
[----:B------:R-:W-:-:S04]  /*07b0*/  FADD R22, R22, R33 ;  /* 0x0000002116167221 */ /* 0x000fc80000000000 */
[----:B------:R-:W-:Y:S02]  /*07c0*/  FFMA R19, R19, R19, R22 ;  /* 0x0000001313137223 */ /* 0x000fe40000000016 */
[----:B------:R-:W5:Y:S02]  /*07d0*/  LDG.E R22, desc[UR6][R6.64+-0x8] ;  /* 0xfffff80606167981 */ /* 0x000f64000c1e1900 */
[----:B------:R-:W-:-:S04]  /*07e0*/  FADD R33, R34, R19 ;  /* 0x0000001322217221 */ /* 0x000fc80000000000 */
[----:B------:R-:W-:-:S04]  /*07f0*/  FADD R34, R34, -R33 ;  /* 0x8000002122227221 */ /* 0x000fc80000000000 */
[----:B------:R-:W-:Y:S02]  /*0800*/  FADD R34, R19, R34 ;  /* 0x0000002213227221 */ /* 0x000fe40000000000 */
[----:B------:R-:W5:Y:S01]  /*0810*/  LDG.E R19, desc[UR6][R8.64+-0x4] ;  /* 0xfffffc0608137981 */ /* 0x000f62000c1e1900 */
[----:B----4-:R-:W-:-:S04]  /*0820*/  FADD R17, R17, -R18 ;  /* 0x8000001211117221 */ /* 0x010fc80000000000 */
[----:B------:R-:W-:Y:S02]  /*0830*/  FFMA R18, R17, R17, R34 ;  /* 0x0000001111127223 */ /* 0x000fe40000000022 */
[----:B------:R-:W4:Y:S02]  /*0840*/  LDG.E R17, desc[UR6][R8.64] ;  /* 0x0000000608117981 */ /* 0x000f24000c1e1900 */
[----:B------:R-:W-:-:S04]  /*0850*/  FADD R34, R33, R18 ;  /* 0x0000001221227221 */ /* 0x000fc80000000000 */
[----:B------:R-:W-:-:S04]  /*0860*/  FADD R33, R33, -R34 ;  /* 0x8000002221217221 */ /* 0x000fc80000000000 */
[----:B------:R-:W-:Y:S01]  /*0870*/  FADD R18, R18, R33 ;  /* 0x0000002112127221 */ /* 0x000fe20000000000 */
[----:B--2---:R-:W-:-:S04]  /*0880*/  FADD R31, R31, -R32 ;  /* 0x800000201f1f7221 */ /* 0x004fc80000000000 */
[----:B------:R-:W-:Y:S02]  /*0890*/  FFMA R33, R31, R31, R18 ;  /* 0x0000001f1f217223 */ /* 0x000fe40000000012 */
[----:B------:R-:W4:Y:S02]  /*08a0*/  LDG.E R18, desc[UR6][R6.64] ;  /* 0x0000000606127981 */ /* 0x000f24000c1e1900 */
[----:B------:R-:W-:-:S04]  /*08b0*/  FADD R31, R34, R33 ;  /* 0x00000021221f7221 */ /* 0x000fc80000000000 */
[----:B------:R-:W-:Y:S01]  /*08c0*/  FADD R34, R34, -R31 ;  /* 0x8000001f22227221 */ /* 0x000fe20000000000 */
[----:B---3--:R-:W-:-:S03]  /*08d0*/  FADD R23, R23, -R24 ;  /* 0x8000001817177221 */ /* 0x008fc60000000000 */
[----:B------:R-:W-:Y:S01]  /*08e0*/  FADD R34, R33, R34 ;  /* 0x0000002221227221 */ /* 0x000fe20000000000 */
[----:B------:R-:W2:Y:S03]  /*08f0*/  LDG.E R24, desc[UR6][R6.64+0x4] ;  /* 0x0000040606187981 */ /* 0x000ea6000c1e1900 */
[----:B------:R-:W-:Y:S02]  /*0900*/  FFMA R34, R23, R23, R34 ;  /* 0x0000001717227223 */ /* 0x000fe40000000022 */
[----:B------:R-:W2:Y:S02]  /*0910*/  LDG.E R23, desc[UR6][R8.64+0x4] ;  /* 0x0000040608177981 */ /* 0x000ea4000c1e1900 */
[----:B------:R-:W-:-:S04]  /*0920*/  FADD R32, R31, R34 ;  /* 0x000000221f207221 */ /* 0x000fc80000000000 */
[----:B------:R-:W-:Y:S01]  /*0930*/  FADD R31, R31, -R32 ;  /* 0x800000201f1f7221 */ /* 0x000fe20000000000 */
[----:B-----5:R-:W-:-:S03]  /*0940*/  FADD R29, R29, -R30 ;  /* 0x8000001e1d1d7221 */ /* 0x020fc60000000000 */
[----:B------:R-:W-:Y:S01]  /*0950*/  FADD R34, R34, R31 ;  /* 0x0000001f22227221 */ /* 0x000fe20000000000 */
[----:B------:R-:W3:Y:S03]  /*0960*/  LDG.E R30, desc[UR6][R6.64+0x8] ;  /* 0x00000806061e7981 */ /* 0x000ee6000c1e1900 */
[----:B------:R-:W-:Y:S02]  /*0970*/  FFMA R33, R29, R29, R34 ;  /* 0x0000001d1d217223 */ /* 0x000fe40000000022 */
[----:B------:R-:W3:Y:S02]  /*0980*/  LDG.E R29, desc[UR6][R8.64+0x8] ;  /* 0x00000806081d7981 */ /* 0x000ee4000c1e1900 */
[----:B------:R-:W-:-:S04]  /*0990*/  FADD R31, R32, R33 ;  /* 0x00000021201f7221 */ /* 0x000fc80000000000 */
[----:B------:R-:W-:Y:S01]  /*09a0*/  FADD R32, R32, -R31 ;  /* 0x8000001f20207221 */ /* 0x000fe20000000000 */
[----:B------:R-:W-:-:S03]  /*09b0*/  FADD R27, R27, -R28 ;  /* 0x8000001c1b1b7221 */ /* 0x000fc60000000000 */
[----:B------:R-:W-:Y:S01]  /*09c0*/  FADD R32, R33, R32 ;  /* 0x0000002021207221 */ /* 0x000fe20000000000 */
[----:B------:R-:W5:Y:S03]  /*09d0*/  LDG.E R28, desc[UR6][R6.64+0xc] ;  /* 0x00000c06061c7981 */ /* 0x000f66000c1e1900 */
[----:B------:R-:W-:Y:S02]  /*09e0*/  FFMA R34, R27, R27, R32 ;  /* 0x0000001b1b227223 */ /* 0x000fe40000000020 */
[----:B------:R-:W5:Y:S02]  /*09f0*/  LDG.E R27, desc[UR6][R8.64+0xc] ;  /* 0x00000c06081b7981 */ /* 0x000f64000c1e1900 */
[----:B------:R-:W-:-:S04]  /*0a00*/  FADD R32, R31, R34 ;  /* 0x000000221f207221 */ /* 0x000fc80000000000 */
[----:B------:R-:W-:Y:S01]  /*0a10*/  FADD R31, R31, -R32 ;  /* 0x800000201f1f7221 */ /* 0x000fe20000000000 */
[----:B------:R-:W-:Y:S02]  /*0a20*/  FADD R25, R25, -R26 ;  /* 0x8000001a19197221 */ /* 0x000fe40000000000 */
[----:B------:R-:W5:Y:S01]  /*0a30*/  LDG.E R26, desc[UR6][R6.64+0x10] ;  /* 0x00001006061a7981 */ /* 0x000f62000c1e1900 */
[----:B------:R-:W-:-:S04]  /*0a40*/  FADD R34, R34, R31 ;  /* 0x0000001f22227221 */ /* 0x000fc80000000000 */
[----:B------:R-:W-:Y:S02]  /*0a50*/  FFMA R33, R25, R25, R34 ;  /* 0x0000001919217223 */ /* 0x000fe40000000022 */
[----:B------:R-:W5:Y:S02]  /*0a60*/  LDG.E R25, desc[UR6][R8.64+0x10] ;  /* 0x0000100608197981 */ /* 0x000f64000c1e1900 */
        /* <DEDUP_REMOVED lines=11> */
[----:B------:R-:W-:-:S03]  /*0b20*/  FADD R32, R32, R31 ;  /* 0x0000001f20207221 */ /* 0x000fc60000000000 */
[----:B------:R-:W5:Y:S01]  /*0b30*/  LDG.E R31, desc[UR6][R8.64+0x18] ;  /* 0x00001806081f7981 */ /* 0x000f62000c1e1900 */
[----:B------:R-:W-:-:S03]  /*0b40*/  FFMA R19, R19, R19, R32 ;  /* 0x0000001313137223 */ /* 0x000fc60000000020 */
[----:B------:R-:W5:Y:S01]  /*0b50*/  LDG.E R32, desc[UR6][R6.64+0x18] ;  /* 0x0000180606207981 */ /* 0x000f62000c1e1900 */
        /* <DEDUP_REMOVED lines=10> */
[----:B--2---:R-:W-:Y:S02]  /*0c00*/  FADD R23, R24, -R23 ;  /* 0x8000001718177221 */ /* 0x004fe40000000000 */
[----:B------:R-:W2:Y:S02]  /*0c10*/  LDG.E R24, desc[UR6][R6.64+0x24] ;  /* 0x0000240606187981 */ /* 0x000ea4000c1e1900 */
[----:B------:R-:W-:Y:S02]  /*0c20*/  FFMA R23, R23, R23, R18 ;  /* 0x0000001717177223 */ /* 0x000fe40000000012 */
[----:B------:R-:W4:Y:S02]  /*0c30*/  LDG.E R18, desc[UR6][R6.64+0x20] ;  /* 0x0000200606127981 */ /* 0x000f24000c1e1900 */
[----:B------:R-:W-:-:S04]  /*0c40*/  FADD R33, R34, R23 ;  /* 0x0000001722217221 */ /* 0x000fc80000000000 */
[----:B------:R-:W-:Y:S01]  /*0c50*/  FADD R34, R34, -R33 ;  /* 0x8000002122227221 */ /* 0x000fe20000000000 */
[----:B---3--:R-:W-:-:S03]  /*0c60*/  FADD R29, R30, -R29 ;  /* 0x8000001d1e1d7221 */ /* 0x008fc60000000000 */
[----:B------:R-:W-:Y:S02]  /*0c70*/  FADD R34, R23, R34 ;  /* 0x0000002217227221 */ /* 0x000fe40000000000 */
[----:B------:R-:W2:Y:S02]  /*0c80*/  LDG.E R23, desc[UR6][R8.64+0x24] ;  /* 0x0000240608177981 */ /* 0x000ea4000c1e1900 */
[----:B------:R-:W-:-:S04]  /*0c90*/  FFMA R34, R29, R29, R34 ;  /* 0x0000001d1d227223 */ /* 0x000fc80000000022 */
        /* <DEDUP_REMOVED lines=22> */
[----:B------:R-:W-:-:S04]  /*0e00*/  FADD R30, R30, -R33 ;  /* 0x800000211e1e7221 */ /* 0x000fc80000000000 */
[----:B------:R-:W-:Y:S01]  /*0e10*/  FADD R30, R29, R30 ;  /* 0x0000001e1d1e7221 */ /* 0x000fe20000000000 */
[----:B------:R-:W-:Y:S01]  /*0e20*/  FADD R31, R32, -R31 ;  /* 0x8000001f201f7221 */ /* 0x000fe20000000000 */
        /* <DEDUP_REMOVED lines=11> */
[----:B------:R-:W-:-:S04]  /*0ee0*/  FADD R32, R32, -R33 ;  /* 0x8000002120207221 */ /* 0x000fc80000000000 */
[----:B------:R-:W-:Y:S02]  /*0ef0*/  FADD R34, R31, R32 ;  /* 0x000000201f227221 */ /* 0x000fe40000000000 */
[----:B------:R-:W5:Y:S04]  /*0f00*/  LDG.E R32, desc[UR6][R6.64+0x3c] ;  /* 0x00003c0606207981 */ /* 0x000f68000c1e1900 */
[----:B------:R0:W5:Y:S01]  /*0f10*/  LDG.E R31, desc[UR6][R8.64+0x3c] ;  /* 0x00003c06081f7981 */ /* 0x000162000c1e1900 */
[----:B------:R-:W-:Y:S01]  /*0f20*/  UIADD3 UR4, UPT, UPT, UR8, -0x1f, URZ ;  /* 0xffffffe108047890 */ /* 0x000fe2000fffe0ff */
[----:B------:R-:W-:-:S05]  /*0f30*/  IADD3 R16, PT, PT, R16, 0x20, RZ ;  /* 0x0000002010107810 */ /* 0x000fca0007ffe0ff */
[----:B------:R-:W-:Y:S02]  /*0f40*/  ISETP.GE.AND P0, PT, R16, UR4, PT ;  /* 0x0000000410007c0c */ /* 0x000fe4000bf06270 */
[----:B0-----:R-:W-:-:S04]  /*0f50*/  IADD3 R8, P2, PT, R8, 0x80, RZ ;  /* 0x0000008008087810 */ /* 0x001fc80007f5e0ff */
[----:B------:R-:W-:Y:S01]  /*0f60*/  IADD3.X R9, PT, PT, RZ, R9, RZ, P2, !PT ;  /* 0x00000009ff097210 */ /* 0x000fe200017fe4ff */
        /* <DEDUP_REMOVED lines=37> */
[----:B------:R-:W-:Y:S01]  /*11c0*/  FADD R17, R20, R31 ;  /* 0x0000001f14117221 */ /* 0x000fe20000000000 */
[----:B------:R-:W-:-:S03]  /*11d0*/  IADD3 R19, P1, PT, R6, 0x80, RZ ;  /* 0x0000008006137810 */ /* 0x000fc60007f3e0ff */
[----:B------:R-:W-:Y:S01]  /*11e0*/  FADD R18, -R20, R17 ;  /* 0x0000001114127221 */ /* 0x000fe20000000100 */
[----:B------:R-:W-:-:S03]  /*11f0*/  IADD3.X R20, PT, PT, RZ, R7, RZ, P1, !PT ;  /* 0x00000007ff147210 */ /* 0x000fc60000ffe4ff */
[----:B------:R-:W-:Y:S01]  /*1200*/  FADD R18, -R31, R18 ;  /* 0x000000121f127221 */ /* 0x000fe20000000100 */
[----:B------:R-:W-:Y:S06]  /*1210*/  @!P0 BRA `(.L_x_207) ;  /* 0xfffffff000588947 */ /* 0x000fec000383ffff */
.L_x_206:
[----:B------:R-:W4:Y:S01]  /*1220*/  LDCU UR4, c[0x0][0x3a4] ;  /* 0x00007480ff0477ac */ /* 0x000f220008000800 */
[----:B--2---:R-:W-:Y:S01]  /*1230*/  IADD3 R19, PT, PT, R14, -0xf, RZ ;  /* 0xfffffff10e137810 */ /* 0x004fe20007ffe0ff */
[----:B-1----:R-:W-:-:S03]  /*1240*/  IMAD R7, R12, R15, RZ ;  /* 0x0000000f0c077224 */ /* 0x002fc600078e02ff */
[----:B------:R-:W-:Y:S01]  /*1250*/  ISETP.GE.AND P0, PT, R16, R19, PT ;  /* 0x000000131000720c */ /* 0x000fe20003f06270 */
[----:B0-----:R-:W-:-:S04]  /*1260*/  IMAD.WIDE R4, R7, 0x4, R4 ;  /* 0x0000000407047825 */ /* 0x001fc800078e0204 */
[----:B----4-:R-:W-:-:S04]  /*1270*/  IMAD R9, R11, UR4, RZ ;  /* 0x000000040b097c24 */ /* 0x010fc8000f8e02ff */
[----:B---3--:R-:W-:-:S04]  /*1280*/  IMAD.WIDE R2, R9, 0x4, R2 ;  /* 0x0000000409027825 */ /* 0x008fc800078e0202 */
[----:B------:R-:W-:Y:S05]  /*1290*/  @P0 BRA `(.L_x_208) ;  /* 0x0000000400d40947 */ /* 0x000fea0003800000 */
.L_x_209:
        /* <DEDUP_REMOVED lines=19> */
[----:B--2---:R-:W-:-:S04]  /*13d0*/  FADD R21, R20, -R21 ;  /* 0x8000001514157221 */ /* 0x004fc80000000000 */
[----:B------:R-:W-:Y:S01]  /*13e0*/  FFMA R18, R21, R21, -R18 ;  /* 0x0000001515127223 */ /* 0x000fe20000000812 */
[----:B---3--:R-:W-:Y:S02]  /*13f0*/  FADD R25, R25, -R28 ;  /* 0x8000001c19197221 */ /* 0x008fe40000000000 */
[----:B------:R-:W2:Y:S01]  /*1400*/  LDG.E R28, desc[UR6][R6.64+0x20] ;  /* 0x00002006061c7981 */ /* 0x000ea2000c1e1900 */
[----:B----4-:R-:W-:-:S03]  /*1410*/  FADD R26, R26, -R27 ;  /* 0x8000001b1a1a7221 */ /* 0x010fc60000000000 */
[----:B------:R-:W2:Y:S01]  /*1420*/  LDG.E R27, desc[UR6][R8.64+0x20] ;  /* 0x00002006081b7981 */ /* 0x000ea2000c1e1900 */
[----:B-----5:R-:W-:-:S03]  /*1430*/  FADD R20, R22, -R31 ;  /* 0x8000001f16147221 */ /* 0x020fc60000000000 */
[----:B------:R-:W3:Y:S01]  /*1440*/  LDG.E R31, desc[UR6][R8.64+0x28] ;  /* 0x00002806081f7981 */ /* 0x000ee2000c1e1900 */
[----:B------:R-:W-:-:S03]  /*1450*/  FADD R23, R23, -R30 ;  /* 0x8000001e17177221 */ /* 0x000fc60000000000 */
[----:B------:R-:W4:Y:S01]  /*1460*/  LDG.E R30, desc[UR6][R6.64+0x24] ;  /* 0x00002406061e7981 */ /* 0x000f22000c1e1900 */
[----:B------:R-:W-:-:S03]  /*1470*/  FADD R24, R24, -R29 ;  /* 0x8000001d18187221 */ /* 0x000fc60000000000 */
[----:B------:R-:W4:Y:S01]  /*1480*/  LDG.E R29, desc[UR6][R8.64+0x24] ;  /* 0x00002406081d7981 */ /* 0x000f22000c1e1900 */
[----:B------:R-:W-:-:S03]  /*1490*/  FADD R21, R32, -R33 ;  /* 0x8000002120157221 */ /* 0x000fc60000000000 */
[----:B------:R-:W3:Y:S04]  /*14a0*/  LDG.E R32, desc[UR6][R6.64+0x28] ;  /* 0x0000280606207981 */ /* 0x000ee8000c1e1900 */
[----:B------:R-:W5:Y:S01]  /*14b0*/  LDG.E R33, desc[UR6][R8.64+0x2c] ;  /* 0x00002c0608217981 */ /* 0x000f62000c1e1900 */
[----:B------:R-:W-:-:S03]  /*14c0*/  FADD R22, R34, -R35 ;  /* 0x8000002322167221 */ /* 0x000fc60000000000 */
[----:B------:R-:W5:Y:S04]  /*14d0*/  LDG.E R34, desc[UR6][R6.64+0x2c] ;  /* 0x00002c0606227981 */ /* 0x000f68000c1e1900 */
[----:B------:R-:W5:Y:S01]  /*14e0*/  LDG.E R35, desc[UR6][R8.64+0x3c] ;  /* 0x00003c0608237981 */ /* 0x000f62000c1e1900 */
[----:B--2---:R-:W-:Y:S01]  /*14f0*/  FADD R27, R27, -R28 ;  /* 0x8000001c1b1b7221 */ /* 0x004fe20000000000 */
[----:B----4-:R-:W-:Y:S01]  /*1500*/  FADD R28, R29, -R30 ;  /* 0x8000001e1d1c7221 */ /* 0x010fe20000000000 */
[----:B---3--:R-:W-:Y:S02]  /*1510*/  FADD R29, R31, -R32 ;  /* 0x800000201f1d7221 */ /* 0x008fe40000000000 */
[----:B------:R-:W2:Y:S04]  /*1520*/  LDG.E R31, desc[UR6][R8.64+0x30] ;  /* 0x00003006081f7981 */ /* 0x000ea8000c1e1900 */
[----:B------:R-:W2:Y:S01]  /*1530*/  LDG.E R32, desc[UR6][R6.64+0x30] ;  /* 0x0000300606207981 */ /* 0x000ea2000c1e1900 */
[----:B-----5:R-:W-:-:S03]  /*1540*/  FADD R30, R33, -R34 ;  /* 0x80000022211e7221 */ /* 0x020fc60000000000 */
[----:B------:R-:W3:Y:S04]  /*1550*/  LDG.E R34, desc[UR6][R8.64+0x34] ;  /* 0x0000340608227981 */ /* 0x000ee8000c1e1900 */
[----:B------:R-:W3:Y:S01]  /*1560*/  LDG.E R33, desc[UR6][R6.64+0x34] ;  /* 0x0000340606217981 */ /* 0x000ee2000c1e1900 */
        /* <DEDUP_REMOVED lines=11> */
[----:B------:R-:W-:Y:S01]  /*1620*/  FFMA R22, R22, R22, R21 ;  /* 0x0000001616167223 */ /* 0x000fe20000000015 */
[----:B--2---:R-:W-:Y:S02]  /*1630*/  FADD R31, R31, -R32 ;  /* 0x800000201f1f7221 */ /* 0x004fe40000000000 */
[----:B------:R0:W2:Y:S01]  /*1640*/  LDG.E R32, desc[UR6][R6.64+0x38] ;  /* 0x0000380606207981 */ /* 0x0000a2000c1e1900 */
[----:B---3--:R-:W-:-:S03]  /*1650*/  FADD R34, R34, -R33 ;  /* 0x8000002122227221 */ /* 0x008fc60000000000 */
[----:B------:R-:W2:Y:S01]  /*1660*/  LDG.E R33, desc[UR6][R8.64+0x38] ;  /* 0x0000380608217981 */ /* 0x000ea2000c1e1900 */
        /* <DEDUP_REMOVED lines=43> */
[----:B------:R-:W-:Y:S01]  /*1920*/  IADD3 R16, PT, PT, R16, 0x10, RZ ;  /* 0x0000001010107810 */ /* 0x000fe20007ffe0ff */
[----:B------:R-:W-:-:S03]  /*1930*/  FADD R35, R35, -R36 ;  /* 0x8000002423237221 */ /* 0x000fc60000000000 */
[----:B------:R-:W-:Y:S01]  /*1940*/  ISETP.GE.AND P0, PT, R16, R19, PT ;  /* 0x000000131000720c */ /* 0x000fe20003f06270 */
[----:B--2---:R-:W-:-:S04]  /*1950*/  FADD R32, R33, -R32 ;  /* 0x8000002021207221 */ /* 0x004fc80000000000 */
        /* <DEDUP_REMOVED lines=9> */
.L_x_208:
[C---:B------:R-:W-:Y:S02]  /*19f0*/  IADD3 R19, PT, PT, R14.reuse, -0x7, RZ ;  /* 0xfffffff90e137810 */ /* 0x040fe40007ffe0ff */
[----:B------:R-:W-:Y:S02]  /*1a00*/  IADD3 R21, PT, PT, R14, -0x3, RZ ;  /* 0xfffffffd0e157810 */ /* 0x000fe40007ffe0ff */
[----:B------:R-:W-:-:S13]  /*1a10*/  ISETP.GE.AND P0, PT, R16, R19, PT ;  /* 0x000000131000720c */ /* 0x000fda0003f06270 */
[----:B------:R-:W-:Y:S05]  /*1a20*/  @P0 BRA `(.L_x_210) ;  /* 0x0000000000f40947 */ /* 0x000fea0003800000 */
.L_x_211:
        /* <DEDUP_REMOVED lines=61> */
.L_x_210:
        /* <DEDUP_REMOVED lines=11> */
.L_x_214:
        /* <DEDUP_REMOVED lines=23> */
[----:B------:R-:W3:Y:S04]  /*2020*/  LDG.E R26, desc[UR6][R6.64+0x18] ;  /* 0x00001806061a7981 */ /* 0x000ee8000c1e1900 */
[----:B------:R-:W4:Y:S01]  /*2030*/  LDG.E R31, desc[UR6][R8.64+0x20] ;  /* 0x00002006081f7981 */ /* 0x000f22000c1e1900 */
[----:B-----5:R-:W-:-:S03]  /*2040*/  FADD R23, R28, -R33 ;  /* 0x800000211c177221 */ /* 0x020fc60000000000 */
[----:B------:R-:W3:Y:S04]  /*2050*/  LDG.E R33, desc[UR6][R8.64+0x18] ;  /* 0x0000180608217981 */ /* 0x000ee8000c1e1900 */
[----:B------:R-:W4:Y:S01]  /*2060*/  LDG.E R28, desc[UR6][R6.64+0x20] ;  /* 0x00002006061c7981 */ /* 0x000f22000c1e1900 */
[----:B------:R-:W-:-:S03]  /*2070*/  FADD R34, R34, -R25 ;  /* 0x8000001922227221 */ /* 0x000fc60000000000 */
[----:B------:R-:W5:Y:S01]  /*2080*/  LDG.E R25, desc[UR6][R6.64+0x1c] ;  /* 0x00001c0606197981 */ /* 0x000f62000c1e1900 */
[----:B------:R-:W-:-:S03]  /*2090*/  FADD R24, R24, -R27 ;  /* 0x8000001b18187221 */ /* 0x000fc60000000000 */
[----:B------:R-:W2:Y:S01]  /*20a0*/  LDG.E R27, desc[UR6][R6.64+0x24] ;  /* 0x00002406061b7981 */ /* 0x000ea2000c1e1900 */
[----:B---3--:R-:W-:-:S03]  /*20b0*/  FADD R33, R33, -R26 ;  /* 0x8000001a21217221 */ /* 0x008fc60000000000 */
[----:B------:R-:W3:Y:S01]  /*20c0*/  LDG.E R26, desc[UR6][R6.64+0x28] ;  /* 0x00002806061a7981 */ /* 0x000ee2000c1e1900 */
[----:B----4-:R-:W-:-:S03]  /*20d0*/  FADD R31, R31, -R28 ;  /* 0x8000001c1f1f7221 */ /* 0x010fc60000000000 */
[----:B------:R-:W4:Y:S01]  /*20e0*/  LDG.E R28, desc[UR6][R8.64+0x2c] ;  /* 0x00002c06081c7981 */ /* 0x000f22000c1e1900 */
[----:B-----5:R-:W-:-:S03]  /*20f0*/  FADD R32, R32, -R25 ;  /* 0x8000001920207221 */ /* 0x020fc60000000000 */
[----:B------:R-:W4:Y:S01]  /*2100*/  LDG.E R25, desc[UR6][R6.64+0x2c] ;  /* 0x00002c0606197981 */ /* 0x000f22000c1e1900 */
[----:B--2---:R-:W-:-:S03]  /*2110*/  FADD R30, R30, -R27 ;  /* 0x8000001b1e1e7221 */ /* 0x004fc60000000000 */
[----:B------:R-:W2:Y:S01]  /*2120*/  LDG.E R27, desc[UR6][R8.64+0x30] ;  /* 0x00003006081b7981 */ /* 0x000ea2000c1e1900 */
[----:B---3--:R-:W-:-:S03]  /*2130*/  FADD R29, R29, -R26 ;  /* 0x8000001a1d1d7221 */ /* 0x008fc60000000000 */
[----:B------:R-:W2:Y:S01]  /*2140*/  LDG.E R26, desc[UR6][R6.64+0x30] ;  /* 0x00003006061a7981 */ /* 0x000ea2000c1e1900 */
[----:B----4-:R-:W-:-:S03]  /*2150*/  FADD R28, R28, -R25 ;  /* 0x800000191c1c7221 */ /* 0x010fc60000000000 */
[----:B------:R-:W3:Y:S01]  /*2160*/  LDG.E R25, desc[UR6][R8.64+0x34] ;  /* 0x0000340608197981 */ /* 0x000ee2000c1e1900 */
[----:B--2---:R-:W-:Y:S01]  /*2170*/  FADD R27, R27, -R26 ;  /* 0x8000001a1b1b7221 */ /* 0x004fe20000000000 */
[----:B---3--:R-:W-:Y:S02]  /*2180*/  FADD R26, R25, -R36 ;  /* 0x80000024191a7221 */ /* 0x008fe40000000000 */
[----:B------:R-:W2:Y:S04]  /*2190*/  LDG.E R25, desc[UR6][R8.64+0x38] ;  /* 0x0000380608197981 */ /* 0x000ea8000c1e1900 */
[----:B------:R-:W2:Y:S01]  /*21a0*/  LDG.E R36, desc[UR6][R6.64+0x38] ;  /* 0x0000380606247981 */ /* 0x000ea2000c1e1900 */
[----:B------:R-:W-:Y:S01]  /*21b0*/  IADD3 R14, PT, PT, R14, 0x4, RZ ;  /* 0x000000040e0e7810 */ /* 0x000fe20007ffe0ff */
[----:B--2---:R-:W-:-:S02]  /*21c0*/  FADD R25, R25, -R36 ;  /* 0x8000002419197221 */ /* 0x004fc40000000000 */
[----:B------:R0:W2:Y:S02]  /*21d0*/  LDG.E R36, desc[UR6][R8.64+0x3c] ;  /* 0x00003c0608247981 */ /* 0x0000a4000c1e1900 */
[----:B0-----:R-:W-:-:S04]  /*21e0*/  FADD R8, R18, R17 ;  /* 0x0000001112087221 */ /* 0x001fc80000000000 */
        /* <DEDUP_REMOVED lines=57> */
[----:B------:R-:W-:-:S03]  /*2580*/  ISETP.NE.AND P0, PT, R14, R21, PT ;  /* 0x000000150e00720c */ /* 0x000fc60003f05270 */
[----:B------:R-:W-:Y:S01]  /*2590*/  FADD R9, R6, R9 ;  /* 0x0000000906097221 */ /* 0x000fe20000000000 */
[----:B------:R-:W-:Y:S01]  /*25a0*/  IADD3 R16, PT, PT, R16, 0x10, RZ ;  /* 0x0000001010107810 */ /* 0x000fe20007ffe0ff */
[----:B--2---:R-:W-:-:S04]  /*25b0*/  FADD R36, R36, -R37 ;  /* 0x8000002524247221 */ /* 0x004fc80000000000 */
[----:B------:R-:W-:-:S04]  /*25c0*/  FFMA R9, R36, R36, R9 ;  /* 0x0000002424097223 */ /* 0x000fc80000000009 */
[----:B------:R-:W-:-:S04]  /*25d0*/  FADD R17, R8, R9 ;  /* 0x0000000908117221 */ /* 0x000fc80000000000 */
[----:B------:R-:W-:-:S04]  /*25e0*/  FADD R8, -R8, R17 ;  /* 0x0000001108087221 */ /* 0x000fc80000000100 */
[----:B------:R-:W-:Y:S01]  /*25f0*/  FADD R18, -R9, R8 ;  /* 0x0000000809127221 */ /* 0x000fe20000000100 */
[----:B------:R-:W-:Y:S06]  /*2600*/  @P0 BRA `(.L_x_214) ;  /* 0xfffffff800280947 */ /* 0x000fec000383ffff */
.L_x_213:
        /* <DEDUP_REMOVED lines=63> */
.L_x_215:
        /* <DEDUP_REMOVED lines=32> */
.L_x_212:
        /* <DEDUP_REMOVED lines=10> */
.L_x_218:
        /* <DEDUP_REMOVED lines=62> */
.L_x_217:
        /* <DEDUP_REMOVED lines=36> */
.L_x_219:
        /* <DEDUP_REMOVED lines=28> */
.L_x_216:
[----:B------:R-:W0:Y:S01]  /*3480*/  LDCU UR4, c[0x0][0x3a8] ;  /* 0x00007500ff0477ac */ /* 0x000e220008000800 */
[----:B------:R-:W-:-:S04]  /*3490*/  FSETP.GEU.AND P0, PT, R17, R10, PT ;  /* 0x0000000a1100720b */ /* 0x000fc80003f0e000 */
[C---:B------:R-:W-:Y:S02]  /*34a0*/  SEL R13, R12.reuse, R13, !P0 ;  /* 0x0000000d0c0d7207 */ /* 0x040fe40004000000 */
[----:B------:R-:W-:Y:S02]  /*34b0*/  IADD3 R12, PT, PT, R12, 0x1, RZ ;  /* 0x000000010c0c7810 */ /* 0x000fe40007ffe0ff */
[----:B------:R-:W-:Y:S02]  /*34c0*/  FSEL R10, R17, R10, !P0 ;  /* 0x0000000a110a7208 */ /* 0x000fe40004000000 */
[----:B0-----:R-:W-:-:S13]  /*34d0*/  ISETP.NE.AND P1, PT, R12, UR4, PT ;  /* 0x000000040c007c0c */ /* 0x001fda000bf25270 */
[----:B------:R-:W-:Y:S05]  /*34e0*/  @P1 BRA `(.L_x_220) ;  /* 0xffffffcc00501947 */ /* 0x000fea000383ffff */
[----:B------:R-:W0:Y:S01]  /*34f0*/  LDC.64 R2, c[0x0][0x390] ;  /* 0x0000e400ff027b82 */ /* 0x000e220000000a00 */
[----:B------:R-:W1:Y:S01]  /*3500*/  LDCU UR4, c[0x0][0x3a0] ;  /* 0x00007400ff0477ac */ /* 0x000e620008000800 */
[----:B------:R-:W-:-:S06]  /*3510*/  HFMA2 R7, -RZ, RZ, 0, 5.9604644775390625e-08 ;  /* 0x00000001ff077431 */ /* 0x000fcc00000001ff */
[----:B------:R-:W2:Y:S01]  /*3520*/  LDC.64 R4, c[0x0][0x398] ;  /* 0x0000e600ff047b82 */ /* 0x000ea20000000a00 */
[----:B0-----:R-:W-:Y:S01]  /*3530*/  IMAD.WIDE R2, R11, 0x4, R2 ;  /* 0x000000040b027825 */ /* 0x001fe200078e0202 */
[----:B------:R-:W-:-:S04]  /*3540*/  IADD3 R11, PT, PT, R0, R11, RZ ;  /* 0x0000000b000b7210 */ /* 0x000fc80007ffe0ff */
[----:B-1----:R-:W-:Y:S01]  /*3550*/  ISETP.GE.AND P0, PT, R11, UR4, PT ;  /* 0x000000040b007c0c */ /* 0x002fe2000bf06270 */
[----:B------:R0:W-:Y:S01]  /*3560*/  STG.E desc[UR6][R2.64], R13 ;  /* 0x0000000d02007986 */ /* 0x0001e2000c101906 */
[----:B--2---:R-:W-:-:S05]  /*3570*/  IMAD.WIDE.U32 R4, R13, 0x4, R4 ;  /* 0x000000040d047825 */ /* 0x004fca00078e0004 */
[----:B------:R0:W-:Y:S06]  /*3580*/  REDG.E.ADD.STRONG.GPU desc[UR6][R4.64], R7 ;  /* 0x000000070400798e */ /* 0x0001ec000c12e106 */
[----:B------:R-:W-:Y:S05]  /*3590*/  @!P0 BRA `(.L_x_221) ;  /* 0xffffffcc001c8947 */ /* 0x000fea000383ffff */
[----:B------:R-:W-:Y:S05]  /*35a0*/  EXIT ;  /* 0x000000000000794d */ /* 0x000fea0003800000 */
.L_x_205:
[----:B------:R-:W0:Y:S01]  /*35b0*/  LDCU UR8, c[0x0][0x3a4] ;  /* 0x00007480ff0877ac */ /* 0x000e220008000800 */
[----:B------:R-:W-:-:S12]  /*35c0*/  ULOP3.LUT UR4, UR4, 0xfffffff0, URZ, 0xc0, !UPT ;  /* 0xfffffff004047892 */ /* 0x000fd8000f8ec0ff */
.L_x_235:
[----:B-1----:R-:W1:Y:S01]  /*35d0*/  LDC.64 R2, c[0x0][0x380] ;  /* 0x0000e000ff027b82 */ /* 0x002e620000000a00 */
[----:B------:R-:W2:Y:S01]  /*35e0*/  LDCU UR5, c[0x0][0x3a4] ;  /* 0x00007480ff0577ac */ /* 0x000ea20008000800 */
[----:B------:R-:W-:Y:S02]  /*35f0*/  MOV R10, 0x7f7fffff ;  /* 0x7f7fffff000a7802 */ /* 0x000fe40000000f00 */
[----:B------:R-:W-:Y:S01]  /*3600*/  CS2R R12, SRZ ;  /* 0x00000000000c7805 */ /* 0x000fe2000001ff00 */
[----:B--2---:R-:W-:-:S04]  /*3610*/  IMAD R5, R11, UR5, RZ ;  /* 0x000000050b057c24 */ /* 0x004fc8000f8e02ff */
[----:B-1----:R-:W-:-:S07]  /*3620*/  IMAD.WIDE R2, R5, 0x4, R2 ;  /* 0x0000000405027825 */ /* 0x002fce00078e0202 */
.L_x_234:
[----:B------:R-:W1:Y:S01]  /*3630*/  LDC R15, c[0x0][0x3a4] ;  /* 0x0000e900ff0f7b82 */ /* 0x000e620000000800 */
[----:B------:R-:W-:Y:S01]  /*3640*/  HFMA2 R17, -RZ, RZ, 0, 0 ;  /* 0x00000000ff117431 */ /* 0x000fe200000001ff */
[----:B------:R-:W-:Y:S01]  /*3650*/  MOV R19, RZ ;  /* 0x000000ff00137202 */ /* 0x000fe20000000f00 */
[----:B------:R-:W-:-:S05]  /*3660*/  HFMA2 R14, -RZ, RZ, 0, 0 ;  /* 0x00000000ff0e7431 */ /* 0x000fca00000001ff */
[----:B------:R-:W2:Y:S01]  /*3670*/  LDC.64 R4, c[0x0][0x388] ;  /* 0x0000e200ff047b82 */ /* 0x000ea20000000a00 */
[----:B-1----:R-:W-:Y:S01]  /*3680*/  ISETP.GE.AND P0, PT, R15, 0x10, PT ;  /* 0x000000100f00780c */ /* 0x002fe20003f06270 */
[----:B------:R-:W-:-:S04]  /*3690*/  IMAD R7, R12, R15, RZ ;  /* 0x0000000f0c077224 */ /* 0x000fc800078e02ff */
[----:B--2---:R-:W-:-:S08]  /*36a0*/  IMAD.WIDE R4, R7, 0x4, R4 ;  /* 0x0000000407047825 */ /* 0x004fd000078e0204 */
[----:B------:R-:W-:Y:S05]  /*36b0*/  @!P0 BRA `(.L_x_222) ;  /* 0x0000000400448947 */ /* 0x000fea0003800000 */
[----:B------:R-:W-:Y:S02]  /*36c0*/  MOV R14, RZ ;  /* 0x000000ff000e7202 */ /* 0x000fe40000000f00 */
[----:B------:R-:W-:-:S07]  /*36d0*/  CS2R R16, SRZ ;  /* 0x0000000000107805 */ /* 0x000fce000001ff00 */
.L_x_223:
        /* <DEDUP_REMOVED lines=27> */
[----:B------:R-:W2:Y:S01]  /*3890*/  LDG.E R28, desc[UR6][R6.64+0x1c] ;  /* 0x00001c06061c7981 */ /* 0x000ea2000c1e1900 */
[----:B----4-:R-:W-:-:S03]  /*38a0*/  FADD R26, R26, -R27 ;  /* 0x8000001b1a1a7221 */ /* 0x010fc60000000000 */
[----:B------:R-:W2:Y:S01]  /*38b0*/  LDG.E R27, desc[UR6][R8.64+0x1c] ;  /* 0x00001c06081b7981 */ /* 0x000ea2000c1e1900 */
[----:B------:R-:W-:-:S03]  /*38c0*/  FFMA R29, R26, R26, R29 ;  /* 0x0000001a1a1d7223 */ /* 0x000fc6000000001d */
[----:B------:R-:W4:Y:S01]  /*38d0*/  LDG.E R26, desc[UR6][R8.64+0x30] ;  /* 0x00003006081a7981 */ /* 0x000f22000c1e1900 */
[----:B-----5:R-:W-:-:S03]  /*38e0*/  FADD R32, R32, -R33 ;  /* 0x8000002120207221 */ /* 0x020fc60000000000 */
[----:B------:R-:W5:Y:S01]  /*38f0*/  LDG.E R33, desc[UR6][R6.64+0x3c] ;  /* 0x00003c0606217981 */ /* 0x000f62000c1e1900 */
[----:B------:R-:W-:Y:S01]  /*3900*/  FADD R24, R25, -R24 ;  /* 0x8000001819187221 */ /* 0x000fe20000000000 */
[----:B------:R-:W-:Y:S02]  /*3910*/  FMUL R25, R32, R32 ;  /* 0x0000002020197220 */ /* 0x000fe40000400000 */
[----:B------:R-:W3:Y:S01]  /*3920*/  LDG.E R32, desc[UR6][R8.64+0x20] ;  /* 0x0000200608207981 */ /* 0x000ee2000c1e1900 */
[----:B------:R-:W-:Y:S01]  /*3930*/  FADD R22, R23, -R22 ;  /* 0x8000001617167221 */ /* 0x000fe20000000000 */
[----:B------:R-:W-:Y:S02]  /*3940*/  FFMA R24, R24, R24, R25 ;  /* 0x0000001818187223 */ /* 0x000fe40000000019 */
[----:B------:R-:W4:Y:S04]  /*3950*/  LDG.E R23, desc[UR6][R6.64+0x38] ;  /* 0x0000380606177981 */ /* 0x000f28000c1e1900 */
[----:B------:R-:W4:Y:S01]  /*3960*/  LDG.E R25, desc[UR6][R6.64+0x30] ;  /* 0x0000300606197981 */ /* 0x000f22000c1e1900 */
[----:B------:R-:W-:Y:S01]  /*3970*/  FADD R21, R20, -R21 ;  /* 0x8000001514157221 */ /* 0x000fe20000000000 */
[----:B------:R-:W-:-:S02]  /*3980*/  FFMA R20, R22, R22, R29 ;  /* 0x0000001616147223 */ /* 0x000fc4000000001d */
[----:B------:R-:W4:Y:S01]  /*3990*/  LDG.E R29, desc[UR6][R6.64+0x34] ;  /* 0x00003406061d7981 */ /* 0x000f22000c1e1900 */
[----:B------:R-:W-:-:S03]  /*39a0*/  FFMA R22, R21, R21, R24 ;  /* 0x0000001515167223 */ /* 0x000fc60000000018 */
[----:B------:R-:W4:Y:S01]  /*39b0*/  LDG.E R24, desc[UR6][R6.64+0x28] ;  /* 0x0000280606187981 */ /* 0x000f22000c1e1900 */
[----:B------:R-:W-:-:S03]  /*39c0*/  FADD R19, R18, -R19 ;  /* 0x8000001312137221 */ /* 0x000fc60000000000 */
[----:B------:R1:W4:Y:S04]  /*39d0*/  LDG.E R21, desc[UR6][R6.64+0x2c] ;  /* 0x00002c0606157981 */ /* 0x000328000c1e1900 */
[----:B------:R-:W4:Y:S01]  /*39e0*/  LDG.E R18, desc[UR6][R8.64+0x38] ;  /* 0x0000380608127981 */ /* 0x000f22000c1e1900 */
[----:B0-----:R-:W-:Y:S01]  /*39f0*/  UIADD3 UR5, UPT, UPT, UR8, -0xf, URZ ;  /* 0xfffffff108057890 */ /* 0x001fe2000fffe0ff */
[----:B------:R-:W-:-:S05]  /*3a00*/  IADD3 R17, PT, PT, R17, 0x10, RZ ;  /* 0x0000001011117810 */ /* 0x000fca0007ffe0ff */
[----:B------:R-:W-:Y:S01]  /*3a10*/  ISETP.GE.AND P0, PT, R17, UR5, PT ;  /* 0x0000000511007c0c */ /* 0x000fe2000bf06270 */
[----:B--2---:R-:W-:-:S04]  /*3a20*/  FADD R27, R28, -R27 ;  /* 0x8000001b1c1b7221 */ /* 0x004fc80000000000 */
[----:B------:R-:W-:Y:S01]  /*3a30*/  FFMA R27, R27, R27, R22 ;  /* 0x0000001b1b1b7223 */ /* 0x000fe20000000016 */
[----:B---3--:R-:W-:-:S03]  /*3a40*/  FADD R31, R31, -R32 ;  /* 0x800000201f1f7221 */ /* 0x008fc60000000000 */
[----:B------:R-:W-:Y:S01]  /*3a50*/  FADD R27, R20, R27 ;  /* 0x0000001b141b7221 */ /* 0x000fe20000000000 */
[----:B-----5:R-:W-:Y:S01]  /*3a60*/  FADD R33, R33, -R36 ;  /* 0x8000002421217221 */ /* 0x020fe20000000000 */
[----:B----4-:R-:W-:Y:S01]  /*3a70*/  FADD R25, R25, -R26 ;  /* 0x8000001a19197221 */ /* 0x010fe20000000000 */
[----:B------:R-:W-:Y:S01]  /*3a80*/  FADD R29, R29, -R30 ;  /* 0x8000001e1d1d7221 */ /* 0x000fe20000000000 */
[----:B------:R-:W-:-:S03]  /*3a90*/  FMUL R30, R19, R19 ;  /* 0x00000013131e7220 */ /* 0x000fc60000400000 */
[----:B-1----:R-:W-:Y:S01]  /*3aa0*/  FMUL R6, R29, R29 ;  /* 0x0000001d1d067220 */ /* 0x002fe20000400000 */
[----:B------:R-:W-:Y:S01]  /*3ab0*/  FFMA R31, R31, R31, R30 ;  /* 0x0000001f1f1f7223 */ /* 0x000fe2000000001e */
[----:B------:R-:W-:Y:S02]  /*3ac0*/  FADD R24, R24, -R35 ;  /* 0x8000002318187221 */ /* 0x000fe40000000000 */
[----:B------:R-:W-:Y:S01]  /*3ad0*/  FFMA R25, R25, R25, R6 ;  /* 0x0000001919197223 */ /* 0x000fe20000000006 */
[----:B------:R-:W-:Y:S01]  /*3ae0*/  FADD R21, R21, -R34 ;  /* 0x8000002215157221 */ /* 0x000fe20000000000 */
[----:B------:R-:W-:Y:S01]  /*3af0*/  FFMA R24, R24, R24, R31 ;  /* 0x0000001818187223 */ /* 0x000fe2000000001f */
[----:B------:R-:W-:-:S03]  /*3b00*/  FADD R18, R23, -R18 ;  /* 0x8000001217127221 */ /* 0x000fc60000000000 */
[----:B------:R-:W-:Y:S01]  /*3b10*/  FFMA R24, R21, R21, R24 ;  /* 0x0000001515187223 */ /* 0x000fe20000000018 */
[----:B------:R-:W-:-:S03]  /*3b20*/  FFMA R18, R18, R18, R25 ;  /* 0x0000001212127223 */ /* 0x000fc60000000019 */
[----:B------:R-:W-:Y:S01]  /*3b30*/  FADD R27, R24, R27 ;  /* 0x0000001b181b7221 */ /* 0x000fe20000000000 */
[----:B------:R-:W-:-:S04]  /*3b40*/  FFMA R18, R33, R33, R18 ;  /* 0x0000002121127223 */ /* 0x000fc80000000012 */
[----:B------:R-:W-:-:S04]  /*3b50*/  FADD R27, R18, R27 ;  /* 0x0000001b121b7221 */ /* 0x000fc80000000000 */
[----:B------:R-:W-:-:S04]  /*3b60*/  FADD R27, R27, -R14 ;  /* 0x8000000e1b1b7221 */ /* 0x000fc80000000000 */
[----:B------:R-:W-:-:S04]  /*3b70*/  FADD R19, R27, R16 ;  /* 0x000000101b137221 */ /* 0x000fc80000000000 */
[----:B------:R-:W-:Y:S01]  /*3b80*/  FADD R14, R19, -R16 ;  /* 0x80000010130e7221 */ /* 0x000fe20000000000 */
[----:B------:R-:W-:-:S03]  /*3b90*/  MOV R16, R19 ;  /* 0x0000001300107202 */ /* 0x000fc60000000f00 */
[----:B------:R-:W-:Y:S01]  /*3ba0*/  FADD R14, -R27, R14 ;  /* 0x0000000e1b0e7221 */ /* 0x000fe20000000100 */
[----:B------:R-:W-:Y:S06]  /*3bb0*/  @!P0 BRA `(.L_x_223) ;  /* 0xfffffff800c88947 */ /* 0x000fec000383ffff */
[----:B------:R-:W-:-:S07]  /*3bc0*/  MOV R17, UR4 ;  /* 0x0000000400117c02 */ /* 0x000fce0008000f00 */
.L_x_222:
[----:B------:R-:W1:Y:S02]  /*3bd0*/  LDC R16, c[0x0][0x3a4] ;  /* 0x0000e900ff107b82 */ /* 0x000e640000000800 */
[C---:B-1----:R-:W-:Y:S02]  /*3be0*/  IADD3 R18, PT, PT, R16.reuse, -0x7, RZ ;  /* 0xfffffff910127810 */ /* 0x042fe40007ffe0ff */
[----:B------:R-:W-:Y:S02]  /*3bf0*/  IADD3 R16, PT, PT, R16, -0x3, RZ ;  /* 0xfffffffd10107810 */ /* 0x000fe40007ffe0ff */
[----:B------:R-:W-:-:S13]  /*3c00*/  ISETP.GE.AND P0, PT, R17, R18, PT ;  /* 0x000000121100720c */ /* 0x000fda0003f06270 */
[----:B------:R-:W-:Y:S05]  /*3c10*/  @P0 BRA `(.L_x_224) ;  /* 0x0000000000f40947 */ /* 0x000fea0003800000 */
.L_x_225:
        /* <DEDUP_REMOVED lines=34> */
[----:B-1----:R-:W-:Y:S01]  /*3e40*/  FADD R6, R33, R30 ;  /* 0x0000001e21067221 */ /* 0x002fe20000000000 */
        /* <DEDUP_REMOVED lines=26> */
.L_x_224:
        /* <DEDUP_REMOVED lines=11> */
.L_x_228:
        /* <DEDUP_REMOVED lines=51> */
[----:B-1----:R-:W-:-:S04]  /*43d0*/  FADD R8, R14, R19 ;  /* 0x000000130e087221 */ /* 0x002fc80000000000 */
        /* <DEDUP_REMOVED lines=66> */
.L_x_227:
        /* <DEDUP_REMOVED lines=63> */
.L_x_229:
        /* <DEDUP_REMOVED lines=32> */
.L_x_226:
        /* <DEDUP_REMOVED lines=10> */
.L_x_232:
        /* <DEDUP_REMOVED lines=62> */
.L_x_231:
        /* <DEDUP_REMOVED lines=36> */
.L_x_233:
        /* <DEDUP_REMOVED lines=28> */
.L_x_230:
[----:B------:R-:W1:Y:S01]  /*5670*/  LDCU UR5, c[0x0][0x3a8] ;  /* 0x00007500ff0577ac */ /* 0x000e620008000800 */
[----:B------:R-:W-:-:S04]  /*5680*/  FSETP.GEU.AND P0, PT, R19, R10, PT ;  /* 0x0000000a1300720b */ /* 0x000fc80003f0e000 */
[C---:B------:R-:W-:Y:S02]  /*5690*/  SEL R13, R12.reuse, R13, !P0 ;  /* 0x0000000d0c0d7207 */ /* 0x040fe40004000000 */
[----:B------:R-:W-:Y:S02]  /*56a0*/  IADD3 R12, PT, PT, R12, 0x1, RZ ;  /* 0x000000010c0c7810 */ /* 0x000fe40007ffe0ff */
[----:B------:R-:W-:Y:S02]  /*56b0*/  FSEL R10, R19, R10, !P0 ;  /* 0x0000000a130a7208 */ /* 0x000fe40004000000 */
[----:B-1----:R-:W-:-:S13]  /*56c0*/  ISETP.NE.AND P1, PT, R12, UR5, PT ;  /* 0x000000050c007c0c */ /* 0x002fda000bf25270 */
[----:B------:R-:W-:Y:S05]  /*56d0*/  @P1 BRA `(.L_x_234) ;  /* 0xffffffdc00d41947 */ /* 0x000fea000383ffff */
[----:B------:R-:W1:Y:S01]  /*56e0*/  LDC.64 R2, c[0x0][0x390] ;  /* 0x0000e400ff027b82 */ /* 0x000e620000000a00 */
[----:B------:R-:W2:Y:S01]  /*56f0*/  LDCU UR5, c[0x0][0x3a0] ;  /* 0x00007400ff0577ac */ /* 0x000ea20008000800 */
[----:B------:R-:W-:-:S06]  /*5700*/  HFMA2 R7, -RZ, RZ, 0, 5.9604644775390625e-08 ;  /* 0x00000001ff077431 */ /* 0x000fcc00000001ff */
[----:B------:R-:W3:Y:S01]  /*5710*/  LDC.64 R4, c[0x0][0x398] ;  /* 0x0000e600ff047b82 */ /* 0x000ee20000000a00 */
[----:B-1----:R-:W-:Y:S01]  /*5720*/  IMAD.WIDE R2, R11, 0x4, R2 ;  /* 0x000000040b027825 */ /* 0x002fe200078e0202 */
[----:B------:R-:W-:-:S04]  /*5730*/  IADD3 R11, PT, PT, R0, R11, RZ ;  /* 0x0000000b000b7210 */ /* 0x000fc80007ffe0ff */
[----:B--2---:R-:W-:Y:S01]  /*5740*/  ISETP.GE.AND P0, PT, R11, UR5, PT ;  /* 0x000000050b007c0c */ /* 0x004fe2000bf06270 */
[----:B------:R1:W-:Y:S01]  /*5750*/  STG.E desc[UR6][R2.64], R13 ;  /* 0x0000000d02007986 */ /* 0x0003e2000c101906 */
[----:B---3--:R-:W-:-:S05]  /*5760*/  IMAD.WIDE.U32 R4, R13, 0x4, R4 ;  /* 0x000000040d047825 */ /* 0x008fca00078e0004 */
[----:B------:R1:W-:Y:S06]  /*5770*/  REDG.E.ADD.STRONG.GPU desc[UR6][R4.64], R7 ;  /* 0x000000070400798e */ /* 0x0003ec000c12e106 */
[----:B------:R-:W-:Y:S05]  /*5780*/  @!P0 BRA `(.L_x_235) ;  /* 0xffffffdc00908947 */ /* 0x000fea000383ffff */
[----:B0-----:R-:W-:Y:S05]  /*5790*/  EXIT ;  /* 0x000000000000794d */ /* 0x001fea0003800000 */
.L_x_236:
        /* <DEDUP_REMOVED lines=14> */
.L_x_247:


//--------------------- .text.deterministic_clustering --------------------------
	.section	.text.deterministic_clustering,"ax",@progbits
	.align	128
        .global         deterministic_clustering
        .type           deterministic_clustering,@function
        .size           deterministic_clustering,(.L_x_243 - deterministic_clustering)
        .other          deterministic_clustering,@"STO_CUDA_ENTRY STV_DEFAULT"
deterministic_clustering:
.text.deterministic_clustering:
[----:B------:R-:W-:Y:S01]  /*0000*/  LDC R1, c[0x0][0x37c] ;  /* 0x0000df00ff017b82 */ /* 0x000fe20000000800 */
[----:B------:R-:W0:Y:S01]  /*0010*/  S2R R0, SR_CTAID.X ;  /* 0x0000000000007919 */ /* 0x000e220000002500 */
[----:B------:R-:W0:Y:S02]  /*0020*/  LDCU UR4, c[0x0][0x3a8] ;  /* 0x00007500ff0477ac */ /* 0x000e240008000800 */
[----:B0-----:R-:W-:-:S13]  /*0030*/  ISETP.GE.AND P0, PT, R0, UR4, PT ;  /* 0x0000000400007c0c */ /* 0x001fda000bf06270 */
[----:B------:R-:W-:Y:S05]  /*0040*/  @P0 EXIT ;  /* 0x000000000000094d */ /* 0x000fea0003800000 */
[----:B------:R-:W0:Y:S01]  /*0050*/  LDCU UR5, c[0x0][0x3a0] ;  /* 0x00007400ff0577ac */ /* 0x000e220008000800 */
[----:B------:R-:W-:Y:S01]  /*0060*/  IMAD.MOV.U32 R6, RZ, RZ, 0x5d588b65 ;  /* 0x5d588b65ff067424 */ /* 0x000fe200078e00ff */
[----:B------:R-:W1:Y:S01]  /*0070*/  S2R R4, SR_TID.X ;  /* 0x0000000000047919 */ /* 0x000e620000002100 */
[----:B------:R-:W-:Y:S02]  /*0080*/  IMAD.MOV.U32 R7, RZ, RZ, 0x0 ;  /* 0x00000000ff077424 */ /* 0x000fe400078e00ff */
[----:B------:R-:W-:Y:S01]  /*0090*/  IMAD.WIDE.U32 R6, R0, 0x3a8f05c5, R6 ;  /* 0x3a8f05c500067825 */ /* 0x000fe200078e0006 */
[----:B0-----:R-:W-:-:S06]  /*00a0*/  USHF.R.S32.HI UR4, URZ, 0x1f, UR5 ;  /* 0x0000001fff047899 */ /* 0x001fcc0008011405 */
[----:B------:R-:W-:-:S04]  /*00b0*/  LOP3.LUT R2, R7, UR4, RZ, 0xfc, !PT ;  /* 0x0000000407027c12 */ /* 0x000fc8000f8efcff */
[----:B------:R-:W-:-:S13]  /*00c0*/  ISETP.NE.U32.AND P0, PT, R2, RZ, PT ;  /* 0x000000ff0200720c */ /* 0x000fda0003f05070 */
[----:B-1----:R-:W-:Y:S05]  /*00d0*/  @P0 BRA `(.L_x_237) ;  /* 0x00000000004c0947 */ /* 0x002fea0003800000 */
[----:B------:R-:W0:Y:S01]  /*00e0*/  I2F.U32.RP R5, UR5 ;  /* 0x0000000500057d06 */ /* 0x000e220008209000 */
[----:B------:R-:W-:-:S07]  /*00f0*/  ISETP.NE.U32.AND P1, PT, RZ, UR5, PT ;  /* 0x00000005ff007c0c */ /* 0x000fce000bf25070 */
[----:B0-----:R-:W0:Y:S02]  /*0100*/  MUFU.RCP R5, R5 ;  /* 0x0000000500057308 */ /* 0x001e240000001000 */
[----:B0-----:R-:W-:-:S06]  /*0110*/  VIADD R2, R5, 0xffffffe ;  /* 0x0ffffffe05027836 */ /* 0x001fcc0000000000 */
[----:B------:R0:W1:Y:S02]  /*0120*/  F2I.FTZ.U32.TRUNC.NTZ R3, R2 ;  /* 0x0000000200037305 */ /* 0x000064000021f000 */
[----:B0-----:R-:W-:Y:S01]  /*0130*/  IMAD.MOV.U32 R2, RZ, RZ, RZ ;  /* 0x000000ffff027224 */ /* 0x001fe200078e00ff */
[----:B-1----:R-:W-:-:S05]  /*0140*/  IADD3 R7, PT, PT, RZ, -R3, RZ ;  /* 0x80000003ff077210 */ /* 0x002fca0007ffe0ff */
[----:B------:R-:W-:-:S04]  /*0150*/  IMAD R7, R7, UR5, RZ ;  /* 0x0000000507077c24 */ /* 0x000fc8000f8e02ff */
[----:B------:R-:W-:-:S04]  /*0160*/  IMAD.HI.U32 R3, R3, R7, R2 ;  /* 0x0000000703037227 */ /* 0x000fc800078e0002 */
[----:B------:R-:W-:Y:S02]  /*0170*/  IMAD.MOV.U32 R7, RZ, RZ, RZ ;  /* 0x000000ffff077224 */ /* 0x000fe400078e00ff */
[----:B------:R-:W-:-:S04]  /*0180*/  IMAD.HI.U32 R3, R3, R6, RZ ;  /* 0x0000000603037227 */ /* 0x000fc800078e00ff */
[----:B------:R-:W-:-:S04]  /*0190*/  IMAD.MOV R3, RZ, RZ, -R3 ;  /* 0x000000ffff037224 */ /* 0x000fc800078e0a03 */
[----:B------:R-:W-:-:S05]  /*01a0*/  IMAD R6, R3, UR5, R6 ;  /* 0x0000000503067c24 */ /* 0x000fca000f8e0206 */
[----:B------:R-:W-:-:S13]  /*01b0*/  ISETP.GE.U32.AND P0, PT, R6, UR5, PT ;  /* 0x0000000506007c0c */ /* 0x000fda000bf06070 */
[----:B------:R-:W-:-:S04]  /*01c0*/  @P0 IADD3 R6, PT, PT, R6, -UR5, RZ ;  /* 0x8000000506060c10 */ /* 0x000fc8000fffe0ff */
[----:B------:R-:W-:-:S13]  /*01d0*/  ISETP.GE.U32.AND P0, PT, R6, UR5, PT ;  /* 0x0000000506007c0c */ /* 0x000fda000bf06070 */
[----:B------:R-:W-:Y:S01]  /*01e0*/  @P0 VIADD R6, R6, -UR5 ;  /* 0x8000000506060c36 */ /* 0x000fe20008000000 */
[----:B------:R-:W-:Y:S01]  /*01f0*/  @!P1 LOP3.LUT R6, RZ, UR5, RZ, 0x33, !PT ;  /* 0x00000005ff069c12 */ /* 0x000fe2000f8e33ff */
[----:B------:R-:W-:Y:S06]  /*0200*/  BRA `(.L_x_238) ;  /* 0x0000000000087947 */ /* 0x000fec0003800000 */
.L_x_237:
[----:B------:R-:W-:-:S07]  /*0210*/  MOV R8, 0x230 ;  /* 0x0000023000087802 */ /* 0x000fce0000000f00 */
[----:B------:R-:W-:Y:S05]  /*0220*/  CALL.REL.NOINC `($__internal_0_$__cuda_sm20_rem_s64) ;  /* 0x0000000000807944 */ /* 0x000fea0003c00000 */
.L_x_238:
[----:B------:R-:W0:Y:S01]  /*0230*/  LDCU UR7, c[0x0][0x3a4] ;  /* 0x00007480ff0777ac */ /* 0x000e220008000800 */
[----:B------:R-:W-:Y:S01]  /*0240*/  BSSY.RECONVERGENT B0, `(.L_x_239) ;  /* 0x0000019000007945 */ /* 0x000fe20003800200 */
[C---:B------:R-:W-:Y:S01]  /*0250*/  ISETP.NE.AND P1, PT, R4.reuse, RZ, PT ;  /* 0x000000ff0400720c */ /* 0x040fe20003f25270 */
[----:B------:R-:W1:Y:S01]  /*0260*/  LDCU.64 UR4, c[0x0][0x358] ;  /* 0x00006b00ff0477ac */ /* 0x000e620008000a00 */
[----:B------:R-:W2:Y:S01]  /*0270*/  LDCU.64 UR8, c[0x0][0x380] ;  /* 0x00007000ff0877ac */ /* 0x000ea20008000a00 */
[----:B0-----:R-:W-:-:S13]  /*0280*/  ISETP.GE.AND P0, PT, R4, UR7, PT ;  /* 0x0000000704007c0c */ /* 0x001fda000bf06270 */
[----:B-12---:R-:W-:Y:S05]  /*0290*/  @P0 BRA `(.L_x_240) ;  /* 0x00000000004c0947 */ /* 0x006fea0003800000 */
[----:B------:R-:W0:Y:S01]  /*02a0*/  LDC R10, c[0x0][0x360] ;  /* 0x0000d800ff0a7b82 */ /* 0x000e220000000800 */
[----:B------:R-:W-:Y:S02]  /*02b0*/  USHF.R.S32.HI UR6, URZ, 0x1f, UR7 ;  /* 0x0000001fff067899 */ /* 0x000fe40008011407 */
[----:B------:R-:W-:Y:S01]  /*02c0*/  IMAD R5, R7, UR7, RZ ;  /* 0x0000000707057c24 */ /* 0x000fe2000f8e02ff */
[----:B------:R-:W-:Y:S01]  /*02d0*/  MOV R11, R4 ;  /* 0x00000004000b7202 */ /* 0x000fe20000000f00 */
[----:B------:R-:W-:-:S03]  /*02e0*/  IMAD.WIDE.U32 R8, R6, UR7, RZ ;  /* 0x0000000706087c25 */ /* 0x000fc6000f8e00ff */
[----:B------:R-:W1:Y:S01]  /*02f0*/  LDC.64 R2, c[0x0][0x388] ;  /* 0x0000e200ff027b82 */ /* 0x000e620000000a00 */
[----:B------:R-:W-:-:S04]  /*0300*/  IMAD R5, R6, UR6, R5 ;  /* 0x0000000606057c24 */ /* 0x000fc8000f8e0205 */
[----:B------:R-:W-:-:S07]  /*0310*/  IMAD.IADD R12, R9, 0x1, R5 ;  /* 0x00000001090c7824 */ /* 0x000fce00078e0205 */
.L_x_241:
[----:B--2---:R-:W-:-:S04]  /*0320*/  IADD3 R4, P0, PT, R11, R8, RZ ;  /* 0x000000080b047210 */ /* 0x004fc80007f1e0ff */
[----:B------:R-:W-:Y:S02]  /*0330*/  LEA.HI.X.SX32 R5, R11, R12, 0x1, P0 ;  /* 0x0000000c0b057211 */ /* 0x000fe400000f0eff */
[----:B------:R-:W-:-:S04]  /*0340*/  LEA R6, P0, R4, UR8, 0x2 ;  /* 0x0000000804067c11 */ /* 0x000fc8000f8010ff */
[----:B------:R-:W-:-:S06]  /*0350*/  LEA.HI.X R7, R4, UR9, R5, 0x2, P0 ;  /* 0x0000000904077c11 */ /* 0x000fcc00080f1405 */
[----:B------:R-:W2:Y:S01]  /*0360*/  LDG.E R7, desc[UR4][R6.64] ;  /* 0x0000000406077981 */ /* 0x000ea2000c1e1900 */
[--C-:B------:R-:W-:Y:S02]  /*0370*/  IMAD R5, R0, UR7, R11.reuse ;  /* 0x0000000700057c24 */ /* 0x100fe4000f8e020b */
[----:B0-----:R-:W-:Y:S02]  /*0380*/  IMAD.IADD R11, R10, 0x1, R11 ;  /* 0x000000010a0b7824 */ /* 0x001fe400078e020b */
[----:B-1----:R-:W-:-:S03]  /*0390*/  IMAD.WIDE R4, R5, 0x4, R2 ;  /* 0x0000000405047825 */ /* 0x002fc600078e0202 */
[----:B------:R-:W-:Y:S02]  /*03a0*/  ISETP.GE.AND P0, PT, R11, UR7, PT ;  /* 0x000000070b007c0c */ /* 0x000fe4000bf06270 */
[----:B--2---:R2:W-:Y:S11]  /*03b0*/  STG.E desc[UR4][R4.64], R7 ;  /* 0x0000000704007986 */ /* 0x0045f6000c101904 */
[----:B------:R-:W-:Y:S05]  /*03c0*/  @!P0 BRA `(.L_x_241) ;  /* 0xfffffffc00d48947 */ /* 0x000fea000383ffff */
.L_x_240:
[----:B------:R-:W-:Y:S05]  /*03d0*/  BSYNC.RECONVERGENT B0 ;  /* 0x0000000000007941 */ /* 0x000fea0003800200 */
.L_x_239:
[----:B------:R-:W-:Y:S05]  /*03e0*/  @P1 EXIT ;  /* 0x000000000000194d */ /* 0x000fea0003800000 */
[----:B------:R-:W0:Y:S02]  /*03f0*/  LDC.64 R2, c[0x0][0x398] ;  /* 0x0000e600ff027b82 */ /* 0x000e240000000a00 */
[----:B0-----:R-:W-:-:S05]  /*0400*/  IMAD.WIDE.U32 R2, R0, 0x4, R2 ;  /* 0x0000000400027825 */ /* 0x001fca00078e0002 */
[----:B------:R-:W-:Y:S01]  /*0410*/  STG.E desc[UR4][R2.64], RZ ;  /* 0x000000ff02007986 */ /* 0x000fe2000c101904 */
[----:B------:R-:W-:Y:S05]  /*0420*/  EXIT ;  /* 0x000000000000794d */ /* 0x000fea0003800000 */
        .weak           $__internal_0_$__cuda_sm20_rem_s64
        .type           $__internal_0_$__cuda_sm20_rem_s64,@function
        .size           $__internal_0_$__cuda_sm20_rem_s64,(.L_x_243 - $__internal_0_$__cuda_sm20_rem_s64)
$__internal_0_$__cuda_sm20_rem_s64:
[----:B------:R-:W0:Y:S01]  /*0430*/  LDC R5, c[0x0][0x3a0] ;  /* 0x0000e800ff057b82 */ /* 0x000e220000000800 */
[----:B------:R-:W-:Y:S02]  /*0440*/  ISETP.LE.AND P0, PT, RZ, UR4, PT ;  /* 0x00000004ff007c0c */ /* 0x000fe4000bf03270 */
[----:B0-----:R-:W-:-:S04]  /*0450*/  IADD3 R2, P1, PT, RZ, -R5, RZ ;  /* 0x80000005ff027210 */ /* 0x001fc80007f3e0ff */
[----:B------:R-:W-:Y:S02]  /*0460*/  IADD3.X R3, PT, PT, RZ, ~UR4, RZ, P1, !PT ;  /* 0x80000004ff037c10 */ /* 0x000fe40008ffe4ff */
[----:B------:R-:W-:Y:S02]  /*0470*/  SEL R2, R2, R5, !P0 ;  /* 0x0000000502027207 */ /* 0x000fe40004000000 */
[----:B------:R-:W-:-:S04]  /*0480*/  SEL R3, R3, UR4, !P0 ;  /* 0x0000000403037c07 */ /* 0x000fc8000c000000 */
[----:B------:R-:W0:Y:S08]  /*0490*/  I2F.U64.RP R9, R2 ;  /* 0x0000000200097312 */ /* 0x000e300000309000 */
[----:B0-----:R-:W0:Y:S02]  /*04a0*/  MUFU.RCP R9, R9 ;  /* 0x0000000900097308 */ /* 0x001e240000001000 */
[----:B0-----:R-:W-:-:S06]  /*04b0*/  VIADD R10, R9, 0x1ffffffe ;  /* 0x1ffffffe090a7836 */ /* 0x001fcc0000000000 */
[----:B------:R-:W0:Y:S02]  /*04c0*/  F2I.U64.TRUNC R10, R10 ;  /* 0x0000000a000a7311 */ /* 0x000e24000020d800 */
[----:B0-----:R-:W-:-:S04]  /*04d0*/  IMAD.WIDE.U32 R12, R10, R2, RZ ;  /* 0x000000020a0c7225 */ /* 0x001fc800078e00ff */
[----:B------:R-:W-:Y:S01]  /*04e0*/  IMAD R13, R10, R3, R13 ;  /* 0x000000030a0d7224 */ /* 0x000fe200078e020d */
[----:B------:R-:W-:-:S03]  /*04f0*/  IADD3 R15, P0, PT, RZ, -R12, RZ ;  /* 0x8000000cff0f7210 */ /* 0x000fc60007f1e0ff */
[----:B------:R-:W-:Y:S02]  /*0500*/  IMAD R13, R11, R2, R13 ;  /* 0x000000020b0d7224 */ /* 0x000fe400078e020d */
[----:B------:R-:W-:-:S04]  /*0510*/  IMAD.HI.U32 R12, R10, R15, RZ ;  /* 0x0000000f0a0c7227 */ /* 0x000fc800078e00ff */
[----:B------:R-:W-:Y:S01]  /*0520*/  IMAD.X R17, RZ, RZ, ~R13, P0 ;  /* 0x000000ffff117224 */ /* 0x000fe200000e0e0d */
[----:B------:R-:W-:-:S03]  /*0530*/  MOV R13, R10 ;  /* 0x0000000a000d7202 */ /* 0x000fc60000000f00 */
[-C--:B------:R-:W-:Y:S02]  /*0540*/  IMAD R19, R11, R17.reuse, RZ ;  /* 0x000000110b137224 */ /* 0x080fe400078e02ff */
[----:B------:R-:W-:-:S04]  /*0550*/  IMAD.WIDE.U32 R12, P0, R10, R17, R12 ;  /* 0x000000110a0c7225 */ /* 0x000fc8000780000c */
[----:B------:R-:W-:-:S04]  /*0560*/  IMAD.HI.U32 R9, R11, R17, RZ ;  /* 0x000000110b097227 */ /* 0x000fc800078e00ff */
[----:B------:R-:W-:-:S04]  /*0570*/  IMAD.HI.U32 R12, P1, R11, R15, R12 ;  /* 0x0000000f0b0c7227 */ /* 0x000fc8000782000c */
[----:B------:R-:W-:Y:S01]  /*0580*/  IMAD.X R9, R9, 0x1, R11, P0 ;  /* 0x0000000109097824 */ /* 0x000fe200000e060b */
[----:B------:R-:W-:-:S04]  /*0590*/  IADD3 R13, P2, PT, R19, R12, RZ ;  /* 0x0000000c130d7210 */ /* 0x000fc80007f5e0ff */
[----:B------:R-:W-:Y:S01]  /*05a0*/  IADD3.X R9, PT, PT, RZ, RZ, R9, P2, P1 ;  /* 0x000000ffff097210 */ /* 0x000fe200017e2409 */
[----:B------:R-:W-:Y:S01]  /*05b0*/  IMAD.WIDE.U32 R10, R13, R2, RZ ;  /* 0x000000020d0a7225 */ /* 0x000fe200078e00ff */
[----:B------:R-:W-:-:S03]  /*05c0*/  ISETP.GE.AND P1, PT, R7, RZ, PT ;  /* 0x000000ff0700720c */ /* 0x000fc60003f26270 */
[----:B------:R-:W-:Y:S01]  /*05d0*/  IMAD R11, R13, R3, R11 ;  /* 0x000000030d0b7224 */ /* 0x000fe200078e020b */
[----:B------:R-:W-:-:S03]  /*05e0*/  IADD3 R15, P0, PT, RZ, -R10, RZ ;  /* 0x8000000aff0f7210 */ /* 0x000fc60007f1e0ff */
[----:B------:R-:W-:Y:S02]  /*05f0*/  IMAD R11, R9, R2, R11 ;  /* 0x00000002090b7224 */ /* 0x000fe400078e020b */
[----:B------:R-:W-:-:S04]  /*0600*/  IMAD.HI.U32 R12, R13, R15, RZ ;  /* 0x0000000f0d0c7227 */ /* 0x000fc800078e00ff */
[----:B------:R-:W-:Y:S01]  /*0610*/  IMAD.X R10, RZ, RZ, ~R11, P0 ;  /* 0x000000ffff0a7224 */ /* 0x000fe200000e0e0b */
[----:B------:R-:W-:-:S03]  /*0620*/  IADD3 R11, P4, PT, RZ, -R6, RZ ;  /* 0x80000006ff0b7210 */ /* 0x000fc60007f9e0ff */
[----:B------:R-:W-:Y:S01]  /*0630*/  IMAD.WIDE.U32 R12, P0, R13, R10, R12 ;  /* 0x0000000a0d0c7225 */ /* 0x000fe2000780000c */
[----:B------:R-:W-:Y:S02]  /*0640*/  SEL R6, R11, R6, !P1 ;  /* 0x000000060b067207 */ /* 0x000fe40004800000 */
[----:B------:R-:W-:Y:S01]  /*0650*/  IADD3.X R11, PT, PT, RZ, ~R7, RZ, P4, !PT ;  /* 0x80000007ff0b7210 */ /* 0x000fe200027fe4ff */
[----:B------:R-:W-:-:S04]  /*0660*/  IMAD.HI.U32 R13, P2, R9, R15, R12 ;  /* 0x0000000f090d7227 */ /* 0x000fc8000784000c */
[CC--:B------:R-:W-:Y:S02]  /*0670*/  IMAD R12, R9.reuse, R10.reuse, RZ ;  /* 0x0000000a090c7224 */ /* 0x0c0fe400078e02ff */
[----:B------:R-:W-:-:S03]  /*0680*/  IMAD.HI.U32 R10, R9, R10, RZ ;  /* 0x0000000a090a7227 */ /* 0x000fc600078e00ff */
[----:B------:R-:W-:Y:S01]  /*0690*/  IADD3 R13, P3, PT, R12, R13, RZ ;  /* 0x0000000d0c0d7210 */ /* 0x000fe20007f7e0ff */
[----:B------:R-:W-:Y:S01]  /*06a0*/  IMAD.X R9, R10, 0x1, R9, P0 ;  /* 0x000000010a097824 */ /* 0x000fe200000e0609 */
[----:B------:R-:W-:Y:S01]  /*06b0*/  SEL R12, R11, R7, !P1 ;  /* 0x000000070b0c7207 */ /* 0x000fe20004800000 */
[----:B------:R-:W-:Y:S02]  /*06c0*/  IMAD.MOV.U32 R11, RZ, RZ, RZ ;  /* 0x000000ffff0b7224 */ /* 0x000fe400078e00ff */
[----:B------:R-:W-:Y:S01]  /*06d0*/  IMAD.HI.U32 R10, R13, R6, RZ ;  /* 0x000000060d0a7227 */ /* 0x000fe200078e00ff */
[----:B------:R-:W-:-:S03]  /*06e0*/  IADD3.X R9, PT, PT, RZ, RZ, R9, P3, P2 ;  /* 0x000000ffff097210 */ /* 0x000fc60001fe4409 */
[----:B------:R-:W-:-:S04]  /*06f0*/  IMAD.WIDE.U32 R10, R13, R12, R10 ;  /* 0x0000000c0d0a7225 */ /* 0x000fc800078e000a */
[C---:B------:R-:W-:Y:S02]  /*0700*/  IMAD R13, R9.reuse, R12, RZ ;  /* 0x0000000c090d7224 */ /* 0x040fe400078e02ff */
[----:B------:R-:W-:-:S04]  /*0710*/  IMAD.HI.U32 R10, P0, R9, R6, R10 ;  /* 0x00000006090a7227 */ /* 0x000fc8000780000a */
[----:B------:R-:W-:Y:S01]  /*0720*/  IMAD.HI.U32 R7, R9, R12, RZ ;  /* 0x0000000c09077227 */ /* 0x000fe200078e00ff */
[----:B------:R-:W-:-:S04]  /*0730*/  IADD3 R9, P2, PT, R13, R10, RZ ;  /* 0x0000000a0d097210 */ /* 0x000fc80007f5e0ff */
[----:B------:R-:W-:Y:S01]  /*0740*/  IADD3.X R7, PT, PT, R7, RZ, RZ, P0, !PT ;  /* 0x000000ff07077210 */ /* 0x000fe200007fe4ff */
[----:B------:R-:W-:-:S04]  /*0750*/  IMAD.WIDE.U32 R10, R9, R2, RZ ;  /* 0x00000002090a7225 */ /* 0x000fc800078e00ff */
[----:B------:R-:W-:Y:S01]  /*0760*/  IMAD.X R7, RZ, RZ, R7, P2 ;  /* 0x000000ffff077224 */ /* 0x000fe200010e0607 */
[----:B------:R-:W-:Y:S01]  /*0770*/  IADD3 R13, P2, PT, -R10, R6, RZ ;  /* 0x000000060a0d7210 */ /* 0x000fe20007f5e1ff */
[----:B------:R-:W-:-:S03]  /*0780*/  IMAD R9, R9, R3, R11 ;  /* 0x0000000309097224 */ /* 0x000fc600078e020b */
[-C--:B------:R-:W-:Y:S01]  /*0790*/  ISETP.GE.U32.AND P0, PT, R13, R2.reuse, PT ;  /* 0x000000020d00720c */ /* 0x080fe20003f06070 */
[----:B------:R-:W-:-:S04]  /*07a0*/  IMAD R7, R7, R2, R9 ;  /* 0x0000000207077224 */ /* 0x000fc800078e0209 */
[----:B------:R-:W-:Y:S01]  /*07b0*/  IMAD.X R7, R12, 0x1, ~R7, P2 ;  /* 0x000000010c077824 */ /* 0x000fe200010e0e07 */
[----:B------:R-:W-:-:S04]  /*07c0*/  IADD3 R9, P2, PT, R13, -R2, RZ ;  /* 0x800000020d097210 */ /* 0x000fc80007f5e0ff */
[CC--:B------:R-:W-:Y:S02]  /*07d0*/  ISETP.GE.U32.AND.EX P0, PT, R7.reuse, R3.reuse, PT, P0 ;  /* 0x000000030700720c */ /* 0x0c0fe40003f06100 */
[----:B------:R-:W-:Y:S02]  /*07e0*/  IADD3.X R11, PT, PT, R7, ~R3, RZ, P2, !PT ;  /* 0x80000003070b7210 */ /* 0x000fe400017fe4ff */
[----:B------:R-:W-:Y:S02]  /*07f0*/  SEL R9, R9, R13, P0 ;  /* 0x0000000d09097207 */ /* 0x000fe40000000000 */
[----:B------:R-:W-:Y:S02]  /*0800*/  SEL R11, R11, R7, P0 ;  /* 0x000000070b0b7207 */ /* 0x000fe40000000000 */
[CC--:B------:R-:W-:Y:S02]  /*0810*/  ISETP.GE.U32.AND P0, PT, R9.reuse, R2.reuse, PT ;  /* 0x000000020900720c */ /* 0x0c0fe40003f06070 */
[----:B------:R-:W-:-:S02]  /*0820*/  IADD3 R6, P2, PT, R9, -R2, RZ ;  /* 0x8000000209067210 */ /* 0x000fc40007f5e0ff */
[----:B------:R-:W-:-:S03]  /*0830*/  ISETP.GE.U32.AND.EX P0, PT, R11, R3, PT, P0 ;  /* 0x000000030b00720c */ /* 0x000fc60003f06100 */
[----:B------:R-:W-:Y:S01]  /*0840*/  IMAD.X R7, R11, 0x1, ~R3, P2 ;  /* 0x000000010b077824 */ /* 0x000fe200010e0e03 */
[----:B------:R-:W-:Y:S01]  /*0850*/  SEL R6, R6, R9, P0 ;  /* 0x0000000906067207 */ /* 0x000fe20000000000 */
[----:B------:R-:W-:-:S03]  /*0860*/  HFMA2 R9, -RZ, RZ, 0, 0 ;  /* 0x00000000ff097431 */ /* 0x000fc600000001ff */
[----:B------:R-:W-:Y:S02]  /*0870*/  SEL R7, R7, R11, P0 ;  /* 0x0000000b07077207 */ /* 0x000fe40000000000 */
[-C--:B------:R-:W-:Y:S02]  /*0880*/  IADD3 R3, P2, PT, RZ, -R6.reuse, RZ ;  /* 0x80000006ff037210 */ /* 0x080fe40007f5e0ff */
[----:B------:R-:W-:Y:S02]  /*0890*/  ISETP.NE.U32.AND P0, PT, R5, RZ, PT ;  /* 0x000000ff0500720c */ /* 0x000fe40003f05070 */
[----:B------:R-:W-:Y:S01]  /*08a0*/  SEL R6, R3, R6, !P1 ;  /* 0x0000000603067207 */ /* 0x000fe20004800000 */
[----:B------:R-:W-:Y:S01]  /*08b0*/  IMAD.X R2, RZ, RZ, ~R7, P2 ;  /* 0x000000ffff027224 */ /* 0x000fe200010e0e07 */
[----:B------:R-:W-:-:S04]  /*08c0*/  ISETP.NE.AND.EX P0, PT, RZ, UR4, PT, P0 ;  /* 0x00000004ff007c0c */ /* 0x000fc8000bf05300 */
[----:B------:R-:W-:Y:S02]  /*08d0*/  SEL R7, R2, R7, !P1 ;  /* 0x0000000702077207 */ /* 0x000fe40004800000 */
[----:B------:R-:W-:Y:S02]  /*08e0*/  SEL R6, R6, 0xffffffff, P0 ;  /* 0xffffffff06067807 */ /* 0x000fe40000000000 */
[----:B------:R-:W-:Y:S01]  /*08f0*/  SEL R7, R7, 0xffffffff, P0 ;  /* 0xffffffff07077807 */ /* 0x000fe20000000000 */
[----:B------:R-:W-:Y:S06]  /*0900*/  RET.REL.NODEC R8 `(deterministic_clustering) ;  /* 0xfffffff408bc7950 */ /* 0x000fec0003c3ffff */
.L_x_242:
        /* <DEDUP_REMOVED lines=15> */
.L_x_243:


//--------------------- .nv.shared.reserved.0     --------------------------
	.section	.nv.shared.reserved.0,"aw",@nobits
	.weak		__nv_reservedSMEM_offset_0_alias
	.size		__nv_reservedSMEM_offset_0_alias, 0, 64
	.other		__nv_reservedSMEM_offset_0_alias,@"STO_CUDA_RESERVED_SHARED STV_DEFAULT"
__nv_reservedSMEM_offset_0_alias:
	.zero		0
	.zero		64


//--------------------- .nv.constant0.cluster_search --------------------------
	.section	.nv.constant0.cluster_search,"a",@progbits
	.sectionflags	@""
	.align	4
.nv.constant0.cluster_search:
	.zero		976


//--------------------- .nv.constant0.build_cluster_index --------------------------
	.section	.nv.constant0.build_cluster_index,"a",@progbits
	.sectionflags	@""
	.align	4
.nv.constant0.build_cluster_index:
	.zero		924


//--------------------- .nv.constant0.exclusive_scan_sizes --------------------------
	.section	.nv.constant0.exclusive_scan_sizes,"a",@progbits
	.sectionflags	@""
	.align	4
.nv.constant0.exclusive_scan_sizes:
	.zero		924


//--------------------- .nv.constant0.assign_clusters --------------------------
	.section	.nv.constant0.assign_clusters,"a",@progbits
	.sectionflags	@""
	.align	4
.nv.constant0.assign_clusters:
	.zero		944


//--------------------- .nv.constant0.deterministic_clustering --------------------------
	.section	.nv.constant0.deterministic_clustering,"a",@progbits
	.sectionflags	@""
	.align	4
.nv.constant0.deterministic_clustering:
	.zero		944


//--------------------- SYMBOLS --------------------------

	.type		.nv.reservedSmem.offset0,@object
	.size		.nv.reservedSmem.offset0,0x4
